def matmul_kernel(
    a_ptr,
    b_ptr,
    c_ptr,
    M,
    N,
    K,
    stride_am,
    stride_ak,
    stride_bk,
    stride_bn,
    stride_cm,
    stride_cn,
    BLOCK_M: tl.constexpr,
    BLOCK_N: tl.constexpr,
    BLOCK_K: tl.constexpr,
    GROUP_M: tl.constexpr,
):
    pid = tl.program_id(axis=0)
    num_pid_m = tl.cdiv(M, BLOCK_M)
    num_pid_n = tl.cdiv(N, BLOCK_N)
    num_pid_in_group = GROUP_M * num_pid_n
    group_id = pid // num_pid_in_group
    first_pid_m = group_id * GROUP_M
    group_size_m = min(num_pid_m - first_pid_m, GROUP_M)
    pid_m = first_pid_m + ((pid % num_pid_in_group) % group_size_m)
    pid_n = (pid % num_pid_in_group) // group_size_m

    offs_am = (pid_m * BLOCK_M + tl.arange(0, BLOCK_M)) % M
    offs_bn = (pid_n * BLOCK_N + tl.arange(0, BLOCK_N)) % N
    offs_k = tl.arange(0, BLOCK_K)
    a_ptrs = a_ptr + offs_am[:, None] * stride_am + offs_k[None, :] * stride_ak
    b_ptrs = b_ptr + offs_k[:, None] * stride_bk + offs_bn[None, :] * stride_bn

    acc = tl.zeros((BLOCK_M, BLOCK_N), dtype=tl.float32)
    for kk in range(0, tl.cdiv(K, BLOCK_K)):
        a = tl.load(a_ptrs, mask=offs_k[None, :] < K - kk * BLOCK_K, other=0.0)
        b = tl.load(b_ptrs, mask=offs_k[:, None] < K - kk * BLOCK_K, other=0.0)
        acc = tl.dot(a, b, acc)
        a_ptrs += BLOCK_K * stride_ak
        b_ptrs += BLOCK_K * stride_bk

    c = acc.to(c_ptr.dtype.element_ty)
    offs_cm = pid_m * BLOCK_M + tl.arange(0, BLOCK_M)
    offs_cn = pid_n * BLOCK_N + tl.arange(0, BLOCK_N)
    c_ptrs = c_ptr + offs_cm[:, None] * stride_cm + offs_cn[None, :] * stride_cn
    mask = (offs_cm[:, None] < M) & (offs_cn[None, :] < N)
    tl.store(c_ptrs, c, mask=mask)

# config = {"BLOCK_K": 64, "BLOCK_M": 512, "BLOCK_N": 256, "GROUP_M": 8, "arch": "sm_100", "dtype": "fp8e4m3", "num_ctas": 2, "num_stages": 3, "num_warps": 4}
# arch = sm_100


// ===== COMPILED SASS (sm_100a) =====

	.target	sm_100a

	.elftype	@"ET_EXEC"


//--------------------- .note.nv.tkinfo           --------------------------
	.section	.note.nv.tkinfo,"",@"SHT_NOTE"
	.sectionflags	@"SHF_NOTE_NV_TKINFO"
	.tkinfo
        /*0018*/ 	.word	0x00000081
        /*0030*/ 	.string	""
        /*0030*/ 	.string	"ptxas-blackwell"
        /*0030*/ 	.string	"Cuda compilation tools, release 12.9, V12.9.86"
        /*0030*/ 	.string	"Build cuda_12.9.r12.9/compiler.36037853_0"
        /*0030*/ 	.string	"-v  -suppress-debug-info  -lineinfo  -arch sm_100a "



//--------------------- .note.nv.cuver            --------------------------
	.section	.note.nv.cuver,"",@"SHT_NOTE"
	.sectionflags	@"SHF_NOTE_NV_CUVER"
        /*0018*/ 	.short	0x0001
        /*001a*/ 	.short	0x0064
        /*001c*/ 	.short	0x0001
        /*001e*/ 	.short	0x0000
        /*0020*/ 	.short	0x0001
        /*0022*/ 	.short	0x0000


//--------------------- .nv.info                  --------------------------
	.section	.nv.info,"",@"SHT_CUDA_INFO"
	.align	4


	//----- nvinfo : EIATTR_REGCOUNT
	.align		4
        /*0000*/ 	.byte	0x04, 0x2f
        /*0002*/ 	.short	(.L_6 - .L_5)
	.align		4
.L_5:
        /*0004*/ 	.word	index@(matmul_kernel)
        /*0008*/ 	.word	0x000000a8


	//----- nvinfo : EIATTR_FRAME_SIZE
	.align		4
.L_6:
        /*000c*/ 	.byte	0x04, 0x11
        /*000e*/ 	.short	(.L_8 - .L_7)
	.align		4
.L_7:
        /*0010*/ 	.word	index@($__internal_2_$__cuda_sm10x_tcgen05_guardrail_trap_unallocated_columns_being_dealloced)
        /*0014*/ 	.word	0x00000e20


	//----- nvinfo : EIATTR_FRAME_SIZE
	.align		4
.L_8:
        /*0018*/ 	.byte	0x04, 0x11
        /*001a*/ 	.short	(.L_10 - .L_9)
	.align		4
.L_9:
        /*001c*/ 	.word	index@($__internal_1_$__cuda_sm10x_tcgen05_guardrail_trap_phase_invalid_during_alloc)
        /*0020*/ 	.word	0x00000e20


	//----- nvinfo : EIATTR_FRAME_SIZE
	.align		4
.L_10:
        /*0024*/ 	.byte	0x04, 0x11
        /*0026*/ 	.short	(.L_12 - .L_11)
	.align		4
.L_11:
        /*0028*/ 	.word	index@($__internal_0_$__cuda_sm10x_tcgen05_guardrail_trap_col_being_dealloced_not_returned_by_alloc)
        /*002c*/ 	.word	0x00000e20


	//----- nvinfo : EIATTR_FRAME_SIZE
	.align		4
.L_12:
        /*0030*/ 	.byte	0x04, 0x11
        /*0032*/ 	.short	(.L_14 - .L_13)
	.align		4
.L_13:
        /*0034*/ 	.word	index@(matmul_kernel)
        /*0038*/ 	.word	0x00000e20


	//----- nvinfo : EIATTR_MIN_STACK_SIZE
	.align		4
.L_14:
        /*003c*/ 	.byte	0x04, 0x12
        /*003e*/ 	.short	(.L_16 - .L_15)
	.align		4
.L_15:
        /*0040*/ 	.word	index@(matmul_kernel)
        /*0044*/ 	.word	0x00000e20
.L_16:


//--------------------- .nv.info.matmul_kernel    --------------------------
	.section	.nv.info.matmul_kernel,"",@"SHT_CUDA_INFO"
	.sectionflags	@""
	.align	4


	//----- nvinfo : EIATTR_CUDA_API_VERSION
	.align		4
        /*0000*/ 	.byte	0x04, 0x37
        /*0002*/ 	.short	(.L_18 - .L_17)
.L_17:
        /*0004*/ 	.word	0x00000081


	//----- nvinfo : EIATTR_KPARAM_INFO
	.align		4
.L_18:
        /*0008*/ 	.byte	0x04, 0x17
        /*000a*/ 	.short	(.L_20 - .L_19)
.L_19:
        /*000c*/ 	.word	0x00000000
        /*0010*/ 	.short	0x000d
        /*0012*/ 	.short	0x0048
        /*0014*/ 	.byte	0x00, 0xf4, 0x21, 0x00


	//----- nvinfo : EIATTR_KPARAM_INFO
	.align		4
.L_20:
        /*0018*/ 	.byte	0x04, 0x17
        /*001a*/ 	.short	(.L_22 - .L_21)
.L_21:
        /*001c*/ 	.word	0x00000000
        /*0020*/ 	.short	0x000c
        /*0022*/ 	.short	0x0040
        /*0024*/ 	.byte	0x00, 0xf4, 0x21, 0x00


	//----- nvinfo : EIATTR_KPARAM_INFO
	.align		4
.L_22:
        /*0028*/ 	.byte	0x04, 0x17
        /*002a*/ 	.short	(.L_24 - .L_23)
.L_23:
        /*002c*/ 	.word	0x00000000
        /*0030*/ 	.short	0x000b
        /*0032*/ 	.short	0x0038
        /*0034*/ 	.byte	0x00, 0xf0, 0x11, 0x00


	//----- nvinfo : EIATTR_KPARAM_INFO
	.align		4
.L_24:
        /*0038*/ 	.byte	0x04, 0x17
        /*003a*/ 	.short	(.L_26 - .L_25)
.L_25:
        /*003c*/ 	.word	0x00000000
        /*0040*/ 	.short	0x000a
        /*0042*/ 	.short	0x0034
        /*0044*/ 	.byte	0x00, 0xf0, 0x11, 0x00


	//----- nvinfo : EIATTR_KPARAM_INFO
	.align		4
.L_26:
        /*0048*/ 	.byte	0x04, 0x17
        /*004a*/ 	.short	(.L_28 - .L_27)
.L_27:
        /*004c*/ 	.word	0x00000000
        /*0050*/ 	.short	0x0009
        /*0052*/ 	.short	0x0030
        /*0054*/ 	.byte	0x00, 0xf0, 0x11, 0x00


	//----- nvinfo : EIATTR_KPARAM_INFO
	.align		4
.L_28:
        /*0058*/ 	.byte	0x04, 0x17
        /*005a*/ 	.short	(.L_30 - .L_29)
.L_29:
        /*005c*/ 	.word	0x00000000
        /*0060*/ 	.short	0x0008
        /*0062*/ 	.short	0x002c
        /*0064*/ 	.byte	0x00, 0xf0, 0x11, 0x00


	//----- nvinfo : EIATTR_KPARAM_INFO
	.align		4
.L_30:
        /*0068*/ 	.byte	0x04, 0x17
        /*006a*/ 	.short	(.L_32 - .L_31)
.L_31:
        /*006c*/ 	.word	0x00000000
        /*0070*/ 	.short	0x0007
        /*0072*/ 	.short	0x0028
        /*0074*/ 	.byte	0x00, 0xf0, 0x11, 0x00


	//----- nvinfo : EIATTR_KPARAM_INFO
	.align		4
.L_32:
        /*0078*/ 	.byte	0x04, 0x17
        /*007a*/ 	.short	(.L_34 - .L_33)
.L_33:
        /*007c*/ 	.word	0x00000000
        /*0080*/ 	.short	0x0006
        /*0082*/ 	.short	0x0024
        /*0084*/ 	.byte	0x00, 0xf0, 0x11, 0x00


	//----- nvinfo : EIATTR_KPARAM_INFO
	.align		4
.L_34:
        /*0088*/ 	.byte	0x04, 0x17
        /*008a*/ 	.short	(.L_36 - .L_35)
.L_35:
        /*008c*/ 	.word	0x00000000
        /*0090*/ 	.short	0x0005
        /*0092*/ 	.short	0x0020
        /*0094*/ 	.byte	0x00, 0xf0, 0x11, 0x00


	//----- nvinfo : EIATTR_KPARAM_INFO
	.align		4
.L_36:
        /*0098*/ 	.byte	0x04, 0x17
        /*009a*/ 	.short	(.L_38 - .L_37)
.L_37:
        /*009c*/ 	.word	0x00000000
        /*00a0*/ 	.short	0x0004
        /*00a2*/ 	.short	0x001c
        /*00a4*/ 	.byte	0x00, 0xf0, 0x11, 0x00


	//----- nvinfo : EIATTR_KPARAM_INFO
	.align		4
.L_38:
        /*00a8*/ 	.byte	0x04, 0x17
        /*00aa*/ 	.short	(.L_40 - .L_39)
.L_39:
        /*00ac*/ 	.word	0x00000000
        /*00b0*/ 	.short	0x0003
        /*00b2*/ 	.short	0x0018
        /*00b4*/ 	.byte	0x00, 0xf0, 0x11, 0x00


	//----- nvinfo : EIATTR_KPARAM_INFO
	.align		4
.L_40:
        /*00b8*/ 	.byte	0x04, 0x17
        /*00ba*/ 	.short	(.L_42 - .L_41)
.L_41:
        /*00bc*/ 	.word	0x00000000
        /*00c0*/ 	.short	0x0002
        /*00c2*/ 	.short	0x0010
        /*00c4*/ 	.byte	0x00, 0xf4, 0x21, 0x00


	//----- nvinfo : EIATTR_KPARAM_INFO
	.align		4
.L_42:
        /*00c8*/ 	.byte	0x04, 0x17
        /*00ca*/ 	.short	(.L_44 - .L_43)
.L_43:
        /*00cc*/ 	.word	0x00000000
        /*00d0*/ 	.short	0x0001
        /*00d2*/ 	.short	0x0008
        /*00d4*/ 	.byte	0x00, 0xf4, 0x21, 0x00


	//----- nvinfo : EIATTR_KPARAM_INFO
	.align		4
.L_44:
        /*00d8*/ 	.byte	0x04, 0x17
        /*00da*/ 	.short	(.L_46 - .L_45)
.L_45:
        /*00dc*/ 	.word	0x00000000
        /*00e0*/ 	.short	0x0000
        /*00e2*/ 	.short	0x0000
        /*00e4*/ 	.byte	0x00, 0xf4, 0x21, 0x00


	//----- nvinfo : EIATTR_EXPLICIT_CLUSTER
	.align		4
.L_46:
        /*00e8*/ 	.byte	0x01, 0x3e
	.zero		2


	//----- nvinfo : EIATTR_CTA_PER_CLUSTER
	.align		4
        /*00ec*/ 	.byte	0x04, 0x3d
        /*00ee*/ 	.short	(.L_48 - .L_47)
.L_47:
        /*00f0*/ 	.word	0x00000002
        /*00f4*/ 	.word	0x00000001
        /*00f8*/ 	.word	0x00000001


	//----- nvinfo : EIATTR_AT_ENTRY_FRAGMENTS
	.align		4
.L_48:
        /*00fc*/ 	.byte	0x04, 0x4f
        /*00fe*/ 	.short	(.L_50 - .L_49)


	//   ....[0]....
.L_49:
        /*0100*/ 	.word	0x00000004


	//   ....[1]....
        /*0104*/ 	.word	0x00000005


	//----- nvinfo : EIATTR_RESERVED_SMEM_USED
	.align		4
.L_50:
        /*0108*/ 	.byte	0x01, 0x41
	.zero		2


	//----- nvinfo : EIATTR_SPARSE_MMA_MASK
	.align		4
        /*010c*/ 	.byte	0x03, 0x50
        /*010e*/ 	.short	0x0000


	//----- nvinfo : EIATTR_TCGEN05_2CTA_USED
	.align		4
        /*0110*/ 	.byte	0x01, 0x52
	.zero		2


	//----- nvinfo : EIATTR_MAXREG_COUNT
	.align		4
        /*0114*/ 	.byte	0x03, 0x1b
        /*0116*/ 	.short	0x00ff


	//----- nvinfo : EIATTR_NUM_BARRIERS
	.align		4
        /*0118*/ 	.byte	0x02, 0x4c
        /*011a*/ 	.byte	0x01
	.zero		1


	//----- nvinfo : EIATTR_ANNOTATIONS
	.align		4
        /*011c*/ 	.byte	0x04, 0x55
        /*011e*/ 	.short	(.L_52 - .L_51)


	//   ....[0]....
.L_51:
        /*0120*/ 	.word	0x00000001
        /*0124*/ 	.byte	0xe0, 0x15, 0x00, 0x00, 0x01, 0x00, 0x00, 0x00, 0x10, 0x17, 0x00, 0x00, 0x01, 0x00, 0x00, 0x00
        /* <DEDUP_REMOVED lines=1490> */
        /*5e54*/ 	.byte	0x40, 0x02, 0x03, 0x00, 0x01, 0x00, 0x00, 0x00, 0x50, 0x02, 0x03, 0x00


	//----- nvinfo : EIATTR_INT_WARP_WIDE_INSTR_OFFSETS
	.align		4
.L_52:
        /*5e60*/ 	.byte	0x04, 0x31
        /*5e62*/ 	.short	(.L_54 - .L_53)


	//   ....[0]....
.L_53:
        /*5e64*/ 	.word	0x00003890


	//   ....[1]....
        /*5e68*/ 	.word	0x000038a0


	//   ....[2]....
        /*5e6c*/ 	.word	0x0000a580


	//   ....[3]....
        /*5e70*/ 	.word	0x00030830


	//   ....[4]....
        /*5e74*/ 	.word	0x00030880


	//----- nvinfo : EIATTR_COOP_GROUP_MASK_REGIDS
	.align		4
.L_54:
        /*5e78*/ 	.byte	0x04, 0x29
        /*5e7a*/ 	.short	(.L_56 - .L_55)


	//   ....[0]....
.L_55:
        /*5e7c*/ 	.word	0xffffffff


	//   ....[1]....
        /*5e80*/ 	.word	0xffffffff


	//   ....[2]....
        /*5e84*/ 	.word	0xffffffff


	//   ....[3]....
        /*5e88*/ 	.word	0xffffffff


	//----- nvinfo : EIATTR_COOP_GROUP_INSTR_OFFSETS
	.align		4
.L_56:
        /*5e8c*/ 	.byte	0x04, 0x28
        /*5e8e*/ 	.short	(.L_58 - .L_57)


	//   ....[0]....
.L_57:
        /*5e90*/ 	.word	0x00000070


	//   ....[1]....
        /*5e94*/ 	.word	0x00000670


	//   ....[2]....
        /*5e98*/ 	.word	0x000306c0


	//   ....[3]....
        /*5e9c*/ 	.word	0x00030930


	//----- nvinfo : EIATTR_VRC_CTA_INIT_COUNT
	.align		4
.L_58:
        /*5ea0*/ 	.byte	0x02, 0x4a
        /*5ea2*/ 	.byte	0x80
	.zero		1


	//----- nvinfo : EIATTR_MBARRIER_INSTR_OFFSETS
	.align		4
        /*5ea4*/ 	.byte	0x04, 0x39
        /*5ea6*/ 	.short	(.L_60 - .L_59)


	//   ....[0]....
.L_59:
        /*5ea8*/ 	.word	0x000002f0
        /*5eac*/ 	.word	0x00000007
        /*5eb0*/ 	.word	0x00000000
        /*5eb4*/ 	.short	0x010a
        /*5eb6*/ 	.byte	0xff
	.zero		1


	//   ....[1]....
        /*5eb8*/ 	.word	0x00000310
        /*5ebc*/ 	.word	0x00000007
        /*5ec0*/ 	.word	0x00000000
        /*5ec4*/ 	.short	0x010a
        /*5ec6*/ 	.byte	0xff
	.zero		1


	//   ....[2]....
        /*5ec8*/ 	.word	0x000004e0
        /*5ecc*/ 	.word	0x00000009
        /*5ed0*/ 	.word	0x00000000
        /*5ed4*/ 	.short	0x010a
        /*5ed6*/ 	.byte	0xff
	.zero		1


	//   ....[3]....
        /*5ed8*/ 	.word	0x00000500
        /*5edc*/ 	.word	0x00000009
        /*5ee0*/ 	.word	0x00000000
        /*5ee4*/ 	.short	0x010a
        /*5ee6*/ 	.byte	0xff
	.zero		1


	//   ....[4]....
        /*5ee8*/ 	.word	0x000005f0
        /*5eec*/ 	.word	0x00000005
        /*5ef0*/ 	.word	0x00000000
        /*5ef4*/ 	.short	0x0101
        /*5ef6*/ 	.byte	0xff
	.zero		1


	//   ....[5]....
        /*5ef8*/ 	.word	0x000040b0
        /*5efc*/ 	.word	0x000000ff
        /*5f00*/ 	.word	0x00000000
        /*5f04*/ 	.short	0x0100
        /*5f06*/ 	.byte	0x0a
	.zero		1


	//   ....[6]....
        /*5f08*/ 	.word	0x0000a5c0
        /*5f0c*/ 	.word	0x000000ff
        /*5f10*/ 	.word	0x0000c008
        /*5f14*/ 	.short	0x0100
        /*5f16*/ 	.byte	0x08
	.zero		1


	//   ....[7]....
        /*5f18*/ 	.word	0x00012dc0
        /*5f1c*/ 	.word	0x000000ff
        /*5f20*/ 	.word	0x00000000
        /*5f24*/ 	.short	0x010a
        /*5f26*/ 	.byte	0x0a
	.zero		1


	//   ....[8]....
        /*5f28*/ 	.word	0x00019350
        /*5f2c*/ 	.word	0x000000ff
        /*5f30*/ 	.word	0x00000000
        /*5f34*/ 	.short	0x010a
        /*5f36*/ 	.byte	0x0a
	.zero		1


	//   ....[9]....
        /*5f38*/ 	.word	0x000194a0
        /*5f3c*/ 	.word	0x000000ff
        /*5f40*/ 	.word	0x0000c000
        /*5f44*/ 	.short	0x0108
        /*5f46*/ 	.byte	0x08
	.zero		1


	//   ....[10]....
        /*5f48*/ 	.word	0x00019550
        /*5f4c*/ 	.word	0x000000ff
        /*5f50*/ 	.word	0x0000c008
        /*5f54*/ 	.short	0x0108
        /*5f56*/ 	.byte	0x08
	.zero		1


	//   ....[11]....
        /*5f58*/ 	.word	0x00030960
        /*5f5c*/ 	.word	0x00000007
        /*5f60*/ 	.word	0x00000000
        /*5f64*/ 	.short	0x010a
        /*5f66*/ 	.byte	0xff
	.zero		1


	//   ....[12]....
        /*5f68*/ 	.word	0x000309c0
        /*5f6c*/ 	.word	0x00000009
        /*5f70*/ 	.word	0x00000000
        /*5f74*/ 	.short	0x010a
        /*5f76*/ 	.byte	0xff
	.zero		1


	//   ....[13]....
        /*5f78*/ 	.word	0x00030a10
        /*5f7c*/ 	.word	0x000000ff
        /*5f80*/ 	.word	0x00000000
        /*5f84*/ 	.short	0x010a
        /*5f86*/ 	.byte	0x0a
	.zero		1


	//   ....[14]....
        /*5f88*/ 	.word	0x00030a40
        /*5f8c*/ 	.word	0x000000ff
        /*5f90*/ 	.word	0x00000000
        /*5f94*/ 	.short	0x010a
        /*5f96*/ 	.byte	0x0a
	.zero		1


	//----- nvinfo : EIATTR_NUM_MBARRIERS
	.align		4
.L_60:
        /*5f98*/ 	.byte	0x03, 0x38
        /*5f9a*/ 	.short	0x0002


	//----- nvinfo : EIATTR_EXIT_INSTR_OFFSETS
	.align		4
        /*5f9c*/ 	.byte	0x04, 0x1c
        /*5f9e*/ 	.short	(.L_62 - .L_61)


	//   ....[0]....
.L_61:
        /*5fa0*/ 	.word	0x00030940


	//----- nvinfo : EIATTR_REQNTID
	.align		4
.L_62:
        /*5fa4*/ 	.byte	0x04, 0x10
        /*5fa6*/ 	.short	(.L_64 - .L_63)
.L_63:
        /*5fa8*/ 	.word	0x00000080
        /*5fac*/ 	.word	0x00000001
        /*5fb0*/ 	.word	0x00000001


	//----- nvinfo : EIATTR_CRS_STACK_SIZE
	.align		4
.L_64:
        /*5fb4*/ 	.byte	0x04, 0x1e
        /*5fb6*/ 	.short	(.L_66 - .L_65)
.L_65:
        /*5fb8*/ 	.word	0x00000000


	//----- nvinfo : EIATTR_CBANK_PARAM_SIZE
	.align		4
.L_66:
        /*5fbc*/ 	.byte	0x03, 0x19
        /*5fbe*/ 	.short	0x0050


	//----- nvinfo : EIATTR_PARAM_CBANK
	.align		4
        /*5fc0*/ 	.byte	0x04, 0x0a
        /*5fc2*/ 	.short	(.L_68 - .L_67)
	.align		4
.L_67:
        /*5fc4*/ 	.word	index@(.nv.constant0.matmul_kernel)
        /*5fc8*/ 	.short	0x0380
        /*5fca*/ 	.short	0x0050


	//----- nvinfo : EIATTR_SW_WAR
	.align		4
.L_68:
        /*5fcc*/ 	.byte	0x04, 0x36
        /*5fce*/ 	.short	(.L_70 - .L_69)
.L_69:
        /*5fd0*/ 	.word	0x00000008
.L_70:


//--------------------- .nv.compat                --------------------------
	.section	.nv.compat,"",@"SHT_CUDA_COMPAT_INFO"
	.align	4
        /*0000*/ 	.byte	0x02, 0x02, 0x02, 0x00, 0x02, 0x05, 0x05, 0x00, 0x02, 0x03, 0x00, 0x00, 0x02, 0x06, 0x01, 0x00


//--------------------- .nv.callgraph             --------------------------
	.section	.nv.callgraph,"",@"SHT_CUDA_CALLGRAPH"
	.align	4
	.sectionentsize	8
	.align		4
        /*0000*/ 	.word	0x00000000
	.align		4
        /*0004*/ 	.word	0xffffffff
	.align		4
        /*0008*/ 	.word	0x00000000
	.align		4
        /*000c*/ 	.word	0xfffffffe
	.align		4
        /*0010*/ 	.word	0x00000000
	.align		4
        /*0014*/ 	.word	0xfffffffd
	.align		4
        /*0018*/ 	.word	0x00000000
	.align		4
        /*001c*/ 	.word	0xfffffffc


//--------------------- .text.matmul_kernel       --------------------------
	.section	.text.matmul_kernel,"ax",@progbits
	.align	128
        .global         matmul_kernel
        .type           matmul_kernel,@function
        .size           matmul_kernel,(.L_x_28 - matmul_kernel)
        .other          matmul_kernel,@"STO_CUDA_ENTRY STV_DEFAULT"
matmul_kernel:
.text.matmul_kernel:
[----:B------:R-:W0:Y:S01]  /*0000*/  LDC R1, c[0x0][0x37c] ;  /* 0x0000df00ff017b82 */ /* 0x000e220000000800 */
[----:B------:R-:W1:Y:S01]  /*0010*/  S2R R0, SR_TID.X ;  /* 0x0000000000007919 */ /* 0x000e620000002100 */
[----:B0-----:R-:W-:Y:S01]  /*0020*/  VIADD R1, R1, 0xfffff1e0 ;  /* 0xfffff1e001017836 */ /* 0x001fe20000000000 */
[----:B-1----:R-:W-:-:S13]  /*0030*/  ISETP.GE.U32.AND P0, PT, R0, 0x20, PT ;  /* 0x000000200000780c */ /* 0x002fda0003f06070 */
[----:B------:R-:W-:Y:S02]  /*0040*/  VOTEU.ANY UP0, P0 ;  /* 0x0000000000ff7886 */ /* 0x000fe40000000100 */
[----:B------:R-:W-:Y:S05]  /*0050*/  BRA.U UP0, `(.L_x_0) ;  /* 0x0000000500887547 */ /* 0x000fea000b800000 */
[----:B------:R-:W0:Y:S01]  /*0060*/  S2R R11, SR_CgaCtaId ;  /* 0x00000000000b7919 */ /* 0x000e220000008800 */
[----:B------:R-:W-:Y:S01]  /*0070*/  NOP ;  /* 0x0000000000007918 */ /* 0x000fe20000000000 */
[----:B------:R-:W-:-:S04]  /*0080*/  MOV R0, 0x40 ;  /* 0x0000004000007802 */ /* 0x000fc80000000f00 */
[----:B0-----:R-:W-:Y:S02]  /*0090*/  LEA R2, R11, R0, 0x18 ;  /* 0x000000000b027211 */ /* 0x001fe400078ec0ff */
[----:B------:R-:W-:-:S04]  /*00a0*/  MOV R0, 0x400 ;  /* 0x0000040000007802 */ /* 0x000fc80000000f00 */
[----:B------:R-:W0:Y:S01]  /*00b0*/  LDS.U8 R2, [R2] ;  /* 0x0000000002027984 */ /* 0x000e220000000000 */
[----:B------:R-:W-:Y:S02]  /*00c0*/  LEA R0, R11, R0, 0x18 ;  /* 0x000000000b007211 */ /* 0x000fe400078ec0ff */
[----:B0-----:R-:W-:-:S13]  /*00d0*/  ISETP.NE.AND P0, PT, R2, RZ, PT ;  /* 0x000000ff0200720c */ /* 0x001fda0003f05270 */
[----:B------:R-:W-:Y:S05]  /*00e0*/  @P0 BRA `(.L_x_1) ;  /* 0x00000004004c0947 */ /* 0x000fea0003800000 */
[C---:B------:R-:W-:Y:S02]  /*00f0*/  LOP3.LUT R2, R11.reuse, 0x1, RZ, 0xc0, !PT ;  /* 0x000000010b027812 */ /* 0x040fe400078ec0ff */
[----:B------:R-:W-:Y:S02]  /*0100*/  LOP3.LUT R5, R11, 0x1, RZ, 0x3c, !PT ;  /* 0x000000010b057812 */ /* 0x000fe400078e3cff */
[----:B------:R-:W-:-:S13]  /*0110*/  ISETP.NE.U32.AND P0, PT, R2, 0x1, PT ;  /* 0x000000010200780c */ /* 0x000fda0003f05070 */
[----:B------:R-:W-:Y:S05]  /*0120*/  @!P0 BRA `(.L_x_2) ;  /* 0x0000000000c08947 */ /* 0x000fea0003800000 */
[----:B------:R-:W-:Y:S01]  /*0130*/  ELECT P1, URZ, PT ;  /* 0x0000000000ff782f */ /* 0x000fe20003820000 */
[----:B------:R-:W-:-:S12]  /*0140*/  BSSY B0, `(.L_x_2) ;  /* 0x000002e000007945 */ /* 0x000fd80003800000 */
[----:B------:R-:W-:Y:S05]  /*0150*/  @!P1 BRA `(.L_x_3) ;  /* 0x0000000000b09947 */ /* 0x000fea0003800000 */
[----:B------:R-:W-:-:S05]  /*0160*/  UMOV UR4, 0x10 ;  /* 0x0000001000047882 */ /* 0x000fca0000000000 */
[----:B------:R-:W-:Y:S04]  /*0170*/  DEPBAR.LE SB0, 0x36 ;  /* 0x00008d800000791a */ /* 0x000fe80000000000 */
[----:B------:R-:W0:Y:S02]  /*0180*/  UTCATOMSWS.2CTA.FIND_AND_SET.ALIGN UP1, UR4, UR4 ;  /* 0x00000004000475e3 */ /* 0x000e240008220800 */
[----:B0-----:R-:W-:Y:S01]  /*0190*/  PLOP3.LUT P1, PT, PT, PT, UP1, 0x80, 0x8 ;  /* 0x000000000008781c */ /* 0x001fe20003f2f018 */
[----:B------:R-:W-:-:S03]  /*01a0*/  IMAD.U32 R4, RZ, RZ, UR4 ;  /* 0x00000004ff047e24 */ /* 0x000fc6000f8e00ff */
[----:B------:R-:W-:-:S04]  /*01b0*/  SEL R2, RZ, 0xffffffff, !P1 ;  /* 0xffffffffff027807 */ /* 0x000fc80004800000 */
[----:B------:R-:W-:-:S13]  /*01c0*/  ISETP.NE.AND P1, PT, R2, RZ, PT ;  /* 0x000000ff0200720c */ /* 0x000fda0003f25270 */
[----:B------:R-:W-:Y:S05]  /*01d0*/  @P1 BRA `(.L_x_4) ;  /* 0x0000000000241947 */ /* 0x000fea0003800000 */
.L_x_5:
[----:B------:R-:W-:Y:S05]  /*01e0*/  NANOSLEEP 0x64 ;  /* 0x000000640000795d */ /* 0x000fea0003800000 */
[----:B------:R-:W-:-:S05]  /*01f0*/  UMOV UR4, 0x10 ;  /* 0x0000001000047882 */ /* 0x000fca0000000000 */
[----:B------:R-:W-:Y:S04]  /*0200*/  DEPBAR.LE SB0, 0x36 ;  /* 0x00008d800000791a */ /* 0x000fe80000000000 */
[----:B------:R-:W0:Y:S02]  /*0210*/  UTCATOMSWS.2CTA.FIND_AND_SET.ALIGN UP1, UR4, UR4 ;  /* 0x00000004000475e3 */ /* 0x000e240008220800 */
[----:B0-----:R-:W-:Y:S01]  /*0220*/  PLOP3.LUT P1, PT, PT, PT, UP1, 0x80, 0x8 ;  /* 0x000000000008781c */ /* 0x001fe20003f2f018 */
[----:B------:R-:W-:-:S03]  /*0230*/  IMAD.U32 R4, RZ, RZ, UR4 ;  /* 0x00000004ff047e24 */ /* 0x000fc6000f8e00ff */
[----:B------:R-:W-:-:S04]  /*0240*/  SEL R2, RZ, 0xffffffff, !P1 ;  /* 0xffffffffff027807 */ /* 0x000fc80004800000 */
[----:B------:R-:W-:-:S13]  /*0250*/  ISETP.NE.AND P1, PT, R2, RZ, PT ;  /* 0x000000ff0200720c */ /* 0x000fda0003f25270 */
[----:B------:R-:W-:Y:S05]  /*0260*/  @!P1 BRA `(.L_x_5) ;  /* 0xfffffffc00dc9947 */ /* 0x000fea000383ffff */
.L_x_4:
[----:B------:R-:W-:Y:S01]  /*0270*/  MOV R2, 0x60 ;  /* 0x0000006000027802 */ /* 0x000fe20000000f00 */
[----:B------:R-:W-:Y:S01]  /*0280*/  IMAD.MOV.U32 R10, RZ, RZ, 0x4 ;  /* 0x00000004ff0a7424 */ /* 0x000fe200078e00ff */
[----:B------:R-:W-:Y:S01]  /*0290*/  MOV R3, 0x58 ;  /* 0x0000005800037802 */ /* 0x000fe20000000f00 */
[----:B------:R-:W-:Y:S01]  /*02a0*/  IMAD.MOV.U32 R13, RZ, RZ, 0xffff ;  /* 0x0000ffffff0d7424 */ /* 0x000fe200078e00ff */
[C---:B------:R-:W-:Y:S02]  /*02b0*/  LEA R6, R11.reuse, R2, 0x18 ;  /* 0x000000020b067211 */ /* 0x040fe400078ec0ff */
[----:B------:R-:W-:-:S03]  /*02c0*/  LEA R7, R11, R3, 0x18 ;  /* 0x000000030b077211 */ /* 0x000fc600078ec0ff */
[----:B------:R-:W0:Y:S02]  /*02d0*/  LDS R2, [R6] ;  /* 0x0000000006027984 */ /* 0x000e240000000800 */
[----:B0-----:R-:W-:-:S04]  /*02e0*/  IMAD.U32 R2, R2, -0x80000000, RZ ;  /* 0x8000000002027824 */ /* 0x001fc800078e00ff */
[----:B------:R-:W0:Y:S02]  /*02f0*/  SYNCS.PHASECHK.TRANS64.TRYWAIT P1, [R7+URZ], R2 ;  /* 0x00000002070075a7 */ /* 0x000e2400080211ff */
[----:B0-----:R-:W-:Y:S05]  /*0300*/  @P1 BRA `(.L_x_6) ;  /* 0x0000000000081947 */ /* 0x001fea0003800000 */
[----:B------:R-:W0:Y:S02]  /*0310*/  SYNCS.PHASECHK.TRANS64.TRYWAIT P1, [R7+URZ], R2 ;  /* 0x00000002070075a7 */ /* 0x000e2400080211ff */
[----:B0-----:R-:W-:Y:S05]  /*0320*/  @!P1 BRA `(.L_x_7) ;  /* 0x0000030400889947 */ /* 0x001fea0003800000 */
.L_x_6:
[C---:B------:R-:W-:Y:S01]  /*0330*/  PRMT R9, R5.reuse, 0x654, R7 ;  /* 0x0000065405097816 */ /* 0x040fe20000000007 */
[C---:B0-----:R-:W-:Y:S01]  /*0340*/  IMAD.SHL.U32 R3, R4.reuse, 0x20, RZ ;  /* 0x0000002004037824 */ /* 0x041fe200078e00ff */
[----:B------:R-:W-:Y:S01]  /*0350*/  PRMT R8, R5, 0x654, R0 ;  /* 0x0000065405087816 */ /* 0x000fe20000000000 */
[----:B------:R-:W-:Y:S01]  /*0360*/  IMAD.MOV.U32 R12, RZ, RZ, 0x1 ;  /* 0x00000001ff0c7424 */ /* 0x000fe200078e00ff */
[----:B------:R0:W-:Y:S01]  /*0370*/  SYNCS.ARRIVE.TRANS64.RED RZ, [R9+URZ], R10 ;  /* 0x0000000a09ff79a7 */ /* 0x0001e200080004ff */
[----:B------:R-:W-:Y:S01]  /*0380*/  VIADD R7, R4, 0x10 ;  /* 0x0000001004077836 */ /* 0x000fe20000000000 */
[----:B------:R1:W-:Y:S01]  /*0390*/  STS [R0], R3 ;  /* 0x0000000300007388 */ /* 0x0003e20000000800 */
[----:B------:R-:W-:-:S03]  /*03a0*/  SHF.L.U32 R2, R13, R4, RZ ;  /* 0x000000040d027219 */ /* 0x000fc600000006ff */
[----:B------:R-:W-:Y:S01]  /*03b0*/  SHF.L.U32 R7, R12, R7, RZ ;  /* 0x000000070c077219 */ /* 0x000fe200000006ff */
[----:B------:R1:W-:Y:S01]  /*03c0*/  STAS [R8.64], R4 ;  /* 0x0000000408007dbd */ /* 0x0003e2000c0008ff */
[----:B0-----:R-:W-:Y:S02]  /*03d0*/  MOV R10, 0x50 ;  /* 0x00000050000a7802 */ /* 0x001fe40000000f00 */
[----:B------:R-:W-:Y:S02]  /*03e0*/  LOP3.LUT R2, R7, R2, RZ, 0xfc, !PT ;  /* 0x0000000207027212 */ /* 0x000fe400078efcff */
[----:B------:R-:W-:-:S05]  /*03f0*/  LEA R7, R11, R10, 0x18 ;  /* 0x0000000a0b077211 */ /* 0x000fca00078ec0ff */
[----:B------:R1:W-:Y:S04]  /*0400*/  ATOMS.OR RZ, [R7], R2 ;  /* 0x0000000207ff738c */ /* 0x0003e80003000000 */
[----:B------:R1:W-:Y:S02]  /*0410*/  ATOMS.XOR RZ, [R6], R12 ;  /* 0x0000000c06ff738c */ /* 0x0003e40003800000 */
.L_x_3:
[----:B------:R-:W-:Y:S05]  /*0420*/  BSYNC B0 ;  /* 0x0000000000007941 */ /* 0x000fea0003800000 */
.L_x_2:
[----:B------:R-:W-:Y:S05]  /*0430*/  @P0 BRA `(.L_x_8) ;  /* 0x0000000000880947 */ /* 0x000fea0003800000 */
[----:B------:R-:W-:Y:S05]  /*0440*/  WARPSYNC.ALL ;  /* 0x0000000000007948 */ /* 0x000fea0003800000 */
[----:B------:R-:W-:Y:S01]  /*0450*/  NOP ;  /* 0x0000000000007918 */ /* 0x000fe20000000000 */
[----:B------:R-:W-:-:S13]  /*0460*/  ELECT P0, URZ, PT ;  /* 0x0000000000ff782f */ /* 0x000fda0003800000 */
[----:B------:R-:W-:Y:S05]  /*0470*/  @!P0 BRA `(.L_x_8) ;  /* 0x0000000000788947 */ /* 0x000fea0003800000 */
[----:B-1----:R-:W-:Y:S02]  /*0480*/  MOV R2, 0x60 ;  /* 0x0000006000027802 */ /* 0x002fe40000000f00 */
[----:B------:R-:W-:Y:S02]  /*0490*/  MOV R4, 0x58 ;  /* 0x0000005800047802 */ /* 0x000fe40000000f00 */
        /* <DEDUP_REMOVED lines=8> */
.L_x_9:
[----:B------:R-:W1:Y:S01]  /*0520*/  LDS R2, [R0] ;  /* 0x0000000000027984 */ /* 0x000e620000000800 */
[----:B------:R-:W-:Y:S01]  /*0530*/  IMAD.MOV.U32 R7, RZ, RZ, 0xffff ;  /* 0x0000ffffff077424 */ /* 0x000fe200078e00ff */
[----:B------:R-:W-:Y:S01]  /*0540*/  PRMT R5, R5, 0x654, R9 ;  /* 0x0000065405057816 */ /* 0x000fe20000000009 */
[----:B------:R-:W-:Y:S02]  /*0550*/  IMAD.MOV.U32 R13, RZ, RZ, 0x1 ;  /* 0x00000001ff0d7424 */ /* 0x000fe400078e00ff */
[C---:B01----:R-:W-:Y:S02]  /*0560*/  IMAD.SHL.U32 R3, R2.reuse, 0x20, RZ ;  /* 0x0000002002037824 */ /* 0x043fe400078e00ff */
[----:B------:R-:W-:Y:S01]  /*0570*/  VIADD R4, R2, 0x10 ;  /* 0x0000001002047836 */ /* 0x000fe20000000000 */
[----:B------:R-:W-:Y:S02]  /*0580*/  SHF.L.U32 R2, R7, R2, RZ ;  /* 0x0000000207027219 */ /* 0x000fe400000006ff */
[----:B------:R0:W-:Y:S02]  /*0590*/  STS [R0], R3 ;  /* 0x0000000300007388 */ /* 0x0001e40000000800 */
[----:B------:R-:W-:-:S02]  /*05a0*/  SHF.L.U32 R7, R13, R4, RZ ;  /* 0x000000040d077219 */ /* 0x000fc400000006ff */
[----:B------:R-:W-:Y:S02]  /*05b0*/  MOV R4, 0x50 ;  /* 0x0000005000047802 */ /* 0x000fe40000000f00 */
[----:B------:R-:W-:Y:S02]  /*05c0*/  LOP3.LUT R2, R7, R2, RZ, 0xfc, !PT ;  /* 0x0000000207027212 */ /* 0x000fe400078efcff */
[----:B------:R-:W-:-:S05]  /*05d0*/  LEA R11, R11, R4, 0x18 ;  /* 0x000000040b0b7211 */ /* 0x000fca00078ec0ff */
[----:B------:R0:W-:Y:S01]  /*05e0*/  ATOMS.OR RZ, [R11], R2 ;  /* 0x000000020bff738c */ /* 0x0001e20003000000 */
[----:B------:R0:W-:Y:S03]  /*05f0*/  SYNCS.ARRIVE.TRANS64.RED.A1T0 RZ, [R5+URZ], RZ ;  /* 0x000000ff05ff79a7 */ /* 0x0001e600081004ff */
[----:B------:R0:W-:Y:S01]  /*0600*/  ATOMS.XOR RZ, [R6], R13 ;  /* 0x0000000d06ff738c */ /* 0x0001e20003800000 */
[----:B------:R-:W-:Y:S05]  /*0610*/  BRA `(.L_x_8) ;  /* 0x0000000000107947 */ /* 0x000fea0003800000 */
.L_x_1:
[----:B------:R-:W-:Y:S01]  /*0620*/  IMAD.MOV.U32 R3, RZ, RZ, -0x1 ;  /* 0xffffffffff037424 */ /* 0x000fe200078e00ff */
[----:B------:R-:W-:-:S04]  /*0630*/  MOV R2, 0x660 ;  /* 0x0000066000027802 */ /* 0x000fc80000000f00 */
[----:B------:R0:W-:Y:S03]  /*0640*/  STS [R0], R3 ;  /* 0x0000000300007388 */ /* 0x0001e60000000800 */
[----:B0-----:R-:W-:Y:S05]  /*0650*/  CALL.REL.NOINC `($__internal_1_$__cuda_sm10x_tcgen05_guardrail_trap_phase_invalid_during_alloc) ;  /* 0x0000030400107944 */ /* 0x001fea0003c00000 */
.L_x_8:
[----:B------:R-:W-:Y:S05]  /*0660*/  WARPSYNC.ALL ;  /* 0x0000000000007948 */ /* 0x000fea0003800000 */
[----:B------:R-:W-:Y:S01]  /*0670*/  NOP ;  /* 0x0000000000007918 */ /* 0x000fe20000000000 */
.L_x_0:
[----:B------:R-:W2:Y:S08]  /*0680*/  LDC.64 R32, c[0x0][0x398] ;  /* 0x0000e600ff207b82 */ /* 0x000eb00000000a00 */
[----:B------:R-:W3:Y:S02]  /*0690*/  S2UR UR5, SR_CgaSize ;  /* 0x00000000000579c3 */ /* 0x000ee40000008a00 */
[----:B---3--:R-:W-:-:S12]  /*06a0*/  UIMAD UR5, UR5, -0xa0, URZ ;  /* 0xffffff60050578a4 */ /* 0x008fd8000f8e02ff */
[----:B------:R-:W3:Y:S01]  /*06b0*/  LDCU UR5, c[0x0][UR5+0x2b0] ;  /* 0x00005600050577ac */ /* 0x000ee20008000800 */
[----:B------:R-:W4:Y:S01]  /*06c0*/  S2R R14, SR_TID.X ;  /* 0x00000000000e7919 */ /* 0x000f220000002100 */
[----:B------:R-:W-:Y:S01]  /*06d0*/  UMOV UR8, 0x400 ;  /* 0x0000040000087882 */ /* 0x000fe20000000000 */
[----:B------:R-:W0:Y:S01]  /*06e0*/  LDCU UR21, c[0x0][0x3a4] ;  /* 0x00007480ff1577ac */ /* 0x000e220008000800 */
[----:B------:R-:W5:Y:S01]  /*06f0*/  S2UR UR4, SR_CTAID.X ;  /* 0x00000000000479c3 */ /* 0x000f620000002500 */
[----:B------:R-:W1:Y:S01]  /*0700*/  LDCU.64 UR18, c[0x0][0x358] ;  /* 0x00006b00ff1277ac */ /* 0x000e620008000a00 */
[----:B------:R-:W0:Y:S06]  /*0710*/  LDCU.64 UR6, c[0x0][0x3a8] ;  /* 0x00007500ff0677ac */ /* 0x000e2c0008000a00 */
[----:B------:R-:W0:Y:S01]  /*0720*/  S2UR UR11, SR_CgaCtaId ;  /* 0x00000000000b79c3 */ /* 0x000e220000008800 */
[----:B------:R-:W0:Y:S02]  /*0730*/  LDCU.128 UR12, c[0x0][0x380] ;  /* 0x00007000ff0c77ac */ /* 0x000e240008000c00 */
[----:B012---:R-:W-:Y:S01]  /*0740*/  VIADD R0, R33, 0xff ;  /* 0x000000ff21007836 */ /* 0x007fe20000000000 */
[----:B------:R-:W-:-:S04]  /*0750*/  IABS R30, R33 ;  /* 0x00000021001e7213 */ /* 0x000fc80000000000 */
[----:B------:R-:W0:Y:S01]  /*0760*/  LDC R142, c[0x0][0x3a0] ;  /* 0x0000e800ff8e7b82 */ /* 0x000e220000000800 */
[----:B------:R-:W-:Y:S02]  /*0770*/  SHF.R.S32.HI R3, RZ, 0x1f, R0 ;  /* 0x0000001fff037819 */ /* 0x000fe40000011400 */
[----:B-----5:R-:W-:Y:S02]  /*0780*/  I2FP.F32.U32 R5, UR4 ;  /* 0x0000000400057c45 */ /* 0x020fe40008201000 */
[----:B------:R-:W-:Y:S02]  /*0790*/  LEA.HI R3, R3, R0, RZ, 0x8 ;  /* 0x0000000003037211 */ /* 0x000fe400078f40ff */
[----:B----4-:R-:W-:Y:S01]  /*07a0*/  SHF.R.U32.HI R8, RZ, 0x5, R14 ;  /* 0x00000005ff087819 */ /* 0x010fe2000001160e */
[----:B---3--:R-:W-:Y:S01]  /*07b0*/  FMUL R5, R5, UR5 ;  /* 0x0000000505057c20 */ /* 0x008fe20008400000 */
[----:B------:R-:W-:Y:S01]  /*07c0*/  SHF.R.S32.HI R3, RZ, 0x8, R3 ;  /* 0x00000008ff037819 */ /* 0x000fe20000011403 */
[----:B------:R-:W-:-:S02]  /*07d0*/  ULOP3.LUT UR5, UR11, 0x1, URZ, 0xc0, !UPT ;  /* 0x000000010b057892 */ /* 0x000fc4000f8ec0ff */
[----:B------:R-:W-:Y:S01]  /*07e0*/  IMAD.SHL.U32 R8, R8, 0x200000, RZ ;  /* 0x0020000008087824 */ /* 0x000fe200078e00ff */
[----:B------:R-:W-:Y:S01]  /*07f0*/  SHF.R.U32.HI R29, RZ, 0x6, R14 ;  /* 0x00000006ff1d7819 */ /* 0x000fe2000001160e */
[----:B------:R-:W-:Y:S01]  /*0800*/  IMAD.SHL.U32 R4, R3, 0x8, RZ ;  /* 0x0000000803047824 */ /* 0x000fe200078e00ff */
[----:B------:R-:W-:Y:S01]  /*0810*/  F2I.U32.TRUNC.NTZ R5, R5 ;  /* 0x0000000500057305 */ /* 0x000fe2000020f000 */
[----:B------:R-:W-:Y:S01]  /*0820*/  USHF.L.U32 UR4, UR5, 0x7, URZ ;  /* 0x0000000705047899 */ /* 0x000fe200080006ff */
[----:B------:R-:W-:Y:S01]  /*0830*/  LOP3.LUT R8, R8, 0x600000, RZ, 0xc0, !PT ;  /* 0x0060000008087812 */ /* 0x000fe200078ec0ff */
[----:B------:R-:W-:Y:S01]  /*0840*/  ULEA UR8, UR11, UR8, 0x18 ;  /* 0x000000080b087291 */ /* 0x000fe2000f8ec0ff */
[----:B------:R-:W-:Y:S01]  /*0850*/  IABS R7, R4 ;  /* 0x0000000400077213 */ /* 0x000fe20000000000 */
[----:B------:R-:W-:Y:S01]  /*0860*/  BAR.SYNC.DEFER_BLOCKING 0x0 ;  /* 0x0000000000007b1d */ /* 0x000fe20000010000 */
[----:B------:R-:W-:Y:S01]  /*0870*/  R2UR UR9, R8 ;  /* 0x00000000080972ca */ /* 0x000fe200000e0000 */
[C---:B0-----:R-:W-:Y:S01]  /*0880*/  VIADD R16, R142.reuse, 0xffffffe2 ;  /* 0xffffffe28e107836 */ /* 0x041fe20000000000 */
[----:B------:R-:W-:Y:S01]  /*0890*/  SGXT.U32 R29, R29, 0x1 ;  /* 0x000000011d1d781a */ /* 0x000fe20000000000 */
[----:B------:R-:W-:Y:S01]  /*08a0*/  VIADD R17, R142, 0xffffffe3 ;  /* 0xffffffe38e117836 */ /* 0x000fe20000000000 */
[----:B------:R-:W-:Y:S01]  /*08b0*/  LOP3.LUT R146, R14, 0x7f, RZ, 0xc0, !PT ;  /* 0x0000007f0e927812 */ /* 0x000fe200078ec0ff */
[----:B------:R-:W0:Y:S01]  /*08c0*/  I2F.RP R0, R7 ;  /* 0x0000000700007306 */ /* 0x000e220000209400 */
[C---:B------:R-:W-:Y:S01]  /*08d0*/  VIADD R18, R142.reuse, 0xffffffcc ;  /* 0xffffffcc8e127836 */ /* 0x040fe20000000000 */
[----:B------:R-:W-:Y:S01]  /*08e0*/  UIADD3 UR10, UPT, UPT, UR8, 0xc000, URZ ;  /* 0x0000c000080a7890 */ /* 0x000fe2000fffe0ff */
[----:B------:R-:W-:-:S02]  /*08f0*/  VIADD R19, R142, 0xffffffcd ;  /* 0xffffffcd8e137836 */ /* 0x000fc40000000000 */
[C---:B------:R-:W-:Y:S02]  /*0900*/  VIADD R20, R142.reuse, 0xffffffce ;  /* 0xffffffce8e147836 */ /* 0x040fe40000000000 */
[C---:B------:R-:W-:Y:S02]  /*0910*/  VIADD R21, R142.reuse, 0xffffffcf ;  /* 0xffffffcf8e157836 */ /* 0x040fe40000000000 */
[C---:B------:R-:W-:Y:S02]  /*0920*/  VIADD R22, R142.reuse, 0xffffffc8 ;  /* 0xffffffc88e167836 */ /* 0x040fe40000000000 */
[C---:B------:R-:W-:Y:S02]  /*0930*/  VIADD R23, R142.reuse, 0xffffffc9 ;  /* 0xffffffc98e177836 */ /* 0x040fe40000000000 */
[C---:B------:R-:W-:Y:S01]  /*0940*/  VIADD R24, R142.reuse, 0xffffffca ;  /* 0xffffffca8e187836 */ /* 0x040fe20000000000 */
[----:B0-----:R-:W0:Y:S01]  /*0950*/  MUFU.RCP R0, R0 ;  /* 0x0000000000007308 */ /* 0x001e220000001000 */
[C---:B------:R-:W-:Y:S01]  /*0960*/  VIADD R25, R142.reuse, 0xffffffcb ;  /* 0xffffffcb8e197836 */ /* 0x040fe20000000000 */
[----:B------:R-:W1:Y:S01]  /*0970*/  LDS R13, [UR8] ;  /* 0x00000008ff0d7984 */ /* 0x000e620008000800 */
[----:B------:R-:W-:-:S02]  /*0980*/  VIADD R26, R142, 0xffffffc4 ;  /* 0xffffffc48e1a7836 */ /* 0x000fc40000000000 */
[C---:B------:R-:W-:Y:S02]  /*0990*/  VIADD R27, R142.reuse, 0xffffffc5 ;  /* 0xffffffc58e1b7836 */ /* 0x040fe40000000000 */
[C---:B------:R-:W-:Y:S02]  /*09a0*/  VIADD R28, R142.reuse, 0xffffffc6 ;  /* 0xffffffc68e1c7836 */ /* 0x040fe40000000000 */
[C---:B------:R-:W-:Y:S02]  /*09b0*/  VIADD R34, R142.reuse, 0xffffffc1 ;  /* 0xffffffc18e227836 */ /* 0x040fe40000000000 */
[C---:B------:R-:W-:Y:S02]  /*09c0*/  VIADD R38, R142.reuse, 0xffffffc0 ;  /* 0xffffffc08e267836 */ /* 0x040fe40000000000 */
[C---:B------:R-:W-:Y:S02]  /*09d0*/  VIADD R99, R142.reuse, 0xffffffc2 ;  /* 0xffffffc28e637836 */ /* 0x040fe40000000000 */
[----:B------:R-:W-:-:S02]  /*09e0*/  VIADD R100, R142, 0xffffffc3 ;  /* 0xffffffc38e647836 */ /* 0x000fc40000000000 */
[----:B0-----:R-:W-:Y:S01]  /*09f0*/  VIADD R2, R0, 0xffffffe ;  /* 0x0ffffffe00027836 */ /* 0x001fe20000000000 */
[----:B------:R-:W-:Y:S01]  /*0a00*/  IABS R0, R5 ;  /* 0x0000000500007213 */ /* 0x000fe20000000000 */
[C---:B------:R-:W-:Y:S02]  /*0a10*/  VIADD R101, R142.reuse, 0xffffffdc ;  /* 0xffffffdc8e657836 */ /* 0x040fe40000000000 */
[----:B------:R0:W2:Y:S01]  /*0a20*/  F2I.FTZ.U32.TRUNC.NTZ R3, R2 ;  /* 0x0000000200037305 */ /* 0x0000a2000021f000 */
[C---:B------:R-:W-:Y:S02]  /*0a30*/  VIADD R113, R142.reuse, 0xffffffdd ;  /* 0xffffffdd8e717836 */ /* 0x040fe40000000000 */
[C---:B------:R-:W-:Y:S02]  /*0a40*/  VIADD R114, R142.reuse, 0xffffffde ;  /* 0xffffffde8e727836 */ /* 0x040fe40000000000 */
[C---:B------:R-:W-:Y:S02]  /*0a50*/  VIADD R116, R142.reuse, 0xffffffdf ;  /* 0xffffffdf8e747836 */ /* 0x040fe40000000000 */
[----:B------:R-:W-:-:S02]  /*0a60*/  VIADD R118, R142, 0xffffffd8 ;  /* 0xffffffd88e767836 */ /* 0x000fc40000000000 */
[----:B0-----:R-:W-:Y:S02]  /*0a70*/  IMAD.MOV.U32 R2, RZ, RZ, RZ ;  /* 0x000000ffff027224 */ /* 0x001fe400078e00ff */
[C---:B------:R-:W-:Y:S02]  /*0a80*/  VIADD R119, R142.reuse, 0xffffffd9 ;  /* 0xffffffd98e777836 */ /* 0x040fe40000000000 */
[C---:B------:R-:W-:Y:S02]  /*0a90*/  VIADD R124, R142.reuse, 0xffffffda ;  /* 0xffffffda8e7c7836 */ /* 0x040fe40000000000 */
[--C-:B--2---:R-:W-:Y:S02]  /*0aa0*/  IMAD.MOV R6, RZ, RZ, -R3.reuse ;  /* 0x000000ffff067224 */ /* 0x104fe400078e0a03 */
[----:B------:R-:W-:Y:S02]  /*0ab0*/  VIADD R125, R142, 0xffffffdb ;  /* 0xffffffdb8e7d7836 */ /* 0x000fe40000000000 */
[----:B------:R-:W-:Y:S01]  /*0ac0*/  IMAD R9, R6, R7, RZ ;  /* 0x0000000706097224 */ /* 0x000fe200078e02ff */
[----:B------:R-:W-:Y:S01]  /*0ad0*/  IABS R6, R4 ;  /* 0x0000000400067213 */ /* 0x000fe20000000000 */
[----:B------:R-:W-:Y:S01]  /*0ae0*/  VIADD R127, R142, 0xffffffd4 ;  /* 0xffffffd48e7f7836 */ /* 0x000fe20000000000 */
[----:B-1----:R-:W-:Y:S01]  /*0af0*/  R2UR UR20, R13 ;  /* 0x000000000d1472ca */ /* 0x002fe200000e0000 */
[----:B------:R-:W-:-:S04]  /*0b00*/  IMAD.HI.U32 R3, R3, R9, R2 ;  /* 0x0000000903037227 */ /* 0x000fc800078e0002 */
[----:B------:R-:W-:Y:S02]  /*0b10*/  IMAD.MOV R2, RZ, RZ, -R6 ;  /* 0x000000ffff027224 */ /* 0x000fe400078e0a06 */
[----:B------:R-:W-:-:S04]  /*0b20*/  IMAD.HI.U32 R3, R3, R0, RZ ;  /* 0x0000000003037227 */ /* 0x000fc800078e00ff */
[----:B------:R-:W-:Y:S02]  /*0b30*/  IMAD R0, R3, R2, R0 ;  /* 0x0000000203007224 */ /* 0x000fe400078e0200 */
[C---:B------:R-:W-:Y:S01]  /*0b40*/  VIADD R129, R142.reuse, 0xffffffd5 ;  /* 0xffffffd58e817836 */ /* 0x040fe20000000000 */
[----:B------:R-:W-:Y:S01]  /*0b50*/  UIADD3 UR9, UPT, UPT, UR20, UR9, URZ ;  /* 0x0000000914097290 */ /* 0x000fe2000fffe0ff */
[C---:B------:R-:W-:Y:S01]  /*0b60*/  VIADD R131, R142.reuse, 0xffffffd6 ;  /* 0xffffffd68e837836 */ /* 0x040fe20000000000 */
[----:B------:R-:W-:Y:S01]  /*0b70*/  BAR.SYNC.DEFER_BLOCKING 0x0 ;  /* 0x0000000000007b1d */ /* 0x000fe20000010000 */
[----:B------:R-:W-:Y:S01]  /*0b80*/  ISETP.GT.U32.AND P1, PT, R7, R0, PT ;  /* 0x000000000700720c */ /* 0x000fe20003f24070 */
[C---:B------:R-:W-:Y:S02]  /*0b90*/  VIADD R132, R142.reuse, 0xffffffd7 ;  /* 0xffffffd78e847836 */ /* 0x040fe40000000000 */
[C---:B------:R-:W-:Y:S02]  /*0ba0*/  VIADD R137, R142.reuse, 0xffffffd0 ;  /* 0xffffffd08e897836 */ /* 0x040fe40000000000 */
[----:B------:R-:W-:-:S02]  /*0bb0*/  VIADD R140, R142, 0xffffffd1 ;  /* 0xffffffd18e8c7836 */ /* 0x000fc40000000000 */
[----:B------:R-:W-:-:S06]  /*0bc0*/  VIADD R141, R142, 0xffffffd2 ;  /* 0xffffffd28e8d7836 */ /* 0x000fcc0000000000 */
[----:B------:R-:W-:Y:S02]  /*0bd0*/  @!P1 IMAD.IADD R0, R0, 0x1, -R7 ;  /* 0x0000000100009824 */ /* 0x000fe400078e0a07 */
[----:B------:R-:W-:Y:S01]  /*0be0*/  @!P1 VIADD R3, R3, 0x1 ;  /* 0x0000000103039836 */ /* 0x000fe20000000000 */
[----:B------:R-:W-:Y:S02]  /*0bf0*/  ISETP.NE.AND P1, PT, R4, RZ, PT ;  /* 0x000000ff0400720c */ /* 0x000fe40003f25270 */
[----:B------:R-:W-:Y:S02]  /*0c00*/  ISETP.GE.U32.AND P0, PT, R0, R7, PT ;  /* 0x000000070000720c */ /* 0x000fe40003f06070 */
[----:B------:R-:W-:Y:S01]  /*0c10*/  LOP3.LUT R0, R5, R4, RZ, 0x3c, !PT ;  /* 0x0000000405007212 */ /* 0x000fe200078e3cff */
[----:B------:R-:W0:Y:S03]  /*0c20*/  I2F.RP R7, R30 ;  /* 0x0000001e00077306 */ /* 0x000e260000209400 */
[----:B------:R-:W-:Y:S01]  /*0c30*/  ISETP.GE.AND P2, PT, R0, RZ, PT ;  /* 0x000000ff0000720c */ /* 0x000fe20003f46270 */
[----:B------:R-:W-:-:S06]  /*0c40*/  VIADD R0, R32, 0x1ff ;  /* 0x000001ff20007836 */ /* 0x000fcc0000000000 */
[----:B------:R-:W-:-:S04]  /*0c50*/  @P0 VIADD R3, R3, 0x1 ;  /* 0x0000000103030836 */ /* 0x000fc80000000000 */
[----:B------:R-:W-:Y:S01]  /*0c60*/  IMAD.MOV.U32 R2, RZ, RZ, R3 ;  /* 0x000000ffff027224 */ /* 0x000fe200078e0003 */
[----:B------:R-:W-:Y:S01]  /*0c70*/  SHF.R.S32.HI R3, RZ, 0x1f, R0 ;  /* 0x0000001fff037819 */ /* 0x000fe20000011400 */
[----:B0-----:R-:W-:Y:S02]  /*0c80*/  MUFU.RCP R7, R7 ;  /* 0x0000000700077308 */ /* 0x001fe40000001000 */
[----:B------:R-:W-:Y:S01]  /*0c90*/  @!P2 IMAD.MOV R2, RZ, RZ, -R2 ;  /* 0x000000ffff02a224 */ /* 0x000fe200078e0a02 */
[----:B------:R-:W-:Y:S02]  /*0ca0*/  @!P1 LOP3.LUT R2, RZ, R4, RZ, 0x33, !PT ;  /* 0x00000004ff029212 */ /* 0x000fe400078e33ff */
[----:B------:R-:W-:-:S03]  /*0cb0*/  LEA.HI R3, R3, R0, RZ, 0x9 ;  /* 0x0000000003037211 */ /* 0x000fc600078f48ff */
[----:B------:R-:W-:Y:S02]  /*0cc0*/  IMAD.SHL.U32 R10, R2, 0x8, RZ ;  /* 0x00000008020a7824 */ /* 0x000fe400078e00ff */
[----:B------:R-:W-:-:S03]  /*0cd0*/  IMAD.MOV R2, RZ, RZ, -R2 ;  /* 0x000000ffff027224 */ /* 0x000fc600078e0a02 */
[----:B------:R-:W-:Y:S01]  /*0ce0*/  LEA.HI.SX32 R3, R3, -R10, 0x17 ;  /* 0x8000000a03037211 */ /* 0x000fe200078fbaff */
[----:B------:R-:W-:Y:S01]  /*0cf0*/  IMAD R12, R4, R2, R5 ;  /* 0x00000002040c7224 */ /* 0x000fe200078e0205 */
[----:B------:R-:W-:Y:S01]  /*0d00*/  IABS R4, R32 ;  /* 0x0000002000047213 */ /* 0x000fe20000000000 */
[----:B------:R-:W-:Y:S01]  /*0d10*/  IMAD.MOV.U32 R2, RZ, RZ, RZ ;  /* 0x000000ffff027224 */ /* 0x000fe200078e00ff */
[----:B------:R-:W-:-:S04]  /*0d20*/  VIMNMX R11, PT, PT, R3, 0x8, PT ;  /* 0x00000008030b7848 */ /* 0x000fc80003fe0100 */
[----:B------:R-:W-:-:S04]  /*0d30*/  IABS R9, R11 ;  /* 0x0000000b00097213 */ /* 0x000fc80000000000 */
[----:B------:R-:W0:Y:S08]  /*0d40*/  I2F.RP R0, R9 ;  /* 0x0000000900007306 */ /* 0x000e300000209400 */
[----:B0-----:R-:W0:Y:S02]  /*0d50*/  MUFU.RCP R0, R0 ;  /* 0x0000000000007308 */ /* 0x001e240000001000 */
[----:B0-----:R-:W-:Y:S01]  /*0d60*/  VIADD R3, R0, 0xffffffe ;  /* 0x0ffffffe00037836 */ /* 0x001fe20000000000 */
[----:B------:R-:W-:-:S05]  /*0d70*/  IABS R0, R11 ;  /* 0x0000000b00007213 */ /* 0x000fca0000000000 */
[----:B------:R-:W0:Y:S01]  /*0d80*/  F2I.FTZ.U32.TRUNC.NTZ R3, R3 ;  /* 0x0000000300037305 */ /* 0x000e22000021f000 */
[----:B------:R-:W-:Y:S02]  /*0d90*/  IMAD.MOV R0, RZ, RZ, -R0 ;  /* 0x000000ffff007224 */ /* 0x000fe400078e0a00 */
[----:B0-----:R-:W-:-:S04]  /*0da0*/  IMAD.MOV R6, RZ, RZ, -R3 ;  /* 0x000000ffff067224 */ /* 0x001fc800078e0a03 */
[----:B------:R-:W-:-:S04]  /*0db0*/  IMAD R5, R6, R9, RZ ;  /* 0x0000000906057224 */ /* 0x000fc800078e02ff */
[----:B------:R-:W-:Y:S01]  /*0dc0*/  IMAD.HI.U32 R2, R3, R5, R2 ;  /* 0x0000000503027227 */ /* 0x000fe200078e0002 */
[----:B------:R-:W-:Y:S01]  /*0dd0*/  IABS R3, R12 ;  /* 0x0000000c00037213 */ /* 0x000fe20000000000 */
[----:B------:R-:W0:Y:S04]  /*0de0*/  I2F.RP R5, R4 ;  /* 0x0000000400057306 */ /* 0x000e280000209400 */
[----:B------:R-:W-:-:S04]  /*0df0*/  IMAD.HI.U32 R2, R2, R3, RZ ;  /* 0x0000000302027227 */ /* 0x000fc800078e00ff */
[----:B------:R-:W-:Y:S02]  /*0e00*/  IMAD R0, R2, R0, R3 ;  /* 0x0000000002007224 */ /* 0x000fe400078e0203 */
[----:B------:R-:W-:-:S03]  /*0e10*/  VIADD R3, R7, 0xffffffe ;  /* 0x0ffffffe07037836 */ /* 0x000fc60000000000 */
[----:B------:R-:W-:Y:S01]  /*0e20*/  ISETP.GT.U32.AND P1, PT, R9, R0, PT ;  /* 0x000000000900720c */ /* 0x000fe20003f24070 */
[----:B0-----:R-:W0:Y:S08]  /*0e30*/  MUFU.RCP R5, R5 ;  /* 0x0000000500057308 */ /* 0x001e300000001000 */
[----:B------:R-:W1:Y:S04]  /*0e40*/  F2I.FTZ.U32.TRUNC.NTZ R3, R3 ;  /* 0x0000000300037305 */ /* 0x000e68000021f000 */
[----:B------:R-:W-:-:S02]  /*0e50*/  @!P1 IMAD.IADD R0, R0, 0x1, -R9 ;  /* 0x0000000100009824 */ /* 0x000fc400078e0a09 */
[----:B------:R-:W-:Y:S01]  /*0e60*/  @!P1 VIADD R2, R2, 0x1 ;  /* 0x0000000102029836 */ /* 0x000fe20000000000 */
[----:B------:R-:W-:Y:S02]  /*0e70*/  ISETP.NE.AND P1, PT, R11, RZ, PT ;  /* 0x000000ff0b00720c */ /* 0x000fe40003f25270 */
[----:B------:R-:W-:Y:S01]  /*0e80*/  ISETP.GE.U32.AND P0, PT, R0, R9, PT ;  /* 0x000000090000720c */ /* 0x000fe20003f06070 */
[----:B0-----:R-:W-:Y:S01]  /*0e90*/  VIADD R6, R5, 0xffffffe ;  /* 0x0ffffffe05067836 */ /* 0x001fe20000000000 */
[----:B------:R-:W-:-:S03]  /*0ea0*/  LOP3.LUT R0, R12, R11, RZ, 0x3c, !PT ;  /* 0x0000000b0c007212 */ /* 0x000fc600078e3cff */
[----:B------:R0:W2:Y:S01]  /*0eb0*/  F2I.FTZ.U32.TRUNC.NTZ R7, R6 ;  /* 0x0000000600077305 */ /* 0x0000a2000021f000 */
[----:B------:R-:W-:Y:S01]  /*0ec0*/  ISETP.GE.AND P2, PT, R0, RZ, PT ;  /* 0x000000ff0000720c */ /* 0x000fe20003f46270 */
[----:B-1----:R-:W-:-:S04]  /*0ed0*/  IMAD.MOV R5, RZ, RZ, -R3 ;  /* 0x000000ffff057224 */ /* 0x002fc800078e0a03 */
[----:B------:R-:W-:Y:S02]  /*0ee0*/  IMAD R5, R5, R30, RZ ;  /* 0x0000001e05057224 */ /* 0x000fe400078e02ff */
[----:B------:R-:W-:Y:S02]  /*0ef0*/  @P0 VIADD R2, R2, 0x1 ;  /* 0x0000000102020836 */ /* 0x000fe40000000000 */
[----:B0-----:R-:W-:Y:S02]  /*0f00*/  IMAD.MOV.U32 R6, RZ, RZ, RZ ;  /* 0x000000ffff067224 */ /* 0x001fe400078e00ff */
[----:B------:R-:W-:Y:S02]  /*0f10*/  IMAD.MOV.U32 R8, RZ, RZ, R2 ;  /* 0x000000ffff087224 */ /* 0x000fe400078e0002 */
[----:B------:R-:W-:Y:S02]  /*0f20*/  IMAD.MOV.U32 R2, RZ, RZ, RZ ;  /* 0x000000ffff027224 */ /* 0x000fe400078e00ff */
[----:B------:R-:W-:Y:S01]  /*0f30*/  @!P2 IMAD.MOV R8, RZ, RZ, -R8 ;  /* 0x000000ffff08a224 */ /* 0x000fe200078e0a08 */
[----:B------:R-:W-:Y:S01]  /*0f40*/  @!P1 LOP3.LUT R8, RZ, R11, RZ, 0x33, !PT ;  /* 0x0000000bff089212 */ /* 0x000fe200078e33ff */
[----:B------:R-:W-:-:S04]  /*0f50*/  IMAD.HI.U32 R5, R3, R5, R2 ;  /* 0x0000000503057227 */ /* 0x000fc800078e0002 */
[----:B------:R-:W-:Y:S02]  /*0f60*/  IMAD.SHL.U32 R0, R8, 0x100, RZ ;  /* 0x0000010008007824 */ /* 0x000fe400078e00ff */
[----:B--2---:R-:W-:Y:S02]  /*0f70*/  IMAD.MOV R9, RZ, RZ, -R7 ;  /* 0x000000ffff097224 */ /* 0x004fe400078e0a07 */
[----:B------:R-:W-:Y:S01]  /*0f80*/  IMAD.MOV R8, RZ, RZ, -R8 ;  /* 0x000000ffff087224 */ /* 0x000fe200078e0a08 */
[----:B------:R-:W-:Y:S01]  /*0f90*/  LOP3.LUT R29, R0, UR4, R29, 0xfe, !PT ;  /* 0x00000004001d7c12 */ /* 0x000fe2000f8efe1d */
[----:B------:R-:W-:Y:S01]  /*0fa0*/  IMAD R9, R9, R4, RZ ;  /* 0x0000000409097224 */ /* 0x000fe200078e02ff */
[----:B------:R-:W-:Y:S01]  /*0fb0*/  UMOV UR4, 0x1 ;  /* 0x0000000100047882 */ /* 0x000fe20000000000 */
[----:B------:R-:W-:Y:S01]  /*0fc0*/  IMAD R2, R11, R8, R12 ;  /* 0x000000080b027224 */ /* 0x000fe200078e020c */
[----:B------:R-:W-:Y:S01]  /*0fd0*/  IABS R31, R29 ;  /* 0x0000001d001f7213 */ /* 0x000fe20000000000 */
[----:B------:R-:W-:Y:S01]  /*0fe0*/  IMAD.HI.U32 R6, R7, R9, R6 ;  /* 0x0000000907067227 */ /* 0x000fe200078e0006 */
[----:B------:R-:W-:-:S02]  /*0ff0*/  LOP3.LUT R105, R29, 0x8, RZ, 0xfc, !PT ;  /* 0x000000081d697812 */ /* 0x000fc400078efcff */
[----:B------:R-:W-:Y:S01]  /*1000*/  LOP3.LUT R107, R29, 0xa, RZ, 0xfc, !PT ;  /* 0x0000000a1d6b7812 */ /* 0x000fe200078efcff */
[----:B------:R-:W-:Y:S01]  /*1010*/  IMAD.HI.U32 R3, R5, R31, RZ ;  /* 0x0000001f05037227 */ /* 0x000fe200078e00ff */
[----:B------:R-:W-:Y:S02]  /*1020*/  IABS R41, R105 ;  /* 0x0000006900297213 */ /* 0x000fe40000000000 */
[----:B------:R-:W-:Y:S01]  /*1030*/  IABS R40, R107 ;  /* 0x0000006b00287213 */ /* 0x000fe20000000000 */
[----:B------:R-:W-:Y:S01]  /*1040*/  IMAD.MOV R3, RZ, RZ, -R3 ;  /* 0x000000ffff037224 */ /* 0x000fe200078e0a03 */
[C---:B------:R-:W-:Y:S01]  /*1050*/  LOP3.LUT R112, R29.reuse, 0x12, RZ, 0xfc, !PT ;  /* 0x000000121d707812 */ /* 0x040fe200078efcff */
[----:B------:R-:W-:Y:S01]  /*1060*/  IMAD.IADD R2, R10, 0x1, R2 ;  /* 0x000000010a027824 */ /* 0x000fe200078e0202 */
[----:B------:R-:W-:Y:S01]  /*1070*/  LOP3.LUT R111, R29, 0x14, RZ, 0xfc, !PT ;  /* 0x000000141d6f7812 */ /* 0x000fe200078efcff */
[----:B------:R-:W-:Y:S01]  /*1080*/  IMAD R31, R30, R3, R31 ;  /* 0x000000031e1f7224 */ /* 0x000fe200078e021f */
[----:B------:R-:W-:Y:S01]  /*1090*/  IABS R42, R112 ;  /* 0x00000070002a7213 */ /* 0x000fe20000000000 */
[----:B------:R-:W-:Y:S01]  /*10a0*/  IMAD.HI.U32 R3, R5, R41, RZ ;  /* 0x0000002905037227 */ /* 0x000fe200078e00ff */
[----:B------:R-:W-:-:S02]  /*10b0*/  IABS R47, R111 ;  /* 0x0000006f002f7213 */ /* 0x000fc40000000000 */
[C---:B------:R-:W-:Y:S01]  /*10c0*/  LOP3.LUT R121, R29.reuse, 0x1c, RZ, 0xfc, !PT ;  /* 0x0000001c1d797812 */ /* 0x040fe200078efcff */
[----:B------:R-:W-:Y:S01]  /*10d0*/  IMAD.MOV R3, RZ, RZ, -R3 ;  /* 0x000000ffff037224 */ /* 0x000fe200078e0a03 */
[----:B------:R-:W-:Y:S02]  /*10e0*/  LOP3.LUT R123, R29, 0x1e, RZ, 0xfc, !PT ;  /* 0x0000001e1d7b7812 */ /* 0x000fe400078efcff */
[----:B------:R-:W-:Y:S01]  /*10f0*/  IABS R49, R121 ;  /* 0x0000007900317213 */ /* 0x000fe20000000000 */
[----:B------:R-:W-:Y:S01]  /*1100*/  IMAD R41, R30, R3, R41 ;  /* 0x000000031e297224 */ /* 0x000fe200078e0229 */
[----:B------:R-:W-:Y:S01]  /*1110*/  IABS R48, R123 ;  /* 0x0000007b00307213 */ /* 0x000fe20000000000 */
[----:B------:R-:W-:Y:S01]  /*1120*/  IMAD.HI.U32 R3, R5, R40, RZ ;  /* 0x0000002805037227 */ /* 0x000fe200078e00ff */
[C---:B------:R-:W-:Y:S02]  /*1130*/  LOP3.LUT R128, R29.reuse, 0x26, RZ, 0xfc, !PT ;  /* 0x000000261d807812 */ /* 0x040fe400078efcff */
[----:B------:R-:W-:Y:S01]  /*1140*/  LOP3.LUT R133, R29, 0x28, RZ, 0xfc, !PT ;  /* 0x000000281d857812 */ /* 0x000fe200078efcff */
[----:B------:R-:W-:Y:S01]  /*1150*/  IMAD.MOV R3, RZ, RZ, -R3 ;  /* 0x000000ffff037224 */ /* 0x000fe200078e0a03 */
[----:B------:R-:W-:-:S02]  /*1160*/  IABS R56, R128 ;  /* 0x0000008000387213 */ /* 0x000fc40000000000 */
[----:B------:R-:W-:Y:S01]  /*1170*/  IABS R55, R133 ;  /* 0x0000008500377213 */ /* 0x000fe20000000000 */
[C---:B------:R-:W-:Y:S01]  /*1180*/  IMAD R40, R30.reuse, R3, R40 ;  /* 0x000000031e287224 */ /* 0x040fe200078e0228 */
[----:B------:R-:W-:Y:S01]  /*1190*/  LOP3.LUT R139, R29, 0x30, RZ, 0xfc, !PT ;  /* 0x000000301d8b7812 */ /* 0x000fe200078efcff */
[----:B------:R-:W-:Y:S01]  /*11a0*/  IMAD.HI.U32 R3, R5, R42, RZ ;  /* 0x0000002a05037227 */ /* 0x000fe200078e00ff */
[C---:B------:R-:W-:Y:S02]  /*11b0*/  LOP3.LUT R138, R29.reuse, 0x32, RZ, 0xfc, !PT ;  /* 0x000000321d8a7812 */ /* 0x040fe400078efcff */
[----:B------:R-:W-:Y:S01]  /*11c0*/  IABS R63, R139 ;  /* 0x0000008b003f7213 */ /* 0x000fe20000000000 */
[----:B------:R-:W-:Y:S01]  /*11d0*/  IMAD.MOV R3, RZ, RZ, -R3 ;  /* 0x000000ffff037224 */ /* 0x000fe200078e0a03 */
[----:B------:R-:W-:Y:S02]  /*11e0*/  LOP3.LUT R106, R29, 0x6, RZ, 0xfc, !PT ;  /* 0x000000061d6a7812 */ /* 0x000fe400078efcff */
[----:B------:R-:W-:Y:S01]  /*11f0*/  IABS R62, R138 ;  /* 0x0000008a003e7213 */ /* 0x000fe20000000000 */
[----:B------:R-:W-:Y:S01]  /*1200*/  IMAD R42, R30, R3, R42 ;  /* 0x000000031e2a7224 */ /* 0x000fe200078e022a */
[----:B------:R-:W-:Y:S01]  /*1210*/  IABS R36, R106 ;  /* 0x0000006a00247213 */ /* 0x000fe20000000000 */
[----:B------:R-:W-:Y:S01]  /*1220*/  IMAD.HI.U32 R3, R5, R47, RZ ;  /* 0x0000002f05037227 */ /* 0x000fe200078e00ff */
[----:B------:R-:W-:-:S02]  /*1230*/  LOP3.LUT R150, R29, 0x3a, RZ, 0xfc, !PT ;  /* 0x0000003a1d967812 */ /* 0x000fc400078efcff */
[----:B------:R-:W-:Y:S01]  /*1240*/  LOP3.LUT R110, R29, 0x10, RZ, 0xfc, !PT ;  /* 0x000000101d6e7812 */ /* 0x000fe200078efcff */
[----:B------:R-:W-:Y:S01]  /*1250*/  IMAD.MOV R3, RZ, RZ, -R3 ;  /* 0x000000ffff037224 */ /* 0x000fe200078e0a03 */
[----:B------:R-:W-:Y:S01]  /*1260*/  IABS R64, R150 ;  /* 0x0000009600407213 */ /* 0x000fe20000000000 */
[----:B------:R-:W-:Y:S01]  /*1270*/  IMAD.HI.U32 R9, R5, R36, RZ ;  /* 0x0000002405097227 */ /* 0x000fe200078e00ff */
[C---:B------:R-:W-:Y:S02]  /*1280*/  LOP3.LUT R104, R29.reuse, 0x4, RZ, 0xfc, !PT ;  /* 0x000000041d687812 */ /* 0x040fe400078efcff */
[----:B------:R-:W-:Y:S01]  /*1290*/  LOP3.LUT R103, R29, 0x2, RZ, 0xfc, !PT ;  /* 0x000000021d677812 */ /* 0x000fe200078efcff */
[----:B------:R-:W-:Y:S01]  /*12a0*/  IMAD R47, R30, R3, R47 ;  /* 0x000000031e2f7224 */ /* 0x000fe200078e022f */
[----:B------:R-:W-:Y:S01]  /*12b0*/  IABS R43, R110 ;  /* 0x0000006e002b7213 */ /* 0x000fe20000000000 */
[----:B------:R-:W-:Y:S01]  /*12c0*/  IMAD.HI.U32 R3, R5, R49, RZ ;  /* 0x0000003105037227 */ /* 0x000fe200078e00ff */
[----:B------:R-:W-:-:S02]  /*12d0*/  LOP3.LUT R153, R29, 0x3c, RZ, 0xfc, !PT ;  /* 0x0000003c1d997812 */ /* 0x000fc400078efcff */
[----:B------:R-:W-:Y:S01]  /*12e0*/  IABS R37, R104 ;  /* 0x0000006800257213 */ /* 0x000fe20000000000 */
[----:B------:R-:W-:Y:S01]  /*12f0*/  IMAD.MOV R3, RZ, RZ, -R3 ;  /* 0x000000ffff037224 */ /* 0x000fe200078e0a03 */
[----:B------:R-:W-:Y:S01]  /*1300*/  IABS R39, R103 ;  /* 0x0000006700277213 */ /* 0x000fe20000000000 */
[----:B------:R-:W-:Y:S01]  /*1310*/  IMAD.MOV R9, RZ, RZ, -R9 ;  /* 0x000000ffff097224 */ /* 0x000fe200078e0a09 */
[----:B------:R-:W-:Y:S01]  /*1320*/  LOP3.LUT R117, R29, 0x1a, RZ, 0xfc, !PT ;  /* 0x0000001a1d757812 */ /* 0x000fe200078efcff */
[C---:B------:R-:W-:Y:S01]  /*1330*/  IMAD R49, R30.reuse, R3, R49 ;  /* 0x000000031e317224 */ /* 0x040fe200078e0231 */
[----:B------:R-:W-:Y:S01]  /*1340*/  IABS R69, R153 ;  /* 0x0000009900457213 */ /* 0x000fe20000000000 */
[----:B------:R-:W-:Y:S01]  /*1350*/  IMAD.HI.U32 R3, R5, R48, RZ ;  /* 0x0000003005037227 */ /* 0x000fe200078e00ff */
[C---:B------:R-:W-:Y:S02]  /*1360*/  LOP3.LUT R108, R29.reuse, 0xe, RZ, 0xfc, !PT ;  /* 0x0000000e1d6c7812 */ /* 0x040fe400078efcff */
[C---:B------:R-:W-:Y:S01]  /*1370*/  LOP3.LUT R109, R29.reuse, 0xc, RZ, 0xfc, !PT ;  /* 0x0000000c1d6d7812 */ /* 0x040fe200078efcff */
[----:B------:R-:W-:Y:S01]  /*1380*/  IMAD.MOV R3, RZ, RZ, -R3 ;  /* 0x000000ffff037224 */ /* 0x000fe200078e0a03 */
[----:B------:R-:W-:Y:S01]  /*1390*/  IABS R50, R117 ;  /* 0x0000007500327213 */ /* 0x000fe20000000000 */
[C---:B------:R-:W-:Y:S01]  /*13a0*/  IMAD R36, R30.reuse, R9, R36 ;  /* 0x000000091e247224 */ /* 0x040fe200078e0224 */
[----:B------:R-:W-:Y:S01]  /*13b0*/  LOP3.LUT R156, R29, 0x44, RZ, 0xfc, !PT ;  /* 0x000000441d9c7812 */ /* 0x000fe200078efcff */
[----:B------:R-:W-:Y:S01]  /*13c0*/  IMAD R48, R30, R3, R48 ;  /* 0x000000031e307224 */ /* 0x000fe200078e0230 */
[----:B------:R-:W-:Y:S01]  /*13d0*/  IABS R44, R108 ;  /* 0x0000006c002c7213 */ /* 0x000fe20000000000 */
[----:B------:R-:W-:Y:S01]  /*13e0*/  IMAD.HI.U32 R3, R5, R56, RZ ;  /* 0x0000003805037227 */ /* 0x000fe200078e00ff */
[----:B------:R-:W-:-:S02]  /*13f0*/  IABS R45, R109 ;  /* 0x0000006d002d7213 */ /* 0x000fc40000000000 */
[C---:B------:R-:W-:Y:S01]  /*1400*/  LOP3.LUT R120, R29.reuse, 0x18, RZ, 0xfc, !PT ;  /* 0x000000181d787812 */ /* 0x040fe200078efcff */
[----:B------:R-:W-:Y:S01]  /*1410*/  IMAD.MOV R3, RZ, RZ, -R3 ;  /* 0x000000ffff037224 */ /* 0x000fe200078e0a03 */
[----:B------:R-:W-:Y:S01]  /*1420*/  LOP3.LUT R130, R29, 0x24, RZ, 0xfc, !PT ;  /* 0x000000241d827812 */ /* 0x000fe200078efcff */
[----:B------:R-:W-:Y:S01]  /*1430*/  IMAD.HI.U32 R9, R5, R43, RZ ;  /* 0x0000002b05097227 */ /* 0x000fe200078e00ff */
[----:B------:R-:W-:Y:S02]  /*1440*/  IABS R71, R156 ;  /* 0x0000009c00477213 */ /* 0x000fe40000000000 */
[----:B------:R-:W-:Y:S01]  /*1450*/  IABS R51, R120 ;  /* 0x0000007800337213 */ /* 0x000fe20000000000 */
[----:B------:R-:W-:Y:S01]  /*1460*/  IMAD R56, R30, R3, R56 ;  /* 0x000000031e387224 */ /* 0x000fe200078e0238 */
[----:B------:R-:W-:Y:S01]  /*1470*/  LOP3.LUT R115, R29, 0x16, RZ, 0xfc, !PT ;  /* 0x000000161d737812 */ /* 0x000fe200078efcff */
[----:B------:R-:W-:Y:S01]  /*1480*/  IMAD.HI.U32 R3, R5, R55, RZ ;  /* 0x0000003705037227 */ /* 0x000fe200078e00ff */
[----:B------:R-:W-:-:S02]  /*1490*/  IABS R57, R130 ;  /* 0x0000008200397213 */ /* 0x000fc40000000000 */
        /* <DEDUP_REMOVED lines=15> */
[----:B------:R-:W-:Y:S01]  /*1590*/  LOP3.LUT R15, R29, 0x4e, RZ, 0xfc, !PT ;  /* 0x0000004e1d0f7812 */ /* 0x000fe200078efcff */
[C---:B------:R-:W-:Y:S01]  /*15a0*/  IMAD R63, R30.reuse, R3, R63 ;  /* 0x000000031e3f7224 */ /* 0x040fe200078e023f */
[----:B------:R-:W-:Y:S01]  /*15b0*/  IABS R53, R122 ;  /* 0x0000007a00357213 */ /* 0x000fe20000000000 */
[----:B------:R-:W-:Y:S01]  /*15c0*/  IMAD.HI.U32 R3, R5, R62, RZ ;  /* 0x0000003e05037227 */ /* 0x000fe200078e00ff */
[----:B------:R-:W-:Y:S01]  /*15d0*/  IABS R59, R134 ;  /* 0x00000086003b7213 */ /* 0x000fe20000000000 */
[----:B------:R0:W-:Y:S01]  /*15e0*/  STL [R1+0x14], R15 ;  /* 0x0000140f01007387 */ /* 0x0001e20000100800 */
[C---:B------:R-:W-:Y:S01]  /*15f0*/  LOP3.LUT R148, R29.reuse, 0x38, RZ, 0xfc, !PT ;  /* 0x000000381d947812 */ /* 0x040fe200078efcff */
[----:B------:R-:W-:Y:S01]  /*1600*/  IMAD.MOV R3, RZ, RZ, -R3 ;  /* 0x000000ffff037224 */ /* 0x000fe200078e0a03 */
[----:B------:R-:W-:Y:S01]  /*1610*/  IABS R72, R15 ;  /* 0x0000000f00487213 */ /* 0x000fe20000000000 */
[----:B------:R-:W-:Y:S01]  /*1620*/  IMAD.MOV R9, RZ, RZ, -R9 ;  /* 0x000000ffff097224 */ /* 0x000fe200078e0a09 */
[C---:B------:R-:W-:Y:S01]  /*1630*/  LOP3.LUT R135, R29.reuse, 0x2a, RZ, 0xfc, !PT ;  /* 0x0000002a1d877812 */ /* 0x040fe200078efcff */
[----:B------:R-:W-:Y:S01]  /*1640*/  IMAD R62, R30, R3, R62 ;  /* 0x000000031e3e7224 */ /* 0x000fe200078e023e */
[----:B------:R-:W-:Y:S01]  /*1650*/  LOP3.LUT R149, R29, 0x36, RZ, 0xfc, !PT ;  /* 0x000000361d957812 */ /* 0x000fe200078efcff */
[----:B------:R-:W-:Y:S01]  /*1660*/  IMAD.HI.U32 R3, R5, R64, RZ ;  /* 0x0000004005037227 */ /* 0x000fe200078e00ff */
[----:B------:R-:W-:-:S02]  /*1670*/  IABS R65, R148 ;  /* 0x0000009400417213 */ /* 0x000fc40000000000 */
[C---:B0-----:R-:W-:Y:S01]  /*1680*/  LOP3.LUT R15, R29.reuse, 0x50, RZ, 0xfc, !PT ;  /* 0x000000501d0f7812 */ /* 0x041fe200078efcff */
[----:B------:R-:W-:Y:S01]  /*1690*/  IMAD.MOV R3, RZ, RZ, -R3 ;  /* 0x000000ffff037224 */ /* 0x000fe200078e0a03 */
[----:B------:R-:W-:Y:S01]  /*16a0*/  IABS R54, R135 ;  /* 0x0000008700367213 */ /* 0x000fe20000000000 */
[----:B------:R-:W-:Y:S01]  /*16b0*/  IMAD.MOV R8, RZ, RZ, -R8 ;  /* 0x000000ffff087224 */ /* 0x000fe200078e0a08 */
[----:B------:R-:W-:Y:S01]  /*16c0*/  IABS R60, R149 ;  /* 0x00000095003c7213 */ /* 0x000fe20000000000 */
[C---:B------:R-:W-:Y:S01]  /*16d0*/  IMAD R64, R30.reuse, R3, R64 ;  /* 0x000000031e407224 */ /* 0x040fe200078e0240 */
[----:B------:R-:W-:Y:S01]  /*16e0*/  LOP3.LUT R154, R29, 0x40, RZ, 0xfc, !PT ;  /* 0x000000401d9a7812 */ /* 0x000fe200078efcff */
[----:B------:R-:W-:Y:S01]  /*16f0*/  IMAD.HI.U32 R3, R5, R69, RZ ;  /* 0x0000004505037227 */ /* 0x000fe200078e00ff */
[C---:B------:R-:W-:Y:S01]  /*1700*/  LOP3.LUT R157, R29.reuse, 0x42, RZ, 0xfc, !PT ;  /* 0x000000421d9d7812 */ /* 0x040fe200078efcff */
[----:B------:R-:W-:Y:S01]  /*1710*/  STL [R1+0x10], R15 ;  /* 0x0000100f01007387 */ /* 0x000fe20000100800 */
[----:B------:R-:W-:Y:S01]  /*1720*/  IABS R77, R15 ;  /* 0x0000000f004d7213 */ /* 0x000fe20000000000 */
[----:B------:R-:W-:Y:S01]  /*1730*/  IMAD.MOV R7, RZ, RZ, -R7 ;  /* 0x000000ffff077224 */ /* 0x000fe200078e0a07 */
[----:B------:R-:W-:Y:S01]  /*1740*/  LOP3.LUT R144, R29, 0x34, RZ, 0xfc, !PT ;  /* 0x000000341d907812 */ /* 0x000fe200078efcff */
[----:B------:R-:W-:Y:S01]  /*1750*/  IMAD R43, R30, R9, R43 ;  /* 0x000000091e2b7224 */ /* 0x000fe200078e022b */
[----:B------:R-:W-:Y:S01]  /*1760*/  IABS R67, R154 ;  /* 0x0000009a00437213 */ /* 0x000fe20000000000 */
[----:B------:R-:W-:Y:S01]  /*1770*/  IMAD.HI.U32 R9, R5, R50, RZ ;  /* 0x0000003205097227 */ /* 0x000fe200078e00ff */
[----:B------:R-:W-:-:S02]  /*1780*/  IABS R66, R157 ;  /* 0x0000009d00427213 */ /* 0x000fc40000000000 */
[C---:B------:R-:W-:Y:S01]  /*1790*/  LOP3.LUT R164, R29.reuse, 0x58, RZ, 0xfc, !PT ;  /* 0x000000581da47812 */ /* 0x040fe200078efcff */
[----:B------:R-:W-:Y:S01]  /*17a0*/  IMAD.MOV R3, RZ, RZ, -R3 ;  /* 0x000000ffff037224 */ /* 0x000fe200078e0a03 */
[----:B------:R-:W-:Y:S01]  /*17b0*/  IABS R61, R144 ;  /* 0x00000090003d7213 */ /* 0x000fe20000000000 */
[C---:B------:R-:W-:Y:S01]  /*17c0*/  IMAD R37, R30.reuse, R8, R37 ;  /* 0x000000081e257224 */ /* 0x040fe200078e0225 */
[C---:B------:R-:W-:Y:S01]  /*17d0*/  LOP3.LUT R159, R29.reuse, 0x4a, RZ, 0xfc, !PT ;  /* 0x0000004a1d9f7812 */ /* 0x040fe200078efcff */
[----:B------:R-:W-:Y:S01]  /*17e0*/  IMAD R39, R30, R7, R39 ;  /* 0x000000071e277224 */ /* 0x000fe200078e0227 */
[----:B------:R-:W-:Y:S01]  /*17f0*/  LOP3.LUT R165, R29, 0x4c, RZ, 0xfc, !PT ;  /* 0x0000004c1da57812 */ /* 0x000fe200078efcff */
[----:B------:R-:W-:Y:S01]  /*1800*/  IMAD.HI.U32 R8, R5, R44, RZ ;  /* 0x0000002c05087227 */ /* 0x000fe200078e00ff */
[----:B------:R-:W-:Y:S02]  /*1810*/  IABS R79, R164 ;  /* 0x000000a4004f7213 */ /* 0x000fe40000000000 */
[----:B------:R-:W-:Y:S01]  /*1820*/  LOP3.LUT R151, R29, 0x3e, RZ, 0xfc, !PT ;  /* 0x0000003e1d977812 */ /* 0x000fe200078efcff */
[----:B------:R-:W-:Y:S01]  /*1830*/  IMAD.HI.U32 R7, R5, R45, RZ ;  /* 0x0000002d05077227 */ /* 0x000fe200078e00ff */
[----:B------:R-:W-:-:S02]  /*1840*/  IABS R74, R159 ;  /* 0x0000009f004a7213 */ /* 0x000fc40000000000 */
[----:B------:R-:W-:Y:S01]  /*1850*/  IABS R73, R165 ;  /* 0x000000a500497213 */ /* 0x000fe20000000000 */
[----:B------:R-:W-:Y:S01]  /*1860*/  IMAD.MOV R9, RZ, RZ, -R9 ;  /* 0x000000ffff097224 */ /* 0x000fe200078e0a09 */
[----:B------:R-:W-:Y:S01]  /*1870*/  LOP3.LUT R160, R29, 0x5a, RZ, 0xfc, !PT ;  /* 0x0000005a1da07812 */ /* 0x000fe200078efcff */
[C---:B------:R-:W-:Y:S01]  /*1880*/  IMAD R69, R30.reuse, R3, R69 ;  /* 0x000000031e457224 */ /* 0x040fe200078e0245 */
[----:B------:R-:W-:Y:S01]  /*1890*/  IABS R68, R151 ;  /* 0x0000009700447213 */ /* 0x000fe20000000000 */
[----:B------:R-:W-:Y:S01]  /*18a0*/  IMAD.HI.U32 R3, R5, R71, RZ ;  /* 0x0000004705037227 */ /* 0x000fe200078e00ff */
[C---:B------:R-:W-:Y:S02]  /*18b0*/  LOP3.LUT R10, R29.reuse, 0x56, RZ, 0xfc, !PT ;  /* 0x000000561d0a7812 */ /* 0x040fe400078efcff */
[----:B------:R-:W-:Y:S01]  /*18c0*/  IABS R78, R160 ;  /* 0x000000a0004e7213 */ /* 0x000fe20000000000 */
[----:B------:R-:W-:Y:S01]  /*18d0*/  IMAD.MOV R11, RZ, RZ, -R8 ;  /* 0x000000ffff0b7224 */ /* 0x000fe200078e0a08 */
[C---:B------:R-:W-:Y:S01]  /*18e0*/  LOP3.LUT R13, R29.reuse, 0x52, RZ, 0xfc, !PT ;  /* 0x000000521d0d7812 */ /* 0x040fe200078efcff */
[----:B------:R-:W-:Y:S01]  /*18f0*/  IMAD.MOV R7, RZ, RZ, -R7 ;  /* 0x000000ffff077224 */ /* 0x000fe200078e0a07 */
[----:B------:R-:W-:Y:S01]  /*1900*/  LOP3.LUT R12, R29, 0x54, RZ, 0xfc, !PT ;  /* 0x000000541d0c7812 */ /* 0x000fe200078efcff */
[----:B------:R-:W-:Y:S01]  /*1910*/  IMAD.HI.U32 R8, R5, R51, RZ ;  /* 0x0000003305087227 */ /* 0x000fe200078e00ff */
[C---:B------:R-:W-:Y:S01]  /*1920*/  LOP3.LUT R161, R29.reuse, 0x48, RZ, 0xfc, !PT ;  /* 0x000000481da17812 */ /* 0x040fe200078efcff */
[----:B------:R0:W-:Y:S01]  /*1930*/  STL [R1+0x1c], R13 ;  /* 0x00001c0d01007387 */ /* 0x0001e20000100800 */
[----:B------:R-:W-:Y:S01]  /*1940*/  IABS R80, R10 ;  /* 0x0000000a00507213 */ /* 0x000fe20000000000 */
[C---:B------:R-:W-:Y:S01]  /*1950*/  IMAD R50, R30.reuse, R9, R50 ;  /* 0x000000091e327224 */ /* 0x040fe200078e0232 */
[----:B------:R-:W-:Y:S01]  /*1960*/  LOP3.LUT R147, R29, 0x62, RZ, 0xfc, !PT ;  /* 0x000000621d937812 */ /* 0x000fe200078efcff */
[C---:B------:R-:W-:Y:S01]  /*1970*/  IMAD.HI.U32 R9, R5.reuse, R57, RZ ;  /* 0x0000003905097227 */ /* 0x040fe200078e00ff */
[----:B------:R-:W-:Y:S01]  /*1980*/  IABS R75, R161 ;  /* 0x000000a1004b7213 */ /* 0x000fe20000000000 */
[----:B------:R1:W-:Y:S01]  /*1990*/  STL [R1+0x40], R12 ;  /* 0x0000400c01007387 */ /* 0x0003e20000100800 */
[----:B------:R-:W-:Y:S01]  /*19a0*/  IABS R86, R147 ;  /* 0x0000009300567213 */ /* 0x000fe20000000000 */
[----:B------:R-:W-:Y:S01]  /*19b0*/  IMAD.MOV R3, RZ, RZ, -R3 ;  /* 0x000000ffff037224 */ /* 0x000fe200078e0a03 */
[----:B------:R-:W-:Y:S01]  /*19c0*/  IABS R81, R12 ;  /* 0x0000000c00517213 */ /* 0x000fe20000000000 */
[----:B------:R-:W-:Y:S01]  /*19d0*/  IMAD R45, R30, R7, R45 ;  /* 0x000000071e2d7224 */ /* 0x000fe200078e022d */
[----:B------:R2:W-:Y:S01]  /*19e0*/  STL [R1+0x3c], R10 ;  /* 0x00003c0a01007387 */ /* 0x0005e20000100800 */
[----:B------:R-:W-:Y:S01]  /*19f0*/  IMAD.MOV R8, RZ, RZ, -R8 ;  /* 0x000000ffff087224 */ /* 0x000fe200078e0a08 */
[----:B------:R-:W-:Y:S01]  /*1a00*/  IABS R76, R13 ;  /* 0x0000000d004c7213 */ /* 0x000fe20000000000 */
[----:B------:R-:W-:Y:S01]  /*1a10*/  IMAD.HI.U32 R7, R5, R46, RZ ;  /* 0x0000002e05077227 */ /* 0x000fe200078e00ff */
[----:B0-----:R-:W-:-:S02]  /*1a20*/  LOP3.LUT R13, R29, 0x64, RZ, 0xfc, !PT ;  /* 0x000000641d0d7812 */ /* 0x001fc400078efcff */
[C---:B-1----:R-:W-:Y:S01]  /*1a30*/  LOP3.LUT R12, R29.reuse, 0x66, RZ, 0xfc, !PT ;  /* 0x000000661d0c7812 */ /* 0x042fe200078efcff */
[----:B------:R-:W-:Y:S01]  /*1a40*/  IMAD.MOV R9, RZ, RZ, -R9 ;  /* 0x000000ffff097224 */ /* 0x000fe200078e0a09 */
[C---:B------:R-:W-:Y:S01]  /*1a50*/  LOP3.LUT R143, R29.reuse, 0x5e, RZ, 0xfc, !PT ;  /* 0x0000005e1d8f7812 */ /* 0x040fe200078efcff */
[C---:B------:R-:W-:Y:S01]  /*1a60*/  IMAD R71, R30.reuse, R3, R71 ;  /* 0x000000031e477224 */ /* 0x040fe200078e0247 */
[----:B--2---:R-:W-:Y:S01]  /*1a70*/  LOP3.LUT R10, R29, 0x60, RZ, 0xfc, !PT ;  /* 0x000000601d0a7812 */ /* 0x004fe200078efcff */
[C---:B------:R-:W-:Y:S01]  /*1a80*/  IMAD.HI.U32 R3, R5.reuse, R70, RZ ;  /* 0x0000004605037227 */ /* 0x040fe200078e00ff */
[----:B------:R-:W-:Y:S02]  /*1a90*/  IABS R85, R13 ;  /* 0x0000000d00557213 */ /* 0x000fe40000000000 */
[----:B------:R-:W-:Y:S01]  /*1aa0*/  IABS R87, R10 ;  /* 0x0000000a00577213 */ /* 0x000fe20000000000 */
[----:B------:R-:W-:Y:S01]  /*1ab0*/  IMAD R51, R30, R8, R51 ;  /* 0x000000081e337224 */ /* 0x000fe200078e0233 */
[----:B------:R-:W-:Y:S01]  /*1ac0*/  IABS R82, R143 ;  /* 0x0000008f00527213 */ /* 0x000fe20000000000 */
[----:B------:R-:W-:Y:S01]  /*1ad0*/  IMAD.MOV R7, RZ, RZ, -R7 ;  /* 0x000000ffff077224 */ /* 0x000fe200078e0a07 */
[----:B------:R-:W-:Y:S01]  /*1ae0*/  IABS R84, R12 ;  /* 0x0000000c00547213 */ /* 0x000fe20000000000 */
[----:B------:R-:W-:Y:S01]  /*1af0*/  IMAD.HI.U32 R8, R5, R52, RZ ;  /* 0x0000003405087227 */ /* 0x000fe200078e00ff */
[----:B------:R-:W-:-:S02]  /*1b00*/  LOP3.LUT R145, R29, 0x68, RZ, 0xfc, !PT ;  /* 0x000000681d917812 */ /* 0x000fc400078efcff */
[----:B------:R-:W-:Y:S01]  /*1b10*/  LOP3.LUT R102, R29, 0x7e, RZ, 0xfc, !PT ;  /* 0x0000007e1d667812 */ /* 0x000fe200078efcff */
[----:B------:R-:W-:Y:S01]  /*1b20*/  IMAD R57, R30, R9, R57 ;  /* 0x000000091e397224 */ /* 0x000fe200078e0239 */
[----:B------:R-:W-:Y:S01]  /*1b30*/  IABS R89, R145 ;  /* 0x0000009100597213 */ /* 0x000fe20000000000 */
[----:B------:R-:W-:Y:S01]  /*1b40*/  IMAD.HI.U32 R9, R5, R58, RZ ;  /* 0x0000003a05097227 */ /* 0x000fe200078e00ff */
[----:B------:R-:W-:Y:S02]  /*1b50*/  IABS R35, R102 ;  /* 0x0000006600237213 */ /* 0x000fe40000000000 */
[----:B------:R-:W-:Y:S01]  /*1b60*/  LEA R2, R2, UR5, 0x1 ;  /* 0x0000000502027c11 */ /* 0x000fe2000f8e08ff */
[----:B------:R-:W-:Y:S01]  /*1b70*/  IMAD.MOV R3, RZ, RZ, -R3 ;  /* 0x000000ffff037224 */ /* 0x000fe200078e0a03 */
[----:B------:R-:W-:Y:S01]  /*1b80*/  LOP3.LUT R162, R29, 0x78, RZ, 0xfc, !PT ;  /* 0x000000781da27812 */ /* 0x000fe200078efcff */
[C---:B------:R-:W-:Y:S01]  /*1b90*/  IMAD R44, R30.reuse, R11, R44 ;  /* 0x0000000b1e2c7224 */ /* 0x040fe200078e022c */
[C---:B------:R-:W-:Y:S01]  /*1ba0*/  ISETP.GT.U32.AND P0, PT, R30.reuse, R39, PT ;  /* 0x000000271e00720c */ /* 0x040fe20003f04070 */
[C---:B------:R-:W-:Y:S01]  /*1bb0*/  IMAD R46, R30.reuse, R7, R46 ;  /* 0x000000071e2e7224 */ /* 0x040fe200078e022e */
[----:B------:R-:W-:Y:S01]  /*1bc0*/  IABS R98, R162 ;  /* 0x000000a200627213 */ /* 0x000fe20000000000 */
[----:B------:R-:W-:Y:S01]  /*1bd0*/  IMAD.MOV R11, RZ, RZ, -R8 ;  /* 0x000000ffff0b7224 */ /* 0x000fe200078e0a08 */
[C---:B------:R-:W-:Y:S01]  /*1be0*/  ISETP.GT.U32.AND P3, PT, R30.reuse, R31, PT ;  /* 0x0000001f1e00720c */ /* 0x040fe20003f64070 */
[----:B------:R-:W-:Y:S01]  /*1bf0*/  IMAD.HI.U32 R7, R5, R53, RZ ;  /* 0x0000003505077227 */ /* 0x000fe200078e00ff */
[----:B------:R-:W-:-:S02]  /*1c00*/  ISETP.GT.U32.AND P4, PT, R30, R36, PT ;  /* 0x000000241e00720c */ /* 0x000fc40003f84070 */
[C---:B------:R-:W-:Y:S01]  /*1c10*/  ISETP.GT.U32.AND P1, PT, R30.reuse, R37, PT ;  /* 0x000000251e00720c */ /* 0x040fe20003f24070 */
[----:B------:R-:W-:Y:S01]  /*1c20*/  IMAD.HI.U32 R8, R5, R59, RZ ;  /* 0x0000003b05087227 */ /* 0x000fe200078e00ff */
[C---:B------:R-:W-:Y:S02]  /*1c30*/  ISETP.GT.U32.AND P5, PT, R30.reuse, R41, PT ;  /* 0x000000291e00720c */ /* 0x040fe40003fa4070 */
[C---:B------:R-:W-:Y:S01]  /*1c40*/  ISETP.GT.U32.AND P6, PT, R30.reuse, R40, PT ;  /* 0x000000281e00720c */ /* 0x040fe20003fc4070 */
[----:B------:R-:W-:Y:S01]  /*1c50*/  IMAD.MOV R9, RZ, RZ, -R9 ;  /* 0x000000ffff097224 */ /* 0x000fe200078e0a09 */
[----:B------:R-:W-:Y:S01]  /*1c60*/  LOP3.LUT R14, R29, 0x7c, RZ, 0xfc, !PT ;  /* 0x0000007c1d0e7812 */ /* 0x000fe200078efcff */
[----:B------:R-:W-:Y:S02]  /*1c70*/  IMAD R70, R30, R3, R70 ;  /* 0x000000031e467224 */ /* 0x000fe400078e0246 */
[----:B------:R-:W-:Y:S01]  /*1c80*/  IMAD.HI.U32 R3, R5, R72, RZ ;  /* 0x0000004805037227 */ /* 0x000fe200078e00ff */
[----:B------:R-:W-:-:S03]  /*1c90*/  IABS R96, R14 ;  /* 0x0000000e00607213 */ /* 0x000fc60000000000 */
[----:B------:R-:W-:Y:S02]  /*1ca0*/  IMAD.MOV R7, RZ, RZ, -R7 ;  /* 0x000000ffff077224 */ /* 0x000fe400078e0a07 */
[----:B------:R-:W-:Y:S02]  /*1cb0*/  IMAD.MOV R8, RZ, RZ, -R8 ;  /* 0x000000ffff087224 */ /* 0x000fe400078e0a08 */
[----:B------:R-:W-:Y:S02]  /*1cc0*/  IMAD R58, R30, R9, R58 ;  /* 0x000000091e3a7224 */ /* 0x000fe400078e023a */
[----:B------:R-:W-:-:S04]  /*1cd0*/  IMAD.HI.U32 R9, R5, R65, RZ ;  /* 0x0000004105097227 */ /* 0x000fc800078e00ff */
[----:B------:R-:W-:Y:S02]  /*1ce0*/  IMAD.MOV R3, RZ, RZ, -R3 ;  /* 0x000000ffff037224 */ /* 0x000fe400078e0a03 */
[C---:B------:R-:W-:Y:S02]  /*1cf0*/  IMAD R53, R30.reuse, R7, R53 ;  /* 0x000000071e357224 */ /* 0x040fe400078e0235 */
[----:B------:R-:W-:Y:S02]  /*1d00*/  IMAD R59, R30, R8, R59 ;  /* 0x000000081e3b7224 */ /* 0x000fe400078e023b */
[----:B------:R-:W-:-:S04]  /*1d10*/  IMAD.HI.U32 R7, R5, R54, RZ ;  /* 0x0000003605077227 */ /* 0x000fc800078e00ff */
[----:B------:R-:W-:-:S04]  /*1d20*/  IMAD.HI.U32 R8, R5, R60, RZ ;  /* 0x0000003c05087227 */ /* 0x000fc800078e00ff */
[----:B------:R-:W-:Y:S02]  /*1d30*/  IMAD.MOV R9, RZ, RZ, -R9 ;  /* 0x000000ffff097224 */ /* 0x000fe400078e0a09 */
[----:B------:R-:W-:Y:S02]  /*1d40*/  IMAD R72, R30, R3, R72 ;  /* 0x000000031e487224 */ /* 0x000fe400078e0248 */
[----:B------:R-:W-:-:S04]  /*1d50*/  IMAD.HI.U32 R3, R5, R77, RZ ;  /* 0x0000004d05037227 */ /* 0x000fc800078e00ff */
[C---:B------:R-:W-:Y:S02]  /*1d60*/  IMAD R52, R30.reuse, R11, R52 ;  /* 0x0000000b1e347224 */ /* 0x040fe400078e0234 */
[----:B------:R-:W-:Y:S02]  /*1d70*/  IMAD.MOV R7, RZ, RZ, -R7 ;  /* 0x000000ffff077224 */ /* 0x000fe400078e0a07 */
[----:B------:R-:W-:Y:S02]  /*1d80*/  IMAD.MOV R11, RZ, RZ, -R8 ;  /* 0x000000ffff0b7224 */ /* 0x000fe400078e0a08 */
[----:B------:R-:W-:Y:S02]  /*1d90*/  IMAD R65, R30, R9, R65 ;  /* 0x000000091e417224 */ /* 0x000fe400078e0241 */
[----:B------:R-:W-:-:S04]  /*1da0*/  IMAD.HI.U32 R8, R5, R67, RZ ;  /* 0x0000004305087227 */ /* 0x000fc800078e00ff */
[----:B------:R-:W-:-:S04]  /*1db0*/  IMAD.HI.U32 R9, R5, R66, RZ ;  /* 0x0000004205097227 */ /* 0x000fc800078e00ff */
[----:B------:R-:W-:Y:S02]  /*1dc0*/  IMAD.MOV R3, RZ, RZ, -R3 ;  /* 0x000000ffff037224 */ /* 0x000fe400078e0a03 */
[----:B------:R-:W-:Y:S02]  /*1dd0*/  IMAD R54, R30, R7, R54 ;  /* 0x000000071e367224 */ /* 0x000fe400078e0236 */
[----:B------:R-:W-:-:S04]  /*1de0*/  IMAD.HI.U32 R7, R5, R61, RZ ;  /* 0x0000003d05077227 */ /* 0x000fc800078e00ff */
        /* <DEDUP_REMOVED lines=10> */
[C---:B------:R-:W-:Y:S02]  /*1e90*/  IMAD R61, R30.reuse, R7, R61 ;  /* 0x000000071e3d7224 */ /* 0x040fe400078e023d */
[----:B------:R-:W-:Y:S02]  /*1ea0*/  IMAD R60, R30, R11, R60 ;  /* 0x0000000b1e3c7224 */ /* 0x000fe400078e023c */
[----:B------:R-:W-:-:S04]  /*1eb0*/  IMAD.HI.U32 R7, R5, R68, RZ ;  /* 0x0000004405077227 */ /* 0x000fc800078e00ff */
[----:B------:R-:W-:Y:S02]  /*1ec0*/  IMAD.MOV R11, RZ, RZ, -R8 ;  /* 0x000000ffff0b7224 */ /* 0x000fe400078e0a08 */
[----:B------:R-:W-:Y:S02]  /*1ed0*/  IMAD.MOV R9, RZ, RZ, -R9 ;  /* 0x000000ffff097224 */ /* 0x000fe400078e0a09 */
[----:B------:R-:W-:Y:S02]  /*1ee0*/  IMAD R79, R30, R3, R79 ;  /* 0x000000031e4f7224 */ /* 0x000fe400078e024f */
[----:B------:R-:W-:-:S04]  /*1ef0*/  IMAD.HI.U32 R3, R5, R78, RZ ;  /* 0x0000004e05037227 */ /* 0x000fc800078e00ff */
[----:B------:R-:W-:Y:S02]  /*1f00*/  IMAD.MOV R7, RZ, RZ, -R7 ;  /* 0x000000ffff077224 */ /* 0x000fe400078e0a07 */
[C---:B------:R-:W-:Y:S01]  /*1f10*/  IMAD R74, R30.reuse, R11, R74 ;  /* 0x0000000b1e4a7224 */ /* 0x040fe200078e024a */
[----:B------:R-:W-:Y:S01]  /*1f20*/  LOP3.LUT R11, R29, 0x5c, RZ, 0xfc, !PT ;  /* 0x0000005c1d0b7812 */ /* 0x000fe200078efcff */
[----:B------:R-:W-:Y:S02]  /*1f30*/  IMAD R73, R30, R9, R73 ;  /* 0x000000091e497224 */ /* 0x000fe400078e0249 */
[----:B------:R-:W-:Y:S01]  /*1f40*/  IMAD.HI.U32 R9, R5, R80, RZ ;  /* 0x0000005005097227 */ /* 0x000fe200078e00ff */
[----:B------:R-:W-:Y:S01]  /*1f50*/  IABS R83, R11 ;  /* 0x0000000b00537213 */ /* 0x000fe20000000000 */
[----:B------:R-:W-:Y:S02]  /*1f60*/  STL [R1+0x58], R11 ;  /* 0x0000580b01007387 */ /* 0x000fe40000100800 */
[----:B------:R-:W-:-:S02]  /*1f70*/  IMAD.MOV R3, RZ, RZ, -R3 ;  /* 0x000000ffff037224 */ /* 0x000fc400078e0a03 */
[----:B------:R-:W-:Y:S01]  /*1f80*/  IMAD R68, R30, R7, R68 ;  /* 0x000000071e447224 */ /* 0x000fe200078e0244 */
[----:B------:R0:W-:Y:S01]  /*1f90*/  STL [R1+0xd8], R10 ;  /* 0x0000d80a01007387 */ /* 0x0001e20000100800 */
[----:B------:R-:W-:-:S03]  /*1fa0*/  IMAD.HI.U32 R7, R5, R75, RZ ;  /* 0x0000004b05077227 */ /* 0x000fc600078e00ff */
[----:B------:R1:W-:Y:S01]  /*1fb0*/  STL [R1+0xdc], R13 ;  /* 0x0000dc0d01007387 */ /* 0x0003e20000100800 */
[----:B------:R-:W-:Y:S02]  /*1fc0*/  IMAD.MOV R9, RZ, RZ, -R9 ;  /* 0x000000ffff097224 */ /* 0x000fe400078e0a09 */
[----:B------:R-:W-:Y:S01]  /*1fd0*/  IMAD R78, R30, R3, R78 ;  /* 0x000000031e4e7224 */ /* 0x000fe200078e024e */
[----:B------:R2:W-:Y:S01]  /*1fe0*/  STL [R1+0xe4], R12 ;  /* 0x0000e40c01007387 */ /* 0x0005e20000100800 */
[----:B------:R-:W-:Y:S01]  /*1ff0*/  IMAD.HI.U32 R3, R5, R86, RZ ;  /* 0x0000005605037227 */ /* 0x000fe200078e00ff */
[----:B0-----:R-:W-:-:S03]  /*2000*/  LOP3.LUT R10, R29, 0x6a, RZ, 0xfc, !PT ;  /* 0x0000006a1d0a7812 */ /* 0x001fc600078efcff */
[----:B------:R-:W-:Y:S01]  /*2010*/  IMAD.MOV R7, RZ, RZ, -R7 ;  /* 0x000000ffff077224 */ /* 0x000fe200078e0a07 */
[----:B------:R-:W-:Y:S01]  /*2020*/  IABS R88, R10 ;  /* 0x0000000a00587213 */ /* 0x000fe20000000000 */
[----:B------:R-:W-:Y:S01]  /*2030*/  IMAD.HI.U32 R8, R5, R81, RZ ;  /* 0x0000005105087227 */ /* 0x000fe200078e00ff */
[----:B------:R0:W-:Y:S01]  /*2040*/  STL [R1+0xe8], R10 ;  /* 0x0000e80a01007387 */ /* 0x0001e20000100800 */
[C---:B-1----:R-:W-:Y:S02]  /*2050*/  LOP3.LUT R13, R29.reuse, 0x6e, RZ, 0xfc, !PT ;  /* 0x0000006e1d0d7812 */ /* 0x042fe400078efcff */
[C---:B------:R-:W-:Y:S01]  /*2060*/  IMAD R80, R30.reuse, R9, R80 ;  /* 0x000000091e507224 */ /* 0x040fe200078e0250 */
[----:B--2---:R-:W-:Y:S01]  /*2070*/  LOP3.LUT R12, R29, 0x70, RZ, 0xfc, !PT ;  /* 0x000000701d0c7812 */ /* 0x004fe200078efcff */
[----:B------:R-:W-:Y:S01]  /*2080*/  IMAD.HI.U32 R9, R5, R87, RZ ;  /* 0x0000005705097227 */ /* 0x000fe200078e00ff */
[----:B------:R-:W-:Y:S02]  /*2090*/  IABS R92, R13 ;  /* 0x0000000d005c7213 */ /* 0x000fe40000000000 */
[----:B------:R-:W-:Y:S01]  /*20a0*/  IABS R91, R12 ;  /* 0x0000000c005b7213 */ /* 0x000fe20000000000 */
[----:B------:R-:W-:Y:S01]  /*20b0*/  IMAD.MOV R3, RZ, RZ, -R3 ;  /* 0x000000ffff037224 */ /* 0x000fe200078e0a03 */
[----:B0-----:R-:W-:Y:S01]  /*20c0*/  LOP3.LUT R10, R29, 0x6c, RZ, 0xfc, !PT ;  /* 0x0000006c1d0a7812 */ /* 0x001fe200078efcff */
[----:B------:R-:W-:-:S02]  /*20d0*/  IMAD R75, R30, R7, R75 ;  /* 0x000000071e4b7224 */ /* 0x000fc400078e024b */
[----:B------:R-:W-:Y:S01]  /*20e0*/  IMAD.MOV R8, RZ, RZ, -R8 ;  /* 0x000000ffff087224 */ /* 0x000fe200078e0a08 */
[----:B------:R-:W-:Y:S01]  /*20f0*/  IABS R93, R10 ;  /* 0x0000000a005d7213 */ /* 0x000fe20000000000 */
[C---:B------:R-:W-:Y:S01]  /*2100*/  IMAD.HI.U32 R7, R5.reuse, R76, RZ ;  /* 0x0000004c05077227 */ /* 0x040fe200078e00ff */
[----:B------:R0:W-:Y:S03]  /*2110*/  STL [R1+0xf0], R10 ;  /* 0x0000f00a01007387 */ /* 0x0001e60000100800 */
[----:B------:R-:W-:Y:S01]  /*2120*/  IMAD.MOV R9, RZ, RZ, -R9 ;  /* 0x000000ffff097224 */ /* 0x000fe200078e0a09 */
[----:B------:R-:W-:Y:S01]  /*2130*/  STL [R1+0xec], R13 ;  /* 0x0000ec0d01007387 */ /* 0x000fe20000100800 */
[----:B------:R-:W-:Y:S02]  /*2140*/  IMAD R86, R30, R3, R86 ;  /* 0x000000031e567224 */ /* 0x000fe400078e0256 */
[----:B------:R-:W-:Y:S01]  /*2150*/  IMAD.HI.U32 R3, R5, R85, RZ ;  /* 0x0000005505037227 */ /* 0x000fe200078e00ff */
[----:B------:R-:W-:Y:S01]  /*2160*/  STL [R1+0xf4], R12 ;  /* 0x0000f40c01007387 */ /* 0x000fe20000100800 */
[----:B0-----:R-:W-:-:S02]  /*2170*/  LOP3.LUT R10, R29, 0x74, RZ, 0xfc, !PT ;  /* 0x000000741d0a7812 */ /* 0x001fc400078efcff */
[----:B------:R-:W-:Y:S02]  /*2180*/  IMAD R81, R30, R8, R81 ;  /* 0x000000081e517224 */ /* 0x000fe400078e0251 */
[----:B------:R-:W-:Y:S01]  /*2190*/  IMAD.MOV R7, RZ, RZ, -R7 ;  /* 0x000000ffff077224 */ /* 0x000fe200078e0a07 */
[----:B------:R-:W-:Y:S01]  /*21a0*/  IABS R95, R10 ;  /* 0x0000000a005f7213 */ /* 0x000fe20000000000 */
[----:B------:R-:W-:-:S04]  /*21b0*/  IMAD.HI.U32 R8, R5, R82, RZ ;  /* 0x0000005205087227 */ /* 0x000fc800078e00ff */
[----:B------:R-:W-:Y:S02]  /*21c0*/  IMAD R87, R30, R9, R87 ;  /* 0x000000091e577224 */ /* 0x000fe400078e0257 */
[----:B------:R-:W-:-:S04]  /*21d0*/  IMAD.HI.U32 R9, R5, R88, RZ ;  /* 0x0000005805097227 */ /* 0x000fc800078e00ff */
[----:B------:R-:W-:Y:S02]  /*21e0*/  IMAD.MOV R3, RZ, RZ, -R3 ;  /* 0x000000ffff037224 */ /* 0x000fe400078e0a03 */
[----:B------:R-:W-:Y:S02]  /*21f0*/  IMAD R76, R30, R7, R76 ;  /* 0x000000071e4c7224 */ /* 0x000fe400078e024c */
[----:B------:R-:W-:Y:S02]  /*2200*/  IMAD.MOV R11, RZ, RZ, -R8 ;  /* 0x000000ffff0b7224 */ /* 0x000fe400078e0a08 */
[----:B------:R-:W-:-:S04]  /*2210*/  IMAD.HI.U32 R7, R5, R83, RZ ;  /* 0x0000005305077227 */ /* 0x000fc800078e00ff */
[----:B------:R-:W-:Y:S02]  /*2220*/  IMAD.MOV R9, RZ, RZ, -R9 ;  /* 0x000000ffff097224 */ /* 0x000fe400078e0a09 */
[----:B------:R-:W-:Y:S02]  /*2230*/  IMAD R85, R30, R3, R85 ;  /* 0x000000031e557224 */ /* 0x000fe400078e0255 */
[----:B------:R-:W-:-:S04]  /*2240*/  IMAD.HI.U32 R3, R5, R93, RZ ;  /* 0x0000005d05037227 */ /* 0x000fc800078e00ff */
[C---:B------:R-:W-:Y:S01]  /*2250*/  IMAD R82, R30.reuse, R11, R82 ;  /* 0x0000000b1e527224 */ /* 0x040fe200078e0252 */
[----:B------:R-:W-:Y:S01]  /*2260*/  LOP3.LUT R11, R29, 0x72, RZ, 0xfc, !PT ;  /* 0x000000721d0b7812 */ /* 0x000fe200078efcff */
[----:B------:R-:W-:Y:S02]  /*2270*/  IMAD.MOV R7, RZ, RZ, -R7 ;  /* 0x000000ffff077224 */ /* 0x000fe400078e0a07 */
[----:B------:R-:W-:Y:S01]  /*2280*/  IMAD R88, R30, R9, R88 ;  /* 0x000000091e587224 */ /* 0x000fe200078e0258 */
[----:B------:R-:W-:Y:S01]  /*2290*/  IABS R90, R11 ;  /* 0x0000000b005a7213 */ /* 0x000fe20000000000 */
[----:B------:R-:W-:Y:S01]  /*22a0*/  IMAD.MOV R3, RZ, RZ, -R3 ;  /* 0x000000ffff037224 */ /* 0x000fe200078e0a03 */
[----:B------:R-:W-:Y:S01]  /*22b0*/  STL [R1+0x118], R11 ;  /* 0x0001180b01007387 */ /* 0x000fe20000100800 */
[----:B------:R-:W-:-:S03]  /*22c0*/  IMAD.HI.U32 R9, R5, R95, RZ ;  /* 0x0000005f05097227 */ /* 0x000fc600078e00ff */
[----:B------:R0:W-:Y:S01]  /*22d0*/  STL [R1+0xfc], R10 ;  /* 0x0000fc0a01007387 */ /* 0x0001e20000100800 */
[----:B------:R-:W-:Y:S02]  /*22e0*/  IMAD R83, R30, R7, R83 ;  /* 0x000000071e537224 */ /* 0x000fe400078e0253 */
[----:B------:R-:W-:-:S04]  /*22f0*/  IMAD.HI.U32 R7, R5, R84, RZ ;  /* 0x0000005405077227 */ /* 0x000fc800078e00ff */
[----:B------:R-:W-:Y:S02]  /*2300*/  IMAD R93, R30, R3, R93 ;  /* 0x000000031e5d7224 */ /* 0x000fe400078e025d */
[----:B------:R-:W-:Y:S01]  /*2310*/  IMAD.MOV R9, RZ, RZ, -R9 ;  /* 0x000000ffff097224 */ /* 0x000fe200078e0a09 */
[----:B0-----:R-:W-:Y:S01]  /*2320*/  LOP3.LUT R10, R29, 0x76, RZ, 0xfc, !PT ;  /* 0x000000761d0a7812 */ /* 0x001fe200078efcff */
[----:B------:R-:W-:-:S03]  /*2330*/  IMAD.HI.U32 R3, R5, R92, RZ ;  /* 0x0000005c05037227 */ /* 0x000fc600078e00ff */
[----:B------:R-:W-:Y:S01]  /*2340*/  IABS R94, R10 ;  /* 0x0000000a005e7213 */ /* 0x000fe20000000000 */
[----:B------:R-:W-:Y:S01]  /*2350*/  IMAD.MOV R7, RZ, RZ, -R7 ;  /* 0x000000ffff077224 */ /* 0x000fe200078e0a07 */
[----:B------:R0:W-:Y:S01]  /*2360*/  STL [R1+0x11c], R10 ;  /* 0x00011c0a01007387 */ /* 0x0001e20000100800 */
[----:B------:R-:W-:Y:S02]  /*2370*/  IMAD R95, R30, R9, R95 ;  /* 0x000000091e5f7224 */ /* 0x000fe400078e025f */
[----:B------:R-:W-:-:S04]  /*2380*/  IMAD.HI.U32 R8, R5, R89, RZ ;  /* 0x0000005905087227 */ /* 0x000fc800078e00ff */
[----:B------:R-:W-:Y:S02]  /*2390*/  IMAD.MOV R3, RZ, RZ, -R3 ;  /* 0x000000ffff037224 */ /* 0x000fe400078e0a03 */
[----:B------:R-:W-:-:S04]  /*23a0*/  IMAD.HI.U32 R9, R5, R35, RZ ;  /* 0x0000002305097227 */ /* 0x000fc800078e00ff */
[----:B------:R-:W-:Y:S02]  /*23b0*/  IMAD R84, R30, R7, R84 ;  /* 0x000000071e547224 */ /* 0x000fe400078e0254 */
[----:B------:R-:W-:-:S04]  /*23c0*/  IMAD.HI.U32 R7, R5, R91, RZ ;  /* 0x0000005b05077227 */ /* 0x000fc800078e00ff */
[----:B------:R-:W-:Y:S02]  /*23d0*/  IMAD.MOV R8, RZ, RZ, -R8 ;  /* 0x000000ffff087224 */ /* 0x000fe400078e0a08 */
[----:B------:R-:W-:Y:S02]  /*23e0*/  IMAD R92, R30, R3, R92 ;  /* 0x000000031e5c7224 */ /* 0x000fe400078e025c */
[----:B0-----:R-:W-:Y:S02]  /*23f0*/  IMAD.MOV R10, RZ, RZ, -R9 ;  /* 0x000000ffff0a7224 */ /* 0x001fe400078e0a09 */
[----:B------:R-:W-:-:S04]  /*2400*/  IMAD.HI.U32 R3, R5, R94, RZ ;  /* 0x0000005e05037227 */ /* 0x000fc800078e00ff */
[----:B------:R-:W-:Y:S02]  /*2410*/  IMAD.MOV R7, RZ, RZ, -R7 ;  /* 0x000000ffff077224 */ /* 0x000fe400078e0a07 */
[C---:B------:R-:W-:Y:S02]  /*2420*/  IMAD R89, R30.reuse, R8, R89 ;  /* 0x000000081e597224 */ /* 0x040fe400078e0259 */
[----:B------:R-:W-:Y:S02]  /*2430*/  IMAD R35, R30, R10, R35 ;  /* 0x0000000a1e237224 */ /* 0x000fe400078e0223 */
[----:B------:R-:W-:-:S03]  /*2440*/  IMAD.HI.U32 R8, R5, R90, RZ ;  /* 0x0000005a05087227 */ /* 0x000fc600078e00ff */
[----:B------:R-:W-:Y:S01]  /*2450*/  ISETP.GT.U32.AND P2, PT, R30, R35, PT ;  /* 0x000000231e00720c */ /* 0x000fe20003f44070 */
[----:B------:R-:W-:Y:S02]  /*2460*/  IMAD.MOV R3, RZ, RZ, -R3 ;  /* 0x000000ffff037224 */ /* 0x000fe400078e0a03 */
[----:B------:R-:W-:Y:S02]  /*2470*/  IMAD.U32 R2, R2, 0x100, R146 ;  /* 0x0000010002027824 */ /* 0x000fe400078e0092 */
[C---:B------:R-:W-:Y:S01]  /*2480*/  IMAD R91, R30.reuse, R7, R91 ;  /* 0x000000071e5b7224 */ /* 0x040fe200078e025b */
[----:B------:R-:W-:Y:S01]  /*2490*/  LOP3.LUT R7, R29, 0x7a, RZ, 0xfc, !PT ;  /* 0x0000007a1d077812 */ /* 0x000fe200078efcff */
[----:B------:R-:W-:Y:S02]  /*24a0*/  IMAD.MOV R11, RZ, RZ, -R8 ;  /* 0x000000ffff0b7224 */ /* 0x000fe400078e0a08 */
[----:B------:R-:W-:Y:S01]  /*24b0*/  IMAD R94, R30, R3, R94 ;  /* 0x000000031e5e7224 */ /* 0x000fe200078e025e */
[----:B------:R-:W-:Y:S01]  /*24c0*/  IABS R97, R7 ;  /* 0x0000000700617213 */ /* 0x000fe20000000000 */
[----:B------:R-:W-:Y:S01]  /*24d0*/  VIADD R3, R2, 0x80 ;  /* 0x0000008002037836 */ /* 0x000fe20000000000 */
[----:B------:R0:W-:Y:S01]  /*24e0*/  STL [R1+0x120], R7 ;  /* 0x0001200701007387 */ /* 0x0001e20000100800 */
[C---:B------:R-:W-:Y:S01]  /*24f0*/  IMAD R90, R30.reuse, R11, R90 ;  /* 0x0000000b1e5a7224 */ /* 0x040fe200078e025a */
[----:B------:R-:W-:Y:S01]  /*2500*/  IABS R11, R2 ;  /* 0x00000002000b7213 */ /* 0x000fe20000000000 */
[--C-:B------:R-:W-:Y:S01]  /*2510*/  @!P2 IMAD.IADD R35, R35, 0x1, -R30.reuse ;  /* 0x000000012323a824 */ /* 0x100fe200078e0a1e */
[----:B------:R-:W-:Y:S01]  /*2520*/  IABS R12, R3 ;  /* 0x00000003000c7213 */ /* 0x000fe20000000000 */
[--C-:B------:R-:W-:Y:S01]  /*2530*/  @!P0 IMAD.IADD R39, R39, 0x1, -R30.reuse ;  /* 0x0000000127278824 */ /* 0x100fe200078e0a1e */
[C---:B------:R-:W-:Y:S01]  /*2540*/  ISETP.GT.U32.AND P2, PT, R30.reuse, R45, PT ;  /* 0x0000002d1e00720c */ /* 0x040fe20003f44070 */
[----:B------:R-:W-:Y:S01]  /*2550*/  @!P3 IMAD.IADD R31, R31, 0x1, -R30 ;  /* 0x000000011f1fb824 */ /* 0x000fe200078e0a1e */
[C---:B------:R-:W-:Y:S01]  /*2560*/  ISETP.GT.U32.AND P0, PT, R30.reuse, R43, PT ;  /* 0x0000002b1e00720c */ /* 0x040fe20003f04070 */
[----:B------:R-:W-:Y:S01]  /*2570*/  IMAD.MOV.U32 R9, RZ, RZ, R12 ;  /* 0x000000ffff097224 */ /* 0x000fe200078e000c */
[----:B------:R-:W-:Y:S01]  /*2580*/  ISETP.GT.U32.AND P3, PT, R30, R44, PT ;  /* 0x0000002c1e00720c */ /* 0x000fe20003f64070 */
[----:B0-----:R-:W-:Y:S01]  /*2590*/  IMAD.HI.U32 R7, R5, R98, RZ ;  /* 0x0000006205077227 */ /* 0x001fe200078e00ff */
[----:B------:R0:W-:Y:S03]  /*25a0*/  STL [R1+0x138], R14 ;  /* 0x0001380e01007387 */ /* 0x0001e60000100800 */
[----:B------:R-:W-:-:S02]  /*25b0*/  IMAD.MOV R13, RZ, RZ, -R7 ;  /* 0x000000ffff0d7224 */ /* 0x000fc400078e0a07 */
[----:B------:R-:W-:-:S04]  /*25c0*/  IMAD.HI.U32 R7, R6, R11, RZ ;  /* 0x0000000b06077227 */ /* 0x000fc800078e00ff */
[----:B------:R-:W-:Y:S02]  /*25d0*/  IMAD.MOV R7, RZ, RZ, -R7 ;  /* 0x000000ffff077224 */ /* 0x000fe400078e0a07 */
[----:B------:R-:W-:-:S04]  /*25e0*/  IMAD.HI.U32 R6, R6, R9, RZ ;  /* 0x0000000906067227 */ /* 0x000fc800078e00ff */
[----:B------:R-:W-:Y:S02]  /*25f0*/  IMAD R7, R4, R7, R11 ;  /* 0x0000000704077224 */ /* 0x000fe400078e020b */
[----:B------:R-:W-:Y:S02]  /*2600*/  IMAD.MOV R6, RZ, RZ, -R6 ;  /* 0x000000ffff067224 */ /* 0x000fe400078e0a06 */
[--C-:B------:R-:W-:Y:S01]  /*2610*/  @!P4 IMAD.IADD R36, R36, 0x1, -R30.reuse ;  /* 0x000000012424c824 */ /* 0x100fe200078e0a1e */
[C---:B------:R-:W-:Y:S01]  /*2620*/  ISETP.GT.U32.AND P4, PT, R30.reuse, R47, PT ;  /* 0x0000002f1e00720c */ /* 0x040fe20003f84070 */
[--C-:B------:R-:W-:Y:S01]  /*2630*/  @!P1 IMAD.IADD R37, R37, 0x1, -R30.reuse ;  /* 0x0000000125259824 */ /* 0x100fe200078e0a1e */
[----:B------:R-:W-:Y:S01]  /*2640*/  ISETP.GT.U32.AND P1, PT, R30, R42, PT ;  /* 0x0000002a1e00720c */ /* 0x000fe20003f24070 */
[----:B------:R-:W-:Y:S01]  /*2650*/  @!P5 IMAD.IADD R41, R41, 0x1, -R30 ;  /* 0x000000012929d824 */ /* 0x000fe200078e0a1e */
[C---:B------:R-:W-:Y:S01]  /*2660*/  ISETP.GT.U32.AND P5, PT, R4.reuse, R7, PT ;  /* 0x000000070400720c */ /* 0x040fe20003fa4070 */
[----:B------:R-:W-:-:S02]  /*2670*/  IMAD R9, R4, R6, R9 ;  /* 0x0000000604097224 */ /* 0x000fc400078e0209 */
[--C-:B------:R-:W-:Y:S02]  /*2680*/  @!P2 IMAD.IADD R45, R45, 0x1, -R30.reuse ;  /* 0x000000012d2da824 */ /* 0x100fe400078e0a1e */
[--C-:B------:R-:W-:Y:S01]  /*2690*/  @!P0 IMAD.IADD R43, R43, 0x1, -R30.reuse ;  /* 0x000000012b2b8824 */ /* 0x100fe200078e0a1e */
[----:B------:R-:W-:Y:S01]  /*26a0*/  ISETP.GT.U32.AND P2, PT, R4, R9, PT ;  /* 0x000000090400720c */ /* 0x000fe20003f44070 */
[--C-:B------:R-:W-:Y:S01]  /*26b0*/  @!P3 IMAD.IADD R44, R44, 0x1, -R30.reuse ;  /* 0x000000012c2cb824 */ /* 0x100fe200078e0a1e */
[C---:B------:R-:W-:Y:S01]  /*26c0*/  ISETP.GT.U32.AND P0, PT, R30.reuse, R50, PT ;  /* 0x000000321e00720c */ /* 0x040fe20003f04070 */
[--C-:B------:R-:W-:Y:S01]  /*26d0*/  @!P4 IMAD.IADD R47, R47, 0x1, -R30.reuse ;  /* 0x000000012f2fc824 */ /* 0x100fe200078e0a1e */
[----:B------:R-:W-:Y:S01]  /*26e0*/  ISETP.GT.U32.AND P3, PT, R30, R51, PT ;  /* 0x000000331e00720c */ /* 0x000fe20003f64070 */
[----:B------:R-:W-:Y:S01]  /*26f0*/  @!P1 IMAD.IADD R42, R42, 0x1, -R30 ;  /* 0x000000012a2a9824 */ /* 0x000fe200078e0a1e */
[C---:B------:R-:W-:Y:S01]  /*2700*/  ISETP.GT.U32.AND P4, PT, R30.reuse, R48, PT ;  /* 0x000000301e00720c */ /* 0x040fe20003f84070 */
[----:B------:R-:W-:Y:S01]  /*2710*/  @!P5 IMAD.IADD R7, R7, 0x1, -R4 ;  /* 0x000000010707d824 */ /* 0x000fe200078e0a04 */
[----:B------:R-:W-:Y:S01]  /*2720*/  ISETP.GT.U32.AND P1, PT, R30, R49, PT ;  /* 0x000000311e00720c */ /* 0x000fe20003f24070 */
[----:B------:R-:W-:Y:S01]  /*2730*/  @!P6 IMAD.IADD R40, R40, 0x1, -R30 ;  /* 0x000000012828e824 */ /* 0x000fe200078e0a1e */
[C---:B------:R-:W-:Y:S01]  /*2740*/  ISETP.GT.U32.AND P5, PT, R30.reuse, R53, PT ;  /* 0x000000351e00720c */ /* 0x040fe20003fa4070 */
[----:B------:R-:W-:Y:S01]  /*2750*/  IMAD.HI.U32 R8, R5, R97, RZ ;  /* 0x0000006105087227 */ /* 0x000fe200078e00ff */
[----:B------:R-:W-:-:S03]  /*2760*/  ISETP.GT.U32.AND P6, PT, R30, R46, PT ;  /* 0x0000002e1e00720c */ /* 0x000fc60003fc4070 */
[----:B------:R-:W-:Y:S01]  /*2770*/  @!P2 IMAD.IADD R9, R9, 0x1, -R4 ;  /* 0x000000010909a824 */ /* 0x000fe200078e0a04 */
[----:B------:R-:W-:Y:S01]  /*2780*/  ISETP.GT.U32.AND P2, PT, R4, R7, PT ;  /* 0x000000070400720c */ /* 0x000fe20003f44070 */
[--C-:B------:R-:W-:Y:S01]  /*2790*/  @!P0 IMAD.IADD R50, R50, 0x1, -R30.reuse ;  /* 0x0000000132328824 */ /* 0x100fe200078e0a1e */
[----:B------:R-:W-:Y:S01]  /*27a0*/  ISETP.GT.U32.AND P0, PT, R30, R57, PT ;  /* 0x000000391e00720c */ /* 0x000fe20003f04070 */
[--C-:B------:R-:W-:Y:S01]  /*27b0*/  @!P3 IMAD.IADD R51, R51, 0x1, -R30.reuse ;  /* 0x000000013333b824 */ /* 0x100fe200078e0a1e */
[----:B------:R-:W-:Y:S01]  /*27c0*/  ISETP.GT.U32.AND P3, PT, R4, R9, PT ;  /* 0x000000090400720c */ /* 0x000fe20003f64070 */
[--C-:B------:R-:W-:Y:S01]  /*27d0*/  @!P4 IMAD.IADD R48, R48, 0x1, -R30.reuse ;  /* 0x000000013030c824 */ /* 0x100fe200078e0a1e */
[C---:B------:R-:W-:Y:S01]  /*27e0*/  ISETP.GT.U32.AND P4, PT, R30.reuse, R55, PT ;  /* 0x000000371e00720c */ /* 0x040fe20003f84070 */
[--C-:B------:R-:W-:Y:S01]  /*27f0*/  @!P1 IMAD.IADD R49, R49, 0x1, -R30.reuse ;  /* 0x0000000131319824 */ /* 0x100fe200078e0a1e */
[C---:B------:R-:W-:Y:S01]  /*2800*/  ISETP.GT.U32.AND P1, PT, R30.reuse, R56, PT ;  /* 0x000000381e00720c */ /* 0x040fe20003f24070 */
[----:B------:R-:W-:Y:S01]  /*2810*/  @!P5 IMAD.IADD R53, R53, 0x1, -R30 ;  /* 0x000000013535d824 */ /* 0x000fe200078e0a1e */
[----:B------:R-:W-:Y:S01]  /*2820*/  ISETP.GT.U32.AND P5, PT, R30, R54, PT ;  /* 0x000000361e00720c */ /* 0x000fe20003fa4070 */
[----:B------:R-:W-:-:S04]  /*2830*/  IMAD.HI.U32 R5, R5, R96, RZ ;  /* 0x0000006005057227 */ /* 0x000fc800078e00ff */
[----:B------:R-:W-:Y:S01]  /*2840*/  @!P0 IMAD.IADD R57, R57, 0x1, -R30 ;  /* 0x0000000139398824 */ /* 0x000fe200078e0a1e */
[C---:B------:R-:W-:Y:S01]  /*2850*/  ISETP.GT.U32.AND P0, PT, R30.reuse, R63, PT ;  /* 0x0000003f1e00720c */ /* 0x040fe20003f04070 */
[----:B------:R-:W-:Y:S01]  /*2860*/  @!P3 IMAD.IADD R9, R9, 0x1, -R4 ;  /* 0x000000010909b824 */ /* 0x000fe200078e0a04 */
[C---:B------:R-:W-:Y:S01]  /*2870*/  ISETP.GT.U32.AND P3, PT, R30.reuse, R58, PT ;  /* 0x0000003a1e00720c */ /* 0x040fe20003f64070 */
[----:B------:R-:W-:Y:S01]  /*2880*/  @!P4 IMAD.IADD R55, R55, 0x1, -R30 ;  /* 0x000000013737c824 */ /* 0x000fe200078e0a1e */
[C---:B------:R-:W-:Y:S01]  /*2890*/  ISETP.GT.U32.AND P4, PT, R30.reuse, R62, PT ;  /* 0x0000003e1e00720c */ /* 0x040fe20003f84070 */
[----:B------:R-:W-:Y:S01]  /*28a0*/  @!P2 IMAD.IADD R7, R7, 0x1, -R4 ;  /* 0x000000010707a824 */ /* 0x000fe200078e0a04 */
[----:B------:R-:W-:Y:S01]  /*28b0*/  ISETP.GT.U32.AND P2, PT, R30, R59, PT ;  /* 0x0000003b1e00720c */ /* 0x000fe20003f44070 */
[--C-:B------:R-:W-:Y:S01]  /*28c0*/  @!P1 IMAD.IADD R56, R56, 0x1, -R30.reuse ;  /* 0x0000000138389824 */ /* 0x100fe200078e0a1e */
[----:B------:R-:W-:Y:S01]  /*28d0*/  ISETP.GE.AND P1, PT, R2, RZ, PT ;  /* 0x000000ff0200720c */ /* 0x000fe20003f26270 */
[----:B------:R-:W-:Y:S01]  /*28e0*/  @!P5 IMAD.IADD R54, R54, 0x1, -R30 ;  /* 0x000000013636d824 */ /* 0x000fe200078e0a1e */
[----:B------:R-:W-:Y:S01]  /*28f0*/  ISETP.GE.AND P5, PT, R3, RZ, PT ;  /* 0x000000ff0300720c */ /* 0x000fe20003fa6270 */
[----:B------:R-:W-:-:S02]  /*2900*/  IMAD.MOV R5, RZ, RZ, -R5 ;  /* 0x000000ffff057224 */ /* 0x000fc400078e0a05 */
[--C-:B------:R-:W-:Y:S01]  /*2910*/  @!P0 IMAD.IADD R63, R63, 0x1, -R30.reuse ;  /* 0x000000013f3f8824 */ /* 0x100fe200078e0a1e */
[----:B------:R-:W-:Y:S01]  /*2920*/  ISETP.GT.U32.AND P0, PT, R30, R60, PT ;  /* 0x0000003c1e00720c */ /* 0x000fe20003f04070 */
[--C-:B------:R-:W-:Y:S01]  /*2930*/  @!P3 IMAD.IADD R58, R58, 0x1, -R30.reuse ;  /* 0x000000013a3ab824 */ /* 0x100fe200078e0a1e */
[----:B------:R-:W-:Y:S01]  /*2940*/  ISETP.GT.U32.AND P3, PT, R30, R65, PT ;  /* 0x000000411e00720c */ /* 0x000fe20003f64070 */
[--C-:B------:R-:W-:Y:S01]  /*2950*/  @!P4 IMAD.IADD R62, R62, 0x1, -R30.reuse ;  /* 0x000000013e3ec824 */ /* 0x100fe200078e0a1e */
[----:B------:R-:W-:Y:S01]  /*2960*/  ISETP.GT.U32.AND P4, PT, R30, R64, PT ;  /* 0x000000401e00720c */ /* 0x000fe20003f84070 */
[--C-:B------:R-:W-:Y:S01]  /*2970*/  @!P2 IMAD.IADD R59, R59, 0x1, -R30.reuse ;  /* 0x000000013b3ba824 */ /* 0x100fe200078e0a1e */
[----:B------:R-:W-:Y:S01]  /*2980*/  ISETP.NE.AND P2, PT, R32, RZ, PT ;  /* 0x000000ff2000720c */ /* 0x000fe20003f45270 */
[----:B------:R-:W-:Y:S01]  /*2990*/  @!P1 IMAD.MOV R7, RZ, RZ, -R7 ;  /* 0x000000ffff079224 */ /* 0x000fe200078e0a07 */
[----:B------:R-:W-:Y:S01]  /*29a0*/  LOP3.LUT R32, RZ, R32, RZ, 0x33, !PT ;  /* 0x00000020ff207212 */ /* 0x000fe200078e33ff */
[----:B------:R-:W-:Y:S01]  /*29b0*/  @!P5 IMAD.MOV R9, RZ, RZ, -R9 ;  /* 0x000000ffff09d224 */ /* 0x000fe200078e0a09 */
[----:B------:R-:W-:Y:S01]  /*29c0*/  ISETP.GT.U32.AND P5, PT, R30, R68, PT ;  /* 0x000000441e00720c */ /* 0x000fe20003fa4070 */
[----:B------:R-:W-:Y:S01]  /*29d0*/  @!P6 IMAD.IADD R46, R46, 0x1, -R30 ;  /* 0x000000012e2ee824 */ /* 0x000fe200078e0a1e */
[C---:B------:R-:W-:Y:S01]  /*29e0*/  ISETP.GT.U32.AND P6, PT, R30.reuse, R52, PT ;  /* 0x000000341e00720c */ /* 0x040fe20003fc4070 */
[C---:B------:R-:W-:Y:S01]  /*29f0*/  IMAD R96, R30.reuse, R5, R96 ;  /* 0x000000051e607224 */ /* 0x040fe200078e0260 */
[----:B------:R-:W-:Y:S01]  /*2a00*/  ISETP.GT.U32.AND P1, PT, R30, R69, PT ;  /* 0x000000451e00720c */ /* 0x000fe20003f24070 */
[--C-:B------:R-:W-:Y:S01]  /*2a10*/  @!P0 IMAD.IADD R60, R60, 0x1, -R30.reuse ;  /* 0x000000013c3c8824 */ /* 0x100fe200078e0a1e */
[C---:B------:R-:W-:Y:S01]  /*2a20*/  SEL R4, R32.reuse, R7, !P2 ;  /* 0x0000000720047207 */ /* 0x040fe20005000000 */
[--C-:B------:R-:W-:Y:S01]  /*2a30*/  @!P3 IMAD.IADD R65, R65, 0x1, -R30.reuse ;  /* 0x000000014141b824 */ /* 0x100fe200078e0a1e */
[----:B------:R-:W-:Y:S01]  /*2a40*/  SEL R5, R32, R9, !P2 ;  /* 0x0000000920057207 */ /* 0x000fe20005000000 */
[--C-:B------:R-:W-:Y:S01]  /*2a50*/  @!P4 IMAD.IADD R64, R64, 0x1, -R30.reuse ;  /* 0x000000014040c824 */ /* 0x100fe200078e0a1e */
[----:B------:R-:W-:Y:S01]  /*2a60*/  ISETP.GT.U32.AND P2, PT, R30, R67, PT ;  /* 0x000000431e00720c */ /* 0x000fe20003f44070 */
[----:B------:R-:W-:Y:S01]  /*2a70*/  VIADD R6, R142, 0xffffffff ;  /* 0xffffffff8e067836 */ /* 0x000fe20000000000 */
[----:B------:R-:W-:Y:S01]  /*2a80*/  ISETP.GT.U32.AND P0, PT, R30, R66, PT ;  /* 0x000000421e00720c */ /* 0x000fe20003f04070 */
[--C-:B------:R-:W-:Y:S01]  /*2a90*/  @!P5 IMAD.IADD R68, R68, 0x1, -R30.reuse ;  /* 0x000000014444d824 */ /* 0x100fe200078e0a1e */
[----:B------:R-:W-:Y:S01]  /*2aa0*/  ISETP.GT.U32.AND P3, PT, R30, R71, PT ;  /* 0x000000471e00720c */ /* 0x000fe20003f64070 */
[--C-:B------:R-:W-:Y:S01]  /*2ab0*/  @!P6 IMAD.IADD R52, R52, 0x1, -R30.reuse ;  /* 0x000000013434e824 */ /* 0x100fe200078e0a1e */
[C---:B------:R-:W-:Y:S01]  /*2ac0*/  ISETP.GT.U32.AND P4, PT, R30.reuse, R70, PT ;  /* 0x000000461e00720c */ /* 0x040fe20003f84070 */
[----:B------:R-:W-:Y:S01]  /*2ad0*/  @!P1 IMAD.IADD R69, R69, 0x1, -R30 ;  /* 0x0000000145459824 */ /* 0x000fe200078e0a1e */
[----:B------:R-:W-:Y:S01]  /*2ae0*/  ISETP.GT.U32.AND P5, PT, R30, R75, PT ;  /* 0x0000004b1e00720c */ /* 0x000fe20003fa4070 */
[----:B------:R-:W-:Y:S01]  /*2af0*/  VIADD R7, R142, 0xffffffec ;  /* 0xffffffec8e077836 */ /* 0x000fe20000000000 */
[----:B------:R-:W-:Y:S01]  /*2b00*/  ISETP.GT.U32.AND P6, PT, R30, R61, PT ;  /* 0x0000003d1e00720c */ /* 0x000fe20003fc4070 */
[----:B------:R-:W-:Y:S01]  /*2b10*/  IMAD.MOV R8, RZ, RZ, -R8 ;  /* 0x000000ffff087224 */ /* 0x000fe200078e0a08 */
[----:B------:R-:W-:Y:S01]  /*2b20*/  ISETP.GE.U32.AND P1, PT, R6, 0x7fffffc0, PT ;  /* 0x7fffffc00600780c */ /* 0x000fe20003f26070 */
[----:B------:R-:W-:-:S02]  /*2b30*/  VIADD R6, R142, 0xfffffff7 ;  /* 0xfffffff78e067836 */ /* 0x000fc40000000000 */
[--C-:B------:R-:W-:Y:S01]  /*2b40*/  @!P2 IMAD.IADD R67, R67, 0x1, -R30.reuse ;  /* 0x000000014343a824 */ /* 0x100fe200078e0a1e */
[----:B------:R-:W-:Y:S01]  /*2b50*/  ISETP.GT.U32.AND P2, PT, R30, R74, PT ;  /* 0x0000004a1e00720c */ /* 0x000fe20003f44070 */
[--C-:B------:R-:W-:Y:S01]  /*2b60*/  @!P0 IMAD.IADD R66, R66, 0x1, -R30.reuse ;  /* 0x0000000142428824 */ /* 0x100fe200078e0a1e */
[----:B------:R-:W-:Y:S01]  /*2b70*/  ISETP.GT.U32.AND P0, PT, R30, R73, PT ;  /* 0x000000491e00720c */ /* 0x000fe20003f04070 */
[--C-:B------:R-:W-:Y:S01]  /*2b80*/  @!P3 IMAD.IADD R71, R71, 0x1, -R30.reuse ;  /* 0x000000014747b824 */ /* 0x100fe200078e0a1e */
[----:B------:R-:W-:Y:S01]  /*2b90*/  ISETP.GE.U32.AND P3, PT, R6, 0x7fffffb8, PT ;  /* 0x7fffffb80600780c */ /* 0x000fe20003f66070 */
[----:B------:R-:W-:Y:S02]  /*2ba0*/  VIADD R6, R142, 0xffffffed ;  /* 0xffffffed8e067836 */ /* 0x000fe40000000000 */
[----:B------:R-:W-:Y:S01]  /*2bb0*/  @!P4 IMAD.IADD R70, R70, 0x1, -R30 ;  /* 0x000000014646c824 */ /* 0x000fe200078e0a1e */
[----:B------:R-:W-:Y:S01]  /*2bc0*/  ISETP.GE.U32.AND P4, PT, R7, 0x7fffffad, PT ;  /* 0x7fffffad0700780c */ /* 0x000fe20003f86070 */
[----:B------:R-:W-:-:S02]  /*2bd0*/  VIADD R7, R142, 0xffffffef ;  /* 0xffffffef8e077836 */ /* 0x000fc40000000000 */
[----:B------:R-:W-:Y:S02]  /*2be0*/  IMAD R97, R30, R8, R97 ;  /* 0x000000081e617224 */ /* 0x000fe400078e0261 */
[----:B------:R-:W-:Y:S02]  /*2bf0*/  VIADD R8, R142, 0xffffffee ;  /* 0xffffffee8e087836 */ /* 0x000fe40000000000 */
[--C-:B------:R-:W-:Y:S01]  /*2c00*/  @!P5 IMAD.IADD R75, R75, 0x1, -R30.reuse ;  /* 0x000000014b4bd824 */ /* 0x100fe200078e0a1e */
[----:B------:R-:W-:Y:S01]  /*2c10*/  ISETP.GE.U32.AND P5, PT, R6, 0x7fffffae, PT ;  /* 0x7fffffae0600780c */ /* 0x000fe20003fa6070 */
[--C-:B------:R-:W-:Y:S01]  /*2c20*/  @!P6 IMAD.IADD R61, R61, 0x1, -R30.reuse ;  /* 0x000000013d3de824 */ /* 0x100fe200078e0a1e */
[----:B------:R-:W-:Y:S01]  /*2c30*/  ISETP.GE.U32.AND P6, PT, R7, 0x7fffffb0, PT ;  /* 0x7fffffb00700780c */ /* 0x000fe20003fc6070 */
[----:B------:R-:W-:Y:S02]  /*2c40*/  VIADD R6, R142, 0xffffffe8 ;  /* 0xffffffe88e067836 */ /* 0x000fe40000000000 */
[----:B------:R-:W-:Y:S01]  /*2c50*/  @!P2 IMAD.IADD R74, R74, 0x1, -R30 ;  /* 0x000000014a4aa824 */ /* 0x000fe200078e0a1e */
[----:B------:R-:W-:Y:S01]  /*2c60*/  ISETP.GE.U32.AND P2, PT, R8, 0x7fffffaf, PT ;  /* 0x7fffffaf0800780c */ /* 0x000fe20003f46070 */
[----:B------:R-:W-:-:S02]  /*2c70*/  VIADD R7, R142, 0xffffffe9 ;  /* 0xffffffe98e077836 */ /* 0x000fc40000000000 */
[----:B------:R-:W-:Y:S01]  /*2c80*/  @!P0 IMAD.IADD R73, R73, 0x1, -R30 ;  /* 0x0000000149498824 */ /* 0x000fe200078e0a1e */
[----:B------:R-:W-:Y:S01]  /*2c90*/  ISETP.GE.U32.AND P0, PT, R6, 0x7fffffa9, PT ;  /* 0x7fffffa90600780c */ /* 0x000fe20003f06070 */
[C---:B------:R-:W-:Y:S01]  /*2ca0*/  VIADD R8, R142.reuse, 0xffffffea ;  /* 0xffffffea8e087836 */ /* 0x040fe20000000000 */
[----:B------:R-:W-:Y:S01]  /*2cb0*/  SEL R6, RZ, 0x1, P4 ;  /* 0x00000001ff067807 */ /* 0x000fe20002000000 */
[C---:B------:R-:W-:Y:S01]  /*2cc0*/  VIADD R9, R142.reuse, 0xffffffeb ;  /* 0xffffffeb8e097836 */ /* 0x040fe20000000000 */
[----:B------:R-:W-:Y:S01]  /*2cd0*/  ISETP.GE.U32.AND P4, PT, R7, 0x7fffffaa, PT ;  /* 0x7fffffaa0700780c */ /* 0x000fe20003f86070 */
[C---:B------:R-:W-:Y:S01]  /*2ce0*/  VIADD R10, R142.reuse, 0xffffffe4 ;  /* 0xffffffe48e0a7836 */ /* 0x040fe20000000000 */
[----:B------:R-:W-:Y:S01]  /*2cf0*/  SEL R7, RZ, 0x1fffe, P5 ;  /* 0x0001fffeff077807 */ /* 0x000fe20002800000 */
[----:B------:R-:W-:Y:S01]  /*2d00*/  VIADD R11, R142, 0xffffffe5 ;  /* 0xffffffe58e0b7836 */ /* 0x000fe20000000000 */
[----:B------:R-:W-:Y:S01]  /*2d10*/  ISETP.GE.U32.AND P5, PT, R8, 0x7fffffab, PT ;  /* 0x7fffffab0800780c */ /* 0x000fe20003fa6070 */
[----:B------:R-:W-:Y:S01]  /*2d20*/  VIADD R12, R142, 0xffffffe6 ;  /* 0xffffffe68e0c7836 */ /* 0x000fe20000000000 */
[----:B------:R-:W-:Y:S01]  /*2d30*/  SEL R8, RZ, 0x4, P2 ;  /* 0x00000004ff087807 */ /* 0x000fe20001000000 */
[----:B------:R-:W-:Y:S01]  /*2d40*/  IMAD R98, R30, R13, R98 ;  /* 0x0000000d1e627224 */ /* 0x000fe200078e0262 */
[----:B------:R-:W-:Y:S01]  /*2d50*/  ISETP.GE.U32.AND P2, PT, R9, 0x7fffffac, PT ;  /* 0x7fffffac0900780c */ /* 0x000fe20003f46070 */
[C---:B------:R-:W-:Y:S01]  /*2d60*/  VIADD R13, R142.reuse, 0xffffffe7 ;  /* 0xffffffe78e0d7836 */ /* 0x040fe20000000000 */
[----:B------:R-:W-:Y:S01]  /*2d70*/  SEL R9, RZ, 0x7fff8, P6 ;  /* 0x0007fff8ff097807 */ /* 0x000fe20003000000 */
[----:B0-----:R-:W-:Y:S01]  /*2d80*/  VIADD R14, R142, 0xffffffe1 ;  /* 0xffffffe18e0e7836 */ /* 0x001fe20000000000 */
[----:B------:R-:W-:Y:S01]  /*2d90*/  ISETP.GE.U32.AND P6, PT, R10, 0x7fffffa5, PT ;  /* 0x7fffffa50a00780c */ /* 0x000fe20003fc6070 */
[C---:B------:R-:W-:Y:S01]  /*2da0*/  VIADD R15, R142.reuse, 0xffffffe0 ;  /* 0xffffffe08e0f7836 */ /* 0x040fe20000000000 */
[----:B------:R-:W-:Y:S01]  /*2db0*/  SEL R10, RZ, 0x1, P0 ;  /* 0x00000001ff0a7807 */ /* 0x000fe20000000000 */
[----:B------:R-:W-:Y:S01]  /*2dc0*/  VIADD R32, R142, 0xffffffc7 ;  /* 0xffffffc78e207836 */ /* 0x000fe20000000000 */
[----:B------:R-:W-:Y:S01]  /*2dd0*/  ISETP.GE.U32.AND P0, PT, R11, 0x7fffffa6, PT ;  /* 0x7fffffa60b00780c */ /* 0x000fe20003f06070 */
[----:B------:R-:W-:Y:S01]  /*2de0*/  IMAD.IADD R6, R6, 0x1, R7 ;  /* 0x0000000106067824 */ /* 0x000fe200078e0207 */
[----:B------:R-:W-:Y:S01]  /*2df0*/  SEL R11, RZ, 0x1fffe, P4 ;  /* 0x0001fffeff0b7807 */ /* 0x000fe20002000000 */
[----:B------:R-:W-:Y:S01]  /*2e00*/  VIADD R142, R142, 0xffffffd3 ;  /* 0xffffffd38e8e7836 */ /* 0x000fe20000000000 */
[----:B------:R-:W-:-:S02]  /*2e10*/  ISETP.GE.U32.AND P4, PT, R12, 0x7fffffa7, PT ;  /* 0x7fffffa70c00780c */ /* 0x000fc40003f86070 */
[----:B------:R-:W-:Y:S01]  /*2e20*/  SEL R12, RZ, 0x4, P5 ;  /* 0x00000004ff0c7807 */ /* 0x000fe20002800000 */
[----:B------:R-:W-:Y:S01]  /*2e30*/  IMAD.IADD R10, R10, 0x1, R11 ;  /* 0x000000010a0a7824 */ /* 0x000fe200078e020b */
[----:B------:R-:W-:Y:S02]  /*2e40*/  ISETP.GE.U32.AND P5, PT, R13, 0x7fffffa8, PT ;  /* 0x7fffffa80d00780c */ /* 0x000fe40003fa6070 */
[----:B------:R-:W-:Y:S02]  /*2e50*/  SEL R13, RZ, 0x7fff8, P2 ;  /* 0x0007fff8ff0d7807 */ /* 0x000fe40001000000 */
[----:B------:R-:W-:Y:S02]  /*2e60*/  ISETP.GE.U32.AND P2, PT, R14, 0x7fffffa2, PT ;  /* 0x7fffffa20e00780c */ /* 0x000fe40003f46070 */
[----:B------:R-:W-:Y:S02]  /*2e70*/  SEL R14, RZ, 0x1, P6 ;  /* 0x00000001ff0e7807 */ /* 0x000fe40003000000 */
[----:B------:R-:W-:-:S02]  /*2e80*/  ISETP.GE.U32.AND P6, PT, R15, 0x7fffffa1, PT ;  /* 0x7fffffa10f00780c */ /* 0x000fc40003fc6070 */
[----:B------:R-:W-:Y:S02]  /*2e90*/  SEL R15, RZ, 0x1fffe, P0 ;  /* 0x0001fffeff0f7807 */ /* 0x000fe40000000000 */
[----:B------:R-:W-:Y:S02]  /*2ea0*/  ISETP.GE.U32.AND P0, PT, R16, 0x7fffffa3, PT ;  /* 0x7fffffa31000780c */ /* 0x000fe40003f06070 */
[----:B------:R-:W-:Y:S01]  /*2eb0*/  SEL R16, RZ, 0x4, P4 ;  /* 0x00000004ff107807 */ /* 0x000fe20002000000 */
[----:B------:R-:W-:Y:S01]  /*2ec0*/  IMAD.IADD R14, R14, 0x1, R15 ;  /* 0x000000010e0e7824 */ /* 0x000fe200078e020f */
[----:B------:R-:W-:Y:S02]  /*2ed0*/  ISETP.GE.U32.AND P4, PT, R17, 0x7fffffa4, PT ;  /* 0x7fffffa41100780c */ /* 0x000fe40003f86070 */
[----:B------:R-:W-:Y:S02]  /*2ee0*/  SEL R17, RZ, 0x7fff8, P5 ;  /* 0x0007fff8ff117807 */ /* 0x000fe40002800000 */
[----:B------:R-:W-:-:S02]  /*2ef0*/  ISETP.GE.U32.AND P5, PT, R18, 0x7fffff8d, PT ;  /* 0x7fffff8d1200780c */ /* 0x000fc40003fa6070 */
[----:B------:R-:W-:Y:S02]  /*2f00*/  SEL R18, RZ, 0x1fffe, P2 ;  /* 0x0001fffeff127807 */ /* 0x000fe40001000000 */
[----:B------:R-:W-:Y:S02]  /*2f10*/  ISETP.GE.U32.AND P2, PT, R19, 0x7fffff8e, PT ;  /* 0x7fffff8e1300780c */ /* 0x000fe40003f46070 */
[----:B------:R-:W-:Y:S02]  /*2f20*/  SEL R19, RZ, 0x4, P0 ;  /* 0x00000004ff137807 */ /* 0x000fe40000000000 */
[----:B------:R-:W-:Y:S02]  /*2f30*/  ISETP.GE.U32.AND P0, PT, R20, 0x7fffff8f, PT ;  /* 0x7fffff8f1400780c */ /* 0x000fe40003f06070 */
[----:B------:R-:W-:Y:S02]  /*2f40*/  SEL R20, RZ, 0x7fff8, P4 ;  /* 0x0007fff8ff147807 */ /* 0x000fe40002000000 */
[----:B------:R-:W-:-:S02]  /*2f50*/  ISETP.GE.U32.AND P4, PT, R21, 0x7fffff90, PT ;  /* 0x7fffff901500780c */ /* 0x000fc40003f86070 */
[----:B------:R-:W-:Y:S02]  /*2f60*/  SEL R21, RZ, 0x1, P5 ;  /* 0x00000001ff157807 */ /* 0x000fe40002800000 */
[----:B------:R-:W-:Y:S02]  /*2f70*/  ISETP.GE.U32.AND P5, PT, R22, 0x7fffff89, PT ;  /* 0x7fffff891600780c */ /* 0x000fe40003fa6070 */
[----:B------:R-:W-:Y:S02]  /*2f80*/  SEL R22, RZ, 0x1fffe, P2 ;  /* 0x0001fffeff167807 */ /* 0x000fe40001000000 */
[----:B------:R-:W-:Y:S02]  /*2f90*/  ISETP.GE.U32.AND P2, PT, R23, 0x7fffff8a, PT ;  /* 0x7fffff8a1700780c */ /* 0x000fe40003f46070 */
[----:B------:R-:W-:Y:S01]  /*2fa0*/  SEL R23, RZ, 0x4, P0 ;  /* 0x00000004ff177807 */ /* 0x000fe20000000000 */
[----:B------:R-:W-:Y:S01]  /*2fb0*/  IMAD.IADD R21, R21, 0x1, R22 ;  /* 0x0000000115157824 */ /* 0x000fe200078e0216 */
[----:B------:R-:W-:-:S02]  /*2fc0*/  ISETP.GE.U32.AND P0, PT, R24, 0x7fffff8b, PT ;  /* 0x7fffff8b1800780c */ /* 0x000fc40003f06070 */
[----:B------:R-:W-:Y:S02]  /*2fd0*/  SEL R24, RZ, 0x7fff8, P4 ;  /* 0x0007fff8ff187807 */ /* 0x000fe40002000000 */
[----:B------:R-:W-:Y:S02]  /*2fe0*/  ISETP.GE.U32.AND P4, PT, R25, 0x7fffff8c, PT ;  /* 0x7fffff8c1900780c */ /* 0x000fe40003f86070 */
[----:B------:R-:W-:Y:S02]  /*2ff0*/  SEL R25, RZ, 0x1, P5 ;  /* 0x00000001ff197807 */ /* 0x000fe40002800000 */
[----:B------:R-:W-:Y:S02]  /*3000*/  ISETP.GE.U32.AND P5, PT, R26, 0x7fffff85, PT ;  /* 0x7fffff851a00780c */ /* 0x000fe40003fa6070 */
[----:B------:R-:W-:Y:S02]  /*3010*/  SEL R26, RZ, 0x1fffe, P2 ;  /* 0x0001fffeff1a7807 */ /* 0x000fe40001000000 */
        /* <DEDUP_REMOVED lines=45> */
[----:B------:R-:W-:Y:S02]  /*32f0*/  SEL R7, RZ, 0x1, P2 ;  /* 0x00000001ff077807 */ /* 0x000fe40001000000 */
[----:B------:R-:W-:Y:S02]  /*3300*/  ISETP.GE.U32.AND P0, PT, R140, 0x7fffff92, PT ;  /* 0x7fffff928c00780c */ /* 0x000fe40003f06070 */
[----:B------:R-:W-:Y:S01]  /*3310*/  SEL R140, RZ, 0x1, P5 ;  /* 0x00000001ff8c7807 */ /* 0x000fe20002800000 */
[----:B------:R-:W-:Y:S01]  /*3320*/  IMAD.IADD R7, R7, 0x1, R100 ;  /* 0x0000000107077824 */ /* 0x000fe200078e0264 */
[----:B------:R-:W-:-:S02]  /*3330*/  ISETP.GE.U32.AND P5, PT, R141, 0x7fffff93, PT ;  /* 0x7fffff938d00780c */ /* 0x000fc40003fa6070 */
[----:B------:R-:W-:Y:S02]  /*3340*/  SEL R141, RZ, 0x1fffe, P0 ;  /* 0x0001fffeff8d7807 */ /* 0x000fe40000000000 */
[----:B------:R-:W-:Y:S02]  /*3350*/  LOP3.LUT R10, R10, 0x3, RZ, 0xc0, !PT ;  /* 0x000000030a0a7812 */ /* 0x000fe400078ec0ff */
[----:B------:R-:W-:Y:S01]  /*3360*/  LOP3.LUT R6, R6, 0x3, RZ, 0xc0, !PT ;  /* 0x0000000306067812 */ /* 0x000fe200078ec0ff */
[----:B------:R-:W-:Y:S01]  /*3370*/  IMAD.IADD R140, R140, 0x1, R141 ;  /* 0x000000018c8c7824 */ /* 0x000fe200078e028d */
[----:B------:R-:W-:Y:S02]  /*3380*/  IADD3 R10, PT, PT, R10, R13, R12 ;  /* 0x0000000d0a0a7210 */ /* 0x000fe40007ffe00c */
[----:B------:R-:W-:Y:S02]  /*3390*/  LOP3.LUT R14, R14, 0x3, RZ, 0xc0, !PT ;  /* 0x000000030e0e7812 */ /* 0x000fe400078ec0ff */
[----:B------:R-:W-:-:S02]  /*33a0*/  LOP3.LUT R12, R7, 0x3, RZ, 0xc0, !PT ;  /* 0x00000003070c7812 */ /* 0x000fc400078ec0ff */
[----:B------:R-:W-:Y:S02]  /*33b0*/  ISETP.GE.U32.AND P0, PT, R142, 0x7fffff94, PT ;  /* 0x7fffff948e00780c */ /* 0x000fe40003f06070 */
[----:B------:R-:W-:Y:S02]  /*33c0*/  SEL R142, RZ, 0x1, P6 ;  /* 0x00000001ff8e7807 */ /* 0x000fe40003000000 */
[----:B------:R-:W-:Y:S02]  /*33d0*/  IADD3 R6, PT, PT, R6, R9, R8 ;  /* 0x0000000906067210 */ /* 0x000fe40007ffe008 */
[----:B------:R-:W-:Y:S01]  /*33e0*/  IADD3 R14, PT, PT, R14, R17, R16 ;  /* 0x000000110e0e7210 */ /* 0x000fe20007ffe010 */
[----:B------:R-:W-:Y:S01]  /*33f0*/  IMAD.IADD R18, R142, 0x1, R18 ;  /* 0x000000018e127824 */ /* 0x000fe200078e0212 */
[----:B------:R-:W-:Y:S02]  /*3400*/  IADD3 R12, PT, PT, R12, R113, R101 ;  /* 0x000000710c0c7210 */ /* 0x000fe40007ffe065 */
[----:B------:R-:W-:-:S02]  /*3410*/  SEL R9, RZ, 0x4, P5 ;  /* 0x00000004ff097807 */ /* 0x000fc40002800000 */
[----:B------:R-:W-:Y:S02]  /*3420*/  SEL R16, RZ, 0x7fff8, P0 ;  /* 0x0007fff8ff107807 */ /* 0x000fe40000000000 */
[----:B------:R-:W-:Y:S02]  /*3430*/  LOP3.LUT R140, R140, 0x3, RZ, 0xc0, !PT ;  /* 0x000000038c8c7812 */ /* 0x000fe400078ec0ff */
[----:B------:R-:W-:Y:S02]  /*3440*/  LOP3.LUT R25, R25, 0x3, RZ, 0xc0, !PT ;  /* 0x0000000319197812 */ /* 0x000fe400078ec0ff */
[----:B------:R-:W-:Y:S02]  /*3450*/  LOP3.LUT R124, R124, 0x3, RZ, 0xc0, !PT ;  /* 0x000000037c7c7812 */ /* 0x000fe400078ec0ff */
[----:B------:R-:W-:Y:S01]  /*3460*/  LOP3.LUT R7, R12, 0xf, RZ, 0xc0, !PT ;  /* 0x0000000f0c077812 */ /* 0x000fe200078ec0ff */
[----:B------:R-:W-:Y:S01]  /*3470*/  IMAD.SHL.U32 R12, R10, 0x100, RZ ;  /* 0x000001000a0c7824 */ /* 0x000fe200078e00ff */
[----:B------:R-:W-:-:S02]  /*3480*/  IADD3 R9, PT, PT, R140, R16, R9 ;  /* 0x000000108c097210 */ /* 0x000fc40007ffe009 */
[----:B------:R-:W-:Y:S02]  /*3490*/  SEL R8, RZ, 0x7fff8, P4 ;  /* 0x0007fff8ff087807 */ /* 0x000fe40002000000 */
[----:B------:R-:W-:Y:S02]  /*34a0*/  IADD3 R25, PT, PT, R25, R28, R27 ;  /* 0x0000001c19197210 */ /* 0x000fe40007ffe01b */
[----:B------:R-:W-:Y:S02]  /*34b0*/  LOP3.LUT R32, R32, 0x3, RZ, 0xc0, !PT ;  /* 0x0000000320207812 */ /* 0x000fe400078ec0ff */
[----:B------:R-:W-:Y:S02]  /*34c0*/  IADD3 R127, PT, PT, R124, R129, R127 ;  /* 0x000000817c7f7210 */ /* 0x000fe40007ffe07f */
[----:B------:R-:W-:Y:S02]  /*34d0*/  LOP3.LUT R131, R131, 0x3, RZ, 0xc0, !PT ;  /* 0x0000000383837812 */ /* 0x000fe400078ec0ff */
[----:B------:R-:W-:Y:S01]  /*34e0*/  LOP3.LUT R18, R18, 0x3, RZ, 0xc0, !PT ;  /* 0x0000000312127812 */ /* 0x000fe200078ec0ff */
[----:B------:R-:W-:Y:S01]  /*34f0*/  IMAD.SHL.U32 R127, R127, 0x100, RZ ;  /* 0x000001007f7f7824 */ /* 0x000fe200078e00ff */
[----:B------:R-:W-:-:S02]  /*3500*/  LOP3.LUT R10, R9, 0xf, RZ, 0xc0, !PT ;  /* 0x0000000f090a7812 */ /* 0x000fc400078ec0ff */
[----:B------:R-:W-:Y:S02]  /*3510*/  IADD3 R38, PT, PT, R32, R99, R38 ;  /* 0x0000006320267210 */ /* 0x000fe40007ffe026 */
[----:B------:R-:W-:Y:S01]  /*3520*/  IADD3 R131, PT, PT, R131, R8, R137 ;  /* 0x0000000883837210 */ /* 0x000fe20007ffe089 */
[----:B------:R-:W-:Y:S01]  /*3530*/  IMAD.SHL.U32 R8, R25, 0x100, RZ ;  /* 0x0000010019087824 */ /* 0x000fe200078e00ff */
[----:B------:R-:W-:Y:S01]  /*3540*/  LOP3.LUT R9, R12, 0xf00, RZ, 0xe2, !PT ;  /* 0x00000f000c097812 */ /* 0x000fe200078ee2ff */
[----:B------:R-:W-:Y:S01]  /*3550*/  IMAD R7, R38, 0x10, R7 ;  /* 0x0000001026077824 */ /* 0x000fe200078e0207 */
[----:B------:R-:W-:Y:S01]  /*3560*/  LOP3.LUT R21, R21, 0x3, RZ, 0xc0, !PT ;  /* 0x0000000315157812 */ /* 0x000fe200078ec0ff */
[----:B------:R-:W-:Y:S01]  /*3570*/  IMAD R10, R131, 0x10, R10 ;  /* 0x00000010830a7824 */ /* 0x000fe200078e020a */
[----:B------:R-:W-:Y:S01]  /*3580*/  IADD3 R18, PT, PT, R18, R20, R19 ;  /* 0x0000001412127210 */ /* 0x000fe20007ffe013 */
[----:B------:R-:W-:Y:S01]  /*3590*/  IMAD R6, R6, 0x1000, R9 ;  /* 0x0000100006067824 */ /* 0x000fe200078e0209 */
[----:B------:R-:W-:-:S02]  /*35a0*/  LOP3.LUT R114, R114, 0x3, RZ, 0xc0, !PT ;  /* 0x0000000372727812 */ /* 0x000fc400078ec0ff */
[----:B------:R-:W-:Y:S02]  /*35b0*/  IADD3 R21, PT, PT, R21, R24, R23 ;  /* 0x0000001815157210 */ /* 0x000fe40007ffe017 */
[----:B------:R-:W-:Y:S02]  /*35c0*/  ISETP.GT.U32.AND P4, PT, R30, R72, PT ;  /* 0x000000481e00720c */ /* 0x000fe40003f84070 */
[----:B------:R-:W-:Y:S02]  /*35d0*/  IADD3 R118, PT, PT, R114, R119, R118 ;  /* 0x0000007772767210 */ /* 0x000fe40007ffe076 */
[----:B------:R-:W-:Y:S02]  /*35e0*/  LOP3.LUT R11, R18, 0xf, RZ, 0xc0, !PT ;  /* 0x0000000f120b7812 */ /* 0x000fe400078ec0ff */
[----:B------:R-:W-:Y:S02]  /*35f0*/  LOP3.LUT R8, R8, 0xf00, RZ, 0xe2, !PT ;  /* 0x00000f0008087812 */ /* 0x000fe400078ee2ff */
[----:B------:R-:W-:Y:S01]  /*3600*/  LOP3.LUT R9, R127, 0xf00, RZ, 0xe2, !PT ;  /* 0x00000f007f097812 */ /* 0x000fe200078ee2ff */
[----:B------:R-:W-:Y:S01]  /*3610*/  IMAD R11, R14, 0x10, R11 ;  /* 0x000000100e0b7824 */ /* 0x000fe200078e020b */
[----:B------:R-:W-:Y:S01]  /*3620*/  LOP3.LUT R7, R7, 0xff, RZ, 0xc0, !PT ;  /* 0x000000ff07077812 */ /* 0x000fe200078ec0ff */
[----:B------:R-:W-:Y:S01]  /*3630*/  IMAD R8, R21, 0x1000, R8 ;  /* 0x0000100015087824 */ /* 0x000fe200078e0208 */
[----:B------:R-:W-:Y:S01]  /*3640*/  LOP3.LUT R10, R10, 0xff, RZ, 0xc0, !PT ;  /* 0x000000ff0a0a7812 */ /* 0x000fe200078ec0ff */
[----:B------:R-:W-:Y:S01]  /*3650*/  IMAD R9, R118, 0x1000, R9 ;  /* 0x0000100076097824 */ /* 0x000fe200078e0209 */
[----:B------:R-:W-:Y:S01]  /*3660*/  LOP3.LUT R11, R11, 0xff, RZ, 0xc0, !PT ;  /* 0x000000ff0b0b7812 */ /* 0x000fe200078ec0ff */
[----:B------:R-:W-:Y:S01]  /*3670*/  IMAD.IADD R7, R8, 0x1, R7 ;  /* 0x0000000108077824 */ /* 0x000fe200078e0207 */
[C---:B------:R-:W-:Y:S01]  /*3680*/  ISETP.GT.U32.AND P5, PT, R30.reuse, R77, PT ;  /* 0x0000004d1e00720c */ /* 0x040fe20003fa4070 */
[----:B------:R-:W-:Y:S01]  /*3690*/  IMAD.IADD R10, R9, 0x1, R10 ;  /* 0x00000001090a7824 */ /* 0x000fe200078e020a */
[----:B------:R-:W-:Y:S01]  /*36a0*/  ISETP.GT.U32.AND P0, PT, R30, R76, PT ;  /* 0x0000004c1e00720c */ /* 0x000fe20003f04070 */
[----:B------:R-:W-:Y:S01]  /*36b0*/  @!P4 IMAD.IADD R72, R72, 0x1, -R30 ;  /* 0x000000014848c824 */ /* 0x000fe200078e0a1e */
[----:B------:R-:W-:Y:S01]  /*36c0*/  ISETP.GT.U32.AND P4, PT, R30, R81, PT ;  /* 0x000000511e00720c */ /* 0x000fe20003f84070 */
[----:B------:R-:W-:Y:S01]  /*36d0*/  IMAD.IADD R11, R6, 0x1, R11 ;  /* 0x00000001060b7824 */ /* 0x000fe200078e020b */
[----:B------:R-:W-:-:S02]  /*36e0*/  PRMT R38, R7, 0x5410, R10 ;  /* 0x0000541007267816 */ /* 0x000fc4000000000a */
[----:B------:R-:W-:Y:S02]  /*36f0*/  PRMT R7, RZ, 0x7610, R7 ;  /* 0x00007610ff077816 */ /* 0x000fe40000000007 */
[----:B------:R-:W-:-:S03]  /*3700*/  PRMT R6, RZ, 0x7610, R6 ;  /* 0x00007610ff067816 */ /* 0x000fc60000000006 */
[----:B------:R0:W-:Y:S01]  /*3710*/  STL.S16 [R1+0x25c], R7 ;  /* 0x00025c0701007387 */ /* 0x0001e20000100600 */
[--C-:B------:R-:W-:Y:S01]  /*3720*/  @!P5 IMAD.IADD R77, R77, 0x1, -R30.reuse ;  /* 0x000000014d4dd824 */ /* 0x100fe200078e0a1e */
[----:B------:R-:W-:Y:S01]  /*3730*/  ISETP.GT.U32.AND P5, PT, R30, R78, PT ;  /* 0x0000004e1e00720c */ /* 0x000fe20003fa4070 */
[--C-:B------:R-:W-:Y:S01]  /*3740*/  @!P0 IMAD.IADD R76, R76, 0x1, -R30.reuse ;  /* 0x000000014c4c8824 */ /* 0x100fe200078e0a1e */
[----:B------:R0:W-:Y:S01]  /*3750*/  STL.S16 [R1+0x258], R6 ;  /* 0x0002580601007387 */ /* 0x0001e20000100600 */
[C---:B------:R-:W-:Y:S01]  /*3760*/  ISETP.GT.U32.AND P0, PT, R30.reuse, R80, PT ;  /* 0x000000501e00720c */ /* 0x040fe20003f04070 */
[----:B------:R-:W-:Y:S01]  /*3770*/  @!P4 IMAD.IADD R81, R81, 0x1, -R30 ;  /* 0x000000015151c824 */ /* 0x000fe200078e0a1e */
[----:B------:R-:W-:-:S08]  /*3780*/  ISETP.GT.U32.AND P4, PT, R30, R79, PT ;  /* 0x0000004f1e00720c */ /* 0x000fd00003f84070 */
[--C-:B------:R-:W-:Y:S01]  /*3790*/  @!P5 IMAD.IADD R78, R78, 0x1, -R30.reuse ;  /* 0x000000014e4ed824 */ /* 0x100fe200078e0a1e */
[----:B------:R-:W-:Y:S02]  /*37a0*/  ISETP.GT.U32.AND P5, PT, R30, R83, PT ;  /* 0x000000531e00720c */ /* 0x000fe40003fa4070 */
[--C-:B------:R-:W-:Y:S01]  /*37b0*/  @!P0 IMAD.IADD R80, R80, 0x1, -R30.reuse ;  /* 0x0000000150508824 */ /* 0x100fe200078e0a1e */
[----:B------:R-:W-:Y:S01]  /*37c0*/  ISETP.NE.U32.AND P0, PT, R146, RZ, PT ;  /* 0x000000ff9200720c */ /* 0x000fe20003f05070 */
[----:B------:R-:W-:Y:S01]  /*37d0*/  @!P4 IMAD.IADD R79, R79, 0x1, -R30 ;  /* 0x000000014f4fc824 */ /* 0x000fe200078e0a1e */
[----:B0-----:R-:W-:Y:S11]  /*37e0*/  BRA.U UP0, `(.L_x_11) ;  /* 0x0000000100187547 */ /* 0x001ff6000b800000 */
[----:B------:R-:W-:Y:S01]  /*37f0*/  ELECT P4, URZ, PT ;  /* 0x0000000000ff782f */ /* 0x000fe20003880000 */
[----:B------:R-:W-:Y:S01]  /*3800*/  IMAD.MOV.U32 R6, RZ, RZ, 0x1 ;  /* 0x00000001ff067424 */ /* 0x000fe200078e00ff */
[----:B------:R-:W-:Y:S01]  /*3810*/  UMOV UR5, 0x40 ;  /* 0x0000004000057882 */ /* 0x000fe20000000000 */
[----:B------:R-:W-:Y:S01]  /*3820*/  UVIRTCOUNT.DEALLOC.SMPOOL 0x80 ;  /* 0x000000800000784c */ /* 0x000fe20000000000 */
[----:B------:R-:W-:-:S09]  /*3830*/  ULEA UR5, UR11, UR5, 0x18 ;  /* 0x000000050b057291 */ /* 0x000fd2000f8ec0ff */
[----:B------:R0:W-:Y:S03]  /*3840*/  @P4 STS.U8 [UR5], R6 ;  /* 0x00000006ff004988 */ /* 0x0001e60008000005 */
.L_x_11:
[----:B0-----:R-:W2:Y:S01]  /*3850*/  LDL.LU R6, [R1+0xec] ;  /* 0x0000ec0001067983 */ /* 0x001ea20000300800 */
[----:B------:R-:W-:Y:S01]  /*3860*/  P2R R27, PR, RZ, 0x4 ;  /* 0x00000004ff1b7803 */ /* 0x000fe20000000000 */
[----:B------:R-:W-:Y:S02]  /*3870*/  STTM.x64 tmem[UR9], RZ ;  /* 0x000000ff000079ed */ /* 0x000fe40008340009 */
[----:B------:R-:W3:Y:S01]  /*3880*/  LDL.LU R7, [R1+0x58] ;  /* 0x0000580001077983 */ /* 0x000ee20000300800 */
[----:B------:R-:W-:Y:S01]  /*3890*/  VOTEU.ALL UP1, P0 ;  /* 0x0000000000ff7886 */ /* 0x000fe20000020000 */
[----:B------:R-:W-:Y:S01]  /*38a0*/  VOTEU.ALL UP2, P0 ;  /* 0x0000000000ff7886 */ /* 0x000fe20000040000 */
[----:B------:R-:W-:Y:S01]  /*38b0*/  @!P5 IMAD.IADD R83, R83, 0x1, -R30 ;  /* 0x000000015353d824 */ /* 0x000fe200078e0a1e */
[----:B------:R-:W4:Y:S01]  /*38c0*/  LDL.LU R8, [R1+0x120] ;  /* 0x0001200001087983 */ /* 0x000f220000300800 */
[----:B------:R-:W-:Y:S01]  /*38d0*/  ISETP.GT.U32.AND P4, PT, R30, R87, PT ;  /* 0x000000571e00720c */ /* 0x000fe20003f84070 */
[----:B------:R-:W-:-:S02]  /*38e0*/  USHF.L.U32 UR5, UR6, 0x3, URZ ;  /* 0x0000000306057899 */ /* 0x000fc400080006ff */
[----:B------:R-:W2:Y:S01]  /*38f0*/  LDL.LU R9, [R1+0x3c] ;  /* 0x00003c0001097983 */ /* 0x000ea20000300800 */
[----:B------:R-:W-:Y:S01]  /*3900*/  PRMT R129, RZ, 0x7610, R129 ;  /* 0x00007610ff817816 */ /* 0x000fe20000000081 */
[----:B------:R-:W0:Y:S02]  /*3910*/  LDCU UR40, c[0x0][0x3b0] ;  /* 0x00007600ff2877ac */ /* 0x000e240008000800 */
[----:B------:R-:W2:Y:S01]  /*3920*/  LDL.LU R14, [R1+0xf0] ;  /* 0x0000f000010e7983 */ /* 0x000ea20000300800 */
[----:B------:R-:W-:Y:S01]  /*3930*/  PRMT R127, RZ, 0x7610, R127 ;  /* 0x00007610ff7f7816 */ /* 0x000fe2000000007f */
[----:B------:R-:W1:Y:S02]  /*3940*/  LDCU UR61, c[0x0][0x3b0] ;  /* 0x00007600ff3d77ac */ /* 0x000e640008000800 */
[----:B------:R-:W2:Y:S01]  /*3950*/  LDL.LU R15, [R1+0xe8] ;  /* 0x0000e800010f7983 */ /* 0x000ea20000300800 */
[----:B------:R-:W-:Y:S01]  /*3960*/  PRMT R118, RZ, 0x7610, R118 ;  /* 0x00007610ff767816 */ /* 0x000fe20000000076 */
[----:B------:R-:W0:Y:S02]  /*3970*/  LDCU UR25, c[0x0][0x3b0] ;  /* 0x00007600ff1977ac */ /* 0x000e240008000800 */
        /* <DEDUP_REMOVED lines=36> */
[----:B------:R-:W-:Y:S01]  /*3bc0*/  STL [R1+0xcfc], R115 ;  /* 0x000cfc7301007387 */ /* 0x000fe20000100800 */
[----:B------:R-:W-:Y:S01]  /*3bd0*/  PRMT R155, RZ, 0x7610, R155 ;  /* 0x00007610ff9b7816 */ /* 0x000fe2000000009b */
[----:B------:R-:W0:Y:S02]  /*3be0*/  LDCU UR35, c[0x0][0x3b0] ;  /* 0x00007600ff2377ac */ /* 0x000e240008000800 */
[----:B------:R-:W-:Y:S01]  /*3bf0*/  STL [R1+0xcf8], R146 ;  /* 0x000cf89201007387 */ /* 0x000fe20000100800 */
[----:B------:R-:W-:Y:S01]  /*3c00*/  PRMT R152, RZ, 0x7610, R152 ;  /* 0x00007610ff987816 */ /* 0x000fe20000000098 */
[----:B------:R-:W0:Y:S02]  /*3c10*/  LDCU UR46, c[0x0][0x3b0] ;  /* 0x00007600ff2e77ac */ /* 0x000e240008000800 */
[----:B------:R-:W-:Y:S01]  /*3c20*/  STL [R1+0xcf4], R120 ;  /* 0x000cf47801007387 */ /* 0x000fe20000100800 */
[----:B------:R-:W0:Y:S03]  /*3c30*/  LDCU UR44, c[0x0][0x3b0] ;  /* 0x00007600ff2c77ac */ /* 0x000e260008000800 */
        /* <DEDUP_REMOVED lines=44> */
[----:B------:R-:W-:Y:S04]  /*3f00*/  STL [R1+0xc98], R156 ;  /* 0x000c989c01007387 */ /* 0x000fe80000100800 */
        /* <DEDUP_REMOVED lines=8> */
[----:B------:R2:W-:Y:S04]  /*3f90*/  STL [R1+0x2a4], R27 ;  /* 0x0002a41b01007387 */ /* 0x0005e80000100800 */
[----:B------:R-:W2:Y:S04]  /*3fa0*/  LDL R34, [R1+0x25c] ;  /* 0x00025c0001227983 */ /* 0x000ea80000100800 */
[----:B------:R-:W2:Y:S01]  /*3fb0*/  LDL R99, [R1+0x258] ;  /* 0x0002580001637983 */ /* 0x000ea20000100800 */
[----:B------:R-:W-:Y:S01]  /*3fc0*/  STTM.x64 tmem[UR9+0x40], RZ ;  /* 0x000040ff000079ed */ /* 0x000fe20008340009 */
[----:B------:R-:W-:Y:S01]  /*3fd0*/  STTM.x64 tmem[UR9+0x80], RZ ;  /* 0x000080ff000079ed */ /* 0x000fe20008340009 */
[----:B------:R-:W-:Y:S01]  /*3fe0*/  STTM.x64 tmem[UR9+0xc0], RZ ;  /* 0x0000c0ff000079ed */ /* 0x000fe20008340009 */
[----:B------:R-:W-:Y:S01]  /*3ff0*/  STTM.x64 tmem[UR9+0x100], RZ ;  /* 0x000100ff000079ed */ /* 0x000fe20008340009 */
[----:B------:R-:W-:Y:S01]  /*4000*/  STTM.x64 tmem[UR9+0x140], RZ ;  /* 0x000140ff000079ed */ /* 0x000fe20008340009 */
[----:B------:R-:W-:Y:S01]  /*4010*/  STTM.x64 tmem[UR9+0x180], RZ ;  /* 0x000180ff000079ed */ /* 0x000fe20008340009 */
[----:B------:R-:W-:Y:S01]  /*4020*/  STTM.x64 tmem[UR9+0x1c0], RZ ;  /* 0x0001c0ff000079ed */ /* 0x000fe20008340009 */
[----:B------:R-:W0:Y:S02]  /*4030*/  FENCE.VIEW.ASYNC.T ;  /* 0x00000000000073c6 */ /* 0x000e240000000200 */
[----:B0-----:R-:W-:Y:S01]  /*4040*/  BAR.SYNC.DEFER_BLOCKING 0x0 ;  /* 0x0000000000007b1d */ /* 0x001fe20000010000 */
[----:B------:R-:W-:-:S04]  /*4050*/  @!UP1 UIADD3 UR16, UPT, UPT, -UR4, 0x100000, URZ ;  /* 0x0010000004109890 */ /* 0x000fc8000fffe1ff */
[----:B------:R-:W-:Y:S02]  /*4060*/  @!UP1 USHF.L.U32 UR17, UR16, 0xb, URZ ;  /* 0x0000000b10119899 */ /* 0x000fe400080006ff */
[----:B------:R-:W-:Y:S01]  /*4070*/  @!UP1 USHF.L.U32 UR16, UR16, 0x1, URZ ;  /* 0x0000000110109899 */ /* 0x000fe200080006ff */
[----:B------:R-:W-:Y:S01]  /*4080*/  ISETP.GT.U32.AND P5, PT, R30, R82, PT ;  /* 0x000000521e00720c */ /* 0x000fe20003fa4070 */
[--C-:B------:R-:W-:Y:S01]  /*4090*/  @!P4 IMAD.IADD R87, R87, 0x1, -R30.reuse ;  /* 0x000000015757c824 */ /* 0x100fe200078e0a1e */
[----:B------:R-:W0:Y:S09]  /*40a0*/  FENCE.VIEW.ASYNC.S ;  /* 0x00000000000073c6 */ /* 0x000e320000000000 */
[----:B0-----:R0:W0:Y:S02]  /*40b0*/  @!UP2 SYNCS.EXCH.64 URZ, [UR10], UR16 ;  /* 0x000000100affa5b2 */ /* 0x0010240008000100 */
[----:B------:R-:W-:-:S02]  /*40c0*/  @!P5 IMAD.IADD R82, R82, 0x1, -R30 ;  /* 0x000000015252d824 */ /* 0x000fc400078e0a1e */
[----:B---3--:R-:W-:Y:S02]  /*40d0*/  IMAD.MOV.U32 R32, RZ, RZ, R7 ;  /* 0x000000ffff207224 */ /* 0x008fe400078e0007 */
[----:B------:R-:W-:Y:S02]  /*40e0*/  IMAD R7, R5, UR21, RZ ;  /* 0x0000001505077c24 */ /* 0x000fe4000f8e02ff */
[----:B----4-:R-:W-:-:S03]  /*40f0*/  IMAD.MOV.U32 R28, RZ, RZ, R8 ;  /* 0x000000ffff1c7224 */ /* 0x010fc600078e0008 */
[----:B------:R-:W-:-:S04]  /*4100*/  IADD3 R5, P4, PT, R7, UR12, RZ ;  /* 0x0000000c07057c10 */ /* 0x000fc8000ff9e0ff */
[----:B------:R-:W-:Y:S01]  /*4110*/  LEA.HI.X.SX32 R7, R7, UR13, 0x1, P4 ;  /* 0x0000000d07077c11 */ /* 0x000fe2000a0f0eff */
[----:B--2---:R-:W-:Y:S02]  /*4120*/  IMAD.MOV.U32 R27, RZ, RZ, R24 ;  /* 0x000000ffff1b7224 */ /* 0x004fe400078e0018 */
[----:B------:R-:W-:Y:S02]  /*4130*/  IMAD.MOV.U32 R24, RZ, RZ, R15 ;  /* 0x000000ffff187224 */ /* 0x000fe400078e000f */
[----:B------:R-:W-:Y:S02]  /*4140*/  IMAD.MOV.U32 R15, RZ, RZ, R14 ;  /* 0x000000ffff0f7224 */ /* 0x000fe400078e000e */
[----:B------:R-:W-:Y:S02]  /*4150*/  IMAD.MOV.U32 R14, RZ, RZ, R9 ;  /* 0x000000ffff0e7224 */ /* 0x000fe400078e0009 */
[----:B------:R-:W-:Y:S02]  /*4160*/  IMAD.MOV.U32 R26, RZ, RZ, R25 ;  /* 0x000000ffff1a7224 */ /* 0x000fe400078e0019 */
[----:B------:R-:W-:-:S02]  /*4170*/  IMAD.MOV.U32 R25, RZ, RZ, R23 ;  /* 0x000000ffff197224 */ /* 0x000fc400078e0017 */
[----:B------:R-:W-:Y:S02]  /*4180*/  IMAD.MOV.U32 R23, RZ, RZ, R6 ;  /* 0x000000ffff177224 */ /* 0x000fe400078e0006 */
[----:B------:R-:W-:-:S05]  /*4190*/  IMAD R6, R4, UR21, RZ ;  /* 0x0000001504067c24 */ /* 0x000fca000f8e02ff */
[----:B------:R-:W-:-:S04]  /*41a0*/  IADD3 R4, P5, PT, R6, UR12, RZ ;  /* 0x0000000c06047c10 */ /* 0x000fc8000ffbe0ff */
[----:B------:R-:W-:Y:S01]  /*41b0*/  LEA.HI.X.SX32 R6, R6, UR13, 0x1, P5 ;  /* 0x0000000d06067c11 */ /* 0x000fe2000a8f0eff */
[----:B------:R-:W-:-:S04]  /*41c0*/  @!P1 IMAD.MOV.U32 R8, RZ, RZ, R4 ;  /* 0x000000ffff089224 */ /* 0x000fc800078e0004 */
[----:B------:R-:W-:Y:S01]  /*41d0*/  @!P1 IMAD.MOV.U32 R9, RZ, RZ, R6 ;  /* 0x000000ffff099224 */ /* 0x000fe200078e0006 */
[----:B0-----:R-:W-:Y:S06]  /*41e0*/  BAR.SYNC.DEFER_BLOCKING 0x0 ;  /* 0x0000000000007b1d */ /* 0x001fec0000010000 */
[----:B------:R0:W2:Y:S02]  /*41f0*/  @!P1 LDG.E.U8 R34, desc[UR18][R8.64] ;  /* 0x0000001208229981 */ /* 0x0000a4000c1e1100 */
[----:B0-----:R-:W-:Y:S02]  /*4200*/  @!P1 IMAD.MOV.U32 R8, RZ, RZ, R5 ;  /* 0x000000ffff089224 */ /* 0x001fe400078e0005 */
[----:B------:R-:W-:-:S05]  /*4210*/  @!P1 IMAD.MOV.U32 R9, RZ, RZ, R7 ;  /* 0x000000ffff099224 */ /* 0x000fca00078e0007 */
[----:B------:R0:W3:Y:S01]  /*4220*/  @!P1 LDG.E.U8 R99, desc[UR18][R8.64] ;  /* 0x0000001208639981 */ /* 0x0000e2000c1e1100 */
[----:B------:R-:W-:Y:S01]  /*4230*/  ISETP.GT.U32.AND P4, PT, R30, R85, PT ;  /* 0x000000551e00720c */ /* 0x000fe20003f84070 */
[----:B------:R-:W-:Y:S01]  /*4240*/  USHF.R.S32.HI UR12, URZ, 0x1f, UR5 ;  /* 0x0000001fff0c7899 */ /* 0x000fe20008011405 */
[----:B------:R-:W-:-:S11]  /*4250*/  PRMT R137, RZ, 0x7610, R137 ;  /* 0x00007610ff897816 */ /* 0x000fd60000000089 */
[----:B------:R-:W-:Y:S01]  /*4260*/  @!P4 IMAD.IADD R85, R85, 0x1, -R30 ;  /* 0x000000015555c824 */ /* 0x000fe200078e0a1e */
[----:B------:R-:W-:-:S04]  /*4270*/  IADD3 R116, P4, PT, R5, UR5, RZ ;  /* 0x0000000505747c10 */ /* 0x000fc8000ff9e0ff */
[----:B------:R-:W-:Y:S02]  /*4280*/  IADD3.X R114, PT, PT, R7, UR12, RZ, P4, !PT ;  /* 0x0000000c07727c10 */ /* 0x000fe4000a7fe4ff */
[----:B0-----:R-:W-:Y:S01]  /*4290*/  PRMT R9, RZ, 0x7610, R9 ;  /* 0x00007610ff097816 */ /* 0x001fe20000000009 */
[----:B--2---:R0:W-:Y:S02]  /*42a0*/  @!P1 STL [R1+0x25c], R34 ;  /* 0x00025c2201009387 */ /* 0x0041e40000100800 */
[----:B0-----:R-:W-:Y:S02]  /*42b0*/  LOP3.LUT R34, R11, 0xffff, RZ, 0xc0, !PT ;  /* 0x0000ffff0b227812 */ /* 0x001fe400078ec0ff */
[----:B---3--:R0:W-:Y:S01]  /*42c0*/  @!P1 STL [R1+0x258], R99 ;  /* 0x0002586301009387 */ /* 0x0081e20000100800 */
[----:B------:R-:W-:-:S04]  /*42d0*/  IADD3 R113, P1, PT, R4, UR5, RZ ;  /* 0x0000000504717c10 */ /* 0x000fc8000ff3e0ff */
[----:B------:R-:W-:Y:S01]  /*42e0*/  IADD3.X R8, PT, PT, R6, UR12, RZ, P1, !PT ;  /* 0x0000000c06087c10 */ /* 0x000fe20008ffe4ff */
[----:B0-----:R-:W-:Y:S02]  /*42f0*/  IMAD.MOV.U32 R99, RZ, RZ, R27 ;  /* 0x000000ffff637224 */ /* 0x001fe400078e001b */
[----:B------:R-:W-:Y:S02]  /*4300*/  IMAD.MOV.U32 R27, RZ, RZ, R26 ;  /* 0x000000ffff1b7224 */ /* 0x000fe400078e001a */
[----:B------:R-:W-:Y:S01]  /*4310*/  IMAD.MOV.U32 R26, RZ, RZ, R10 ;  /* 0x000000ffff1a7224 */ /* 0x000fe200078e000a */
[----:B------:R-:W-:Y:S01]  /*4320*/  SHF.R.U32.HI R10, RZ, 0xf, R34 ;  /* 0x0000000fff0a7819 */ /* 0x000fe20000011622 */
[----:B------:R-:W-:-:S03]  /*4330*/  @!P3 IMAD.MOV.U32 R11, RZ, RZ, R8 ;  /* 0x000000ffff0bb224 */ /* 0x000fc600078e0008 */
[----:B------:R-:W-:Y:S01]  /*4340*/  LOP3.LUT P4, RZ, R10, 0x1, RZ, 0xc0, !PT ;  /* 0x000000010aff7812 */ /* 0x000fe2000788c0ff */
[----:B------:R-:W-:-:S05]  /*4350*/  @!P3 IMAD.MOV.U32 R10, RZ, RZ, R113 ;  /* 0x000000ffff0ab224 */ /* 0x000fca00078e0071 */
[----:B------:R0:W2:Y:S02]  /*4360*/  @!P3 LDG.E.U8 R137, desc[UR18][R10.64] ;  /* 0x000000120a89b981 */ /* 0x0000a4000c1e1100 */
[----:B0-----:R-:W-:Y:S02]  /*4370*/  @!P3 IMAD.MOV.U32 R10, RZ, RZ, R116 ;  /* 0x000000ffff0ab224 */ /* 0x001fe400078e0074 */
[----:B------:R-:W-:-:S05]  /*4380*/  @!P3 IMAD.MOV.U32 R11, RZ, RZ, R114 ;  /* 0x000000ffff0bb224 */ /* 0x000fca00078e0072 */
[----:B------:R0:W3:Y:S01]  /*4390*/  @!P3 LDG.E.U8 R9, desc[UR18][R10.64] ;  /* 0x000000120a09b981 */ /* 0x0000e2000c1e1100 */
[----:B------:R-:W-:Y:S01]  /*43a0*/  ISETP.GT.U32.AND P1, PT, R30, R89, PT ;  /* 0x000000591e00720c */ /* 0x000fe20003f24070 */
[----:B------:R-:W-:Y:S02]  /*43b0*/  USHF.L.U32 UR5, UR6, 0x4, URZ ;  /* 0x0000000406057899 */ /* 0x000fe400080006ff */
[----:B------:R-:W-:Y:S02]  /*43c0*/  STL [R1+0xbd8], R113 ;  /* 0x000bd87101007387 */ /* 0x000fe40000100800 */
[----:B------:R-:W-:Y:S02]  /*43d0*/  USHF.R.S32.HI UR12, URZ, 0x1f, UR5 ;  /* 0x0000001fff0c7899 */ /* 0x000fe40008011405 */
[----:B------:R-:W-:Y:S04]  /*43e0*/  STL [R1+0xbd4], R8 ;  /* 0x000bd40801007387 */ /* 0x000fe80000100800 */
[----:B------:R-:W-:Y:S01]  /*43f0*/  STL [R1+0xbe0], R116 ;  /* 0x000be07401007387 */ /* 0x000fe20000100800 */
[----:B0-----:R-:W-:Y:S01]  /*4400*/  IADD3 R10, P3, PT, R4, UR5, RZ ;  /* 0x00000005040a7c10 */ /* 0x001fe2000ff7e0ff */
[----:B------:R-:W-:-:S02]  /*4410*/  @!P1 IMAD.IADD R89, R89, 0x1, -R30 ;  /* 0x0000000159599824 */ /* 0x000fc400078e0a1e */
[----:B------:R-:W-:Y:S01]  /*4420*/  STL [R1+0xbdc], R114 ;  /* 0x000bdc7201007387 */ /* 0x000fe20000100800 */
[----:B------:R-:W-:Y:S02]  /*4430*/  PRMT R115, RZ, 0x7610, R115 ;  /* 0x00007610ff737816 */ /* 0x000fe40000000073 */
[----:B------:R-:W-:Y:S02]  /*4440*/  IADD3.X R11, PT, PT, R6, UR12, RZ, P3, !PT ;  /* 0x0000000c060b7c10 */ /* 0x000fe40009ffe4ff */
[----:B------:R-:W-:-:S03]  /*4450*/  PRMT R117, RZ, 0x7610, R117 ;  /* 0x00007610ff757816 */ /* 0x000fc60000000075 */
[----:B------:R0:W4:Y:S04]  /*4460*/  @P4 LDG.E.U8 R115, desc[UR18][R10.64] ;  /* 0x000000120a734981 */ /* 0x000128000c1e1100 */
[----:B---3--:R-:W-:Y:S04]  /*4470*/  STL [R1+0x24c], R9 ;  /* 0x00024c0901007387 */ /* 0x008fe80000100800 */
[----:B--2---:R2:W-:Y:S04]  /*4480*/  STL [R1+0x13c], R137 ;  /* 0x00013c8901007387 */ /* 0x0045e80000100800 */
[----:B------:R0:W-:Y:S01]  /*4490*/  STL [R1+0x70], R10 ;  /* 0x0000700a01007387 */ /* 0x0001e20000100800 */
[----:B--2---:R-:W-:-:S04]  /*44a0*/  IADD3 R137, P1, PT, R5, UR5, RZ ;  /* 0x0000000505897c10 */ /* 0x004fc8000ff3e0ff */
[----:B------:R-:W-:Y:S01]  /*44b0*/  IADD3.X R146, PT, PT, R7, UR12, RZ, P1, !PT ;  /* 0x0000000c07927c10 */ /* 0x000fe20008ffe4ff */
[----:B------:R-:W-:Y:S01]  /*44c0*/  STL [R1+0x78], R137 ;  /* 0x0000788901007387 */ /* 0x000fe20000100800 */
[----:B0-----:R-:W-:-:S03]  /*44d0*/  @P4 IMAD.MOV.U32 R10, RZ, RZ, R137 ;  /* 0x000000ffff0a4224 */ /* 0x001fc600078e0089 */
[----:B------:R0:W-:Y:S02]  /*44e0*/  STL [R1+0x6c], R11 ;  /* 0x00006c0b01007387 */ /* 0x0001e40000100800 */
[----:B0-----:R-:W-:-:S05]  /*44f0*/  @P4 IMAD.MOV.U32 R11, RZ, RZ, R146 ;  /* 0x000000ffff0b4224 */ /* 0x001fca00078e0092 */
[----:B------:R0:W2:Y:S01]  /*4500*/  @P4 LDG.E.U8 R117, desc[UR18][R10.64] ;  /* 0x000000120a754981 */ /* 0x0000a2000c1e1100 */
[----:B------:R-:W-:Y:S01]  /*4510*/  ISETP.GT.U32.AND P3, PT, R30, R93, PT ;  /* 0x0000005d1e00720c */ /* 0x000fe20003f64070 */
[----:B------:R-:W-:Y:S01]  /*4520*/  UIMAD UR5, UR6, 0x18, URZ ;  /* 0x00000018060578a4 */ /* 0x000fe2000f8e02ff */
[----:B------:R-:W-:Y:S01]  /*4530*/  SHF.R.U32.HI R9, RZ, 0x7, R34 ;  /* 0x00000007ff097819 */ /* 0x000fe20000011622 */
[----:B------:R-:W-:Y:S03]  /*4540*/  STL [R1+0x74], R146 ;  /* 0x0000749201007387 */ /* 0x000fe60000100800 */
[----:B------:R-:W-:Y:S01]  /*4550*/  LOP3.LUT P1, RZ, R9, 0x1, RZ, 0xc0, !PT ;  /* 0x0000000109ff7812 */ /* 0x000fe2000782c0ff */
[----:B------:R-:W-:Y:S02]  /*4560*/  USHF.R.S32.HI UR12, URZ, 0x1f, UR5 ;  /* 0x0000001fff0c7899 */ /* 0x000fe40008011405 */
[----:B0-----:R-:W-:Y:S01]  /*4570*/  IADD3 R10, P4, PT, R4, UR5, RZ ;  /* 0x00000005040a7c10 */ /* 0x001fe2000ff9e0ff */
[----:B----4-:R0:W-:Y:S03]  /*4580*/  STL [R1+0x144], R115 ;  /* 0x0001447301007387 */ /* 0x0101e60000100800 */
[----:B------:R-:W-:Y:S01]  /*4590*/  @!P3 IMAD.IADD R93, R93, 0x1, -R30 ;  /* 0x000000015d5db824 */ /* 0x000fe200078e0a1e */
[----:B------:R-:W-:-:S02]  /*45a0*/  IADD3 R137, P3, PT, R5, UR5, RZ ;  /* 0x0000000505897c10 */ /* 0x000fc4000ff7e0ff */
[----:B------:R-:W-:Y:S01]  /*45b0*/  PRMT R120, RZ, 0x7610, R120 ;  /* 0x00007610ff787816 */ /* 0x000fe20000000078 */
[----:B0-----:R-:W3:Y:S01]  /*45c0*/  LDL.LU R115, [R1+0xcfc] ;  /* 0x000cfc0001737983 */ /* 0x001ee20000300800 */
[----:B------:R-:W-:-:S03]  /*45d0*/  IADD3.X R11, PT, PT, R6, UR12, RZ, P4, !PT ;  /* 0x0000000c060b7c10 */ /* 0x000fc6000a7fe4ff */
[----:B------:R-:W4:Y:S04]  /*45e0*/  LDL.LU R146, [R1+0xcf8] ;  /* 0x000cf80001927983 */ /* 0x000f280000300800 */
[----:B------:R0:W-:Y:S04]  /*45f0*/  STL [R1+0x374], R10 ;  /* 0x0003740a01007387 */ /* 0x0001e80000100800 */
[----:B------:R-:W-:Y:S04]  /*4600*/  STL [R1+0x37c], R137 ;  /* 0x00037c8901007387 */ /* 0x000fe80000100800 */
[----:B------:R0:W3:Y:S02]  /*4610*/  @P1 LDG.E.U8 R120, desc[UR18][R10.64] ;  /* 0x000000120a781981 */ /* 0x0000e4000c1e1100 */
[----:B0-----:R-:W-:-:S02]  /*4620*/  @P1 IMAD.MOV.U32 R10, RZ, RZ, R137 ;  /* 0x000000ffff0a1224 */ /* 0x001fc400078e0089 */
[----:B--2---:R0:W-:Y:S04]  /*4630*/  STL [R1+0x230], R117 ;  /* 0x0002307501007387 */ /* 0x0041e80000100800 */
[----:B------:R2:W-:Y:S01]  /*4640*/  STL [R1+0x370], R11 ;  /* 0x0003700b01007387 */ /* 0x0005e20000100800 */
[----:B0-----:R-:W-:-:S05]  /*4650*/  IADD3.X R117, PT, PT, R7, UR12, RZ, P3, !PT ;  /* 0x0000000c07757c10 */ /* 0x001fca0009ffe4ff */
[----:B--2---:R-:W-:-:S05]  /*4660*/  @P1 IMAD.MOV.U32 R11, RZ, RZ, R117 ;  /* 0x000000ffff0b1224 */ /* 0x004fca00078e0075 */
[----:B------:R0:W2:Y:S01]  /*4670*/  @P1 LDG.E.U8 R129, desc[UR18][R10.64] ;  /* 0x000000120a811981 */ /* 0x0000a2000c1e1100 */
[----:B------:R-:W-:Y:S02]  /*4680*/  ISETP.GT.U32.AND P4, PT, R30, R91, PT ;  /* 0x0000005b1e00720c */ /* 0x000fe40003f84070 */
[----:B------:R-:W-:Y:S01]  /*4690*/  SHF.R.U64 R9, R38, 0x1f, RZ ;  /* 0x0000001f26097819 */ /* 0x000fe200000012ff */
[----:B------:R-:W-:Y:S01]  /*46a0*/  USHF.L.U32 UR5, UR6, 0x5, URZ ;  /* 0x0000000506057899 */ /* 0x000fe200080006ff */
[----:B------:R-:W-:Y:S02]  /*46b0*/  STL [R1+0x378], R117 ;  /* 0x0003787501007387 */ /* 0x000fe40000100800 */
[----:B------:R-:W-:Y:S01]  /*46c0*/  LOP3.LUT P3, RZ, R9, 0x1, RZ, 0xc0, !PT ;  /* 0x0000000109ff7812 */ /* 0x000fe2000786c0ff */
[----:B------:R-:W-:Y:S02]  /*46d0*/  USHF.R.S32.HI UR12, URZ, 0x1f, UR5 ;  /* 0x0000001fff0c7899 */ /* 0x000fe40008011405 */
[----:B0-----:R-:W-:-:S04]  /*46e0*/  IADD3 R10, P1, PT, R4, UR5, RZ ;  /* 0x00000005040a7c10 */ /* 0x001fc8000ff3e0ff */
[----:B------:R-:W-:Y:S01]  /*46f0*/  @!P4 IMAD.IADD R91, R91, 0x1, -R30 ;  /* 0x000000015b5bc824 */ /* 0x000fe200078e0a1e */
[----:B---3--:R0:W-:Y:S01]  /*4700*/  STL [R1+0x23c], R120 ;  /* 0x00023c7801007387 */ /* 0x0081e20000100800 */
[----:B------:R-:W-:Y:S02]  /*4710*/  PRMT R121, RZ, 0x7610, R121 ;  /* 0x00007610ff797816 */ /* 0x000fe40000000079 */
[----:B------:R-:W-:-:S05]  /*4720*/  IADD3.X R11, PT, PT, R6, UR12, RZ, P1, !PT ;  /* 0x0000000c060b7c10 */ /* 0x000fca0008ffe4ff */
[----:B------:R3:W4:Y:S04]  /*4730*/  @P3 LDG.E.U8 R121, desc[UR18][R10.64] ;  /* 0x000000120a793981 */ /* 0x000728000c1e1100 */
[----:B0-----:R-:W4:Y:S04]  /*4740*/  LDL.LU R120, [R1+0xcf4] ;  /* 0x000cf40001787983 */ /* 0x001f280000300800 */
[----:B------:R-:W4:Y:S04]  /*4750*/  LDL.LU R117, [R1+0xcf0] ;  /* 0x000cf00001757983 */ /* 0x000f280000300800 */
[----:B--2---:R0:W-:Y:S04]  /*4760*/  STL [R1+0x238], R129 ;  /* 0x0002388101007387 */ /* 0x0041e80000100800 */
[----:B------:R3:W-:Y:S01]  /*4770*/  STL [R1+0x3e4], R10 ;  /* 0x0003e40a01007387 */ /* 0x0007e20000100800 */
[----:B0-----:R-:W-:-:S04]  /*4780*/  IADD3 R129, P4, PT, R5, UR5, RZ ;  /* 0x0000000505817c10 */ /* 0x001fc8000ff9e0ff */
[----:B------:R-:W-:Y:S01]  /*4790*/  IADD3.X R137, PT, PT, R7, UR12, RZ, P4, !PT ;  /* 0x0000000c07897c10 */ /* 0x000fe2000a7fe4ff */
[----:B------:R-:W-:Y:S01]  /*47a0*/  STL [R1+0x3ec], R129 ;  /* 0x0003ec8101007387 */ /* 0x000fe20000100800 */
[----:B---3--:R-:W-:-:S03]  /*47b0*/  @P3 IMAD.MOV.U32 R10, RZ, RZ, R129 ;  /* 0x000000ffff0a3224 */ /* 0x008fc600078e0081 */
[----:B------:R0:W-:Y:S02]  /*47c0*/  STL [R1+0x3e0], R11 ;  /* 0x0003e00b01007387 */ /* 0x0001e40000100800 */
[----:B0-----:R-:W-:-:S05]  /*47d0*/  @P3 IMAD.MOV.U32 R11, RZ, RZ, R137 ;  /* 0x000000ffff0b3224 */ /* 0x001fca00078e0089 */
[----:B------:R0:W2:Y:S01]  /*47e0*/  @P3 LDG.E.U8 R127, desc[UR18][R10.64] ;  /* 0x000000120a7f3981 */ /* 0x0000a2000c1e1100 */
[----:B------:R-:W-:Y:S02]  /*47f0*/  ISETP.GT.U32.AND P1, PT, R30, R95, PT ;  /* 0x0000005f1e00720c */ /* 0x000fe40003f24070 */
[----:B------:R-:W-:Y:S01]  /*4800*/  SHF.R.U64 R9, R38, 0x17, RZ ;  /* 0x0000001726097819 */ /* 0x000fe200000012ff */
[----:B------:R-:W-:Y:S01]  /*4810*/  UIMAD UR5, UR6, 0x28, URZ ;  /* 0x00000028060578a4 */ /* 0x000fe2000f8e02ff */
[----:B------:R-:W-:Y:S02]  /*4820*/  STL [R1+0x3e8], R137 ;  /* 0x0003e88901007387 */ /* 0x000fe40000100800 */
[----:B------:R-:W-:Y:S01]  /*4830*/  LOP3.LUT P4, RZ, R9, 0x1, RZ, 0xc0, !PT ;  /* 0x0000000109ff7812 */ /* 0x000fe2000788c0ff */
[----:B------:R-:W-:Y:S01]  /*4840*/  USHF.R.S32.HI UR12, URZ, 0x1f, UR5 ;  /* 0x0000001fff0c7899 */ /* 0x000fe20008011405 */
[----:B----4-:R3:W-:Y:S01]  /*4850*/  STL [R1+0x140], R121 ;  /* 0x0001407901007387 */ /* 0x0107e20000100800 */
[----:B0-----:R-:W-:-:S04]  /*4860*/  IADD3 R10, P3, PT, R4, UR5, RZ ;  /* 0x00000005040a7c10 */ /* 0x001fc8000ff7e0ff */
[----:B------:R-:W-:Y:S01]  /*4870*/  @!P1 IMAD.IADD R95, R95, 0x1, -R30 ;  /* 0x000000015f5f9824 */ /* 0x000fe200078e0a1e */
[----:B---3--:R-:W3:Y:S04]  /*4880*/  LDL.LU R121, [R1+0xcec] ;  /* 0x000cec0001797983 */ /* 0x008ee80000300800 */
[----:B------:R-:W4:Y:S01]  /*4890*/  LDL.LU R137, [R1+0xce8] ;  /* 0x000ce80001897983 */ /* 0x000f220000300800 */
[----:B------:R-:W-:Y:S02]  /*48a0*/  PRMT R123, RZ, 0x7610, R123 ;  /* 0x00007610ff7b7816 */ /* 0x000fe4000000007b */
[----:B------:R-:W-:-:S05]  /*48b0*/  IADD3.X R11, PT, PT, R6, UR12, RZ, P3, !PT ;  /* 0x0000000c060b7c10 */ /* 0x000fca0009ffe4ff */
[----:B------:R0:W3:Y:S04]  /*48c0*/  @P4 LDG.E.U8 R123, desc[UR18][R10.64] ;  /* 0x000000120a7b4981 */ /* 0x0000e8000c1e1100 */
        /* <DEDUP_REMOVED lines=15> */
[----:B---3--:R3:W-:Y:S01]  /*49c0*/  STL [R1+0x21c], R123 ;  /* 0x00021c7b01007387 */ /* 0x0087e20000100800 */
[----:B0-----:R-:W-:-:S04]  /*49d0*/  IADD3 R10, P4, PT, R4, UR5, RZ ;  /* 0x00000005040a7c10 */ /* 0x001fc8000ff9e0ff */
[----:B------:R-:W-:Y:S01]  /*49e0*/  @!P3 IMAD.IADD R98, R98, 0x1, -R30 ;  /* 0x000000016262b824 */ /* 0x000fe200078e0a1e */
[----:B---3--:R-:W3:Y:S01]  /*49f0*/  LDL.LU R123, [R1+0xce4] ;  /* 0x000ce400017b7983 */ /* 0x008ee20000300800 */
        /* <DEDUP_REMOVED lines=20> */
[----:B------:R-:W-:Y:S01]  /*4b40*/  IADD3.X R11, PT, PT, R6, UR12, RZ, P1, !PT ;  /* 0x0000000c060b7c10 */ /* 0x000fe20008ffe4ff */
[----:B---3--:R-:W0:Y:S04]  /*4b50*/  LDC R21, c[0x0][0x3a0] ;  /* 0x0000e800ff157b82 */ /* 0x008e280000000800 */
[----:B------:R3:W4:Y:S04]  /*4b60*/  @P3 LDG.E.U8 R119, desc[UR18][R10.64] ;  /* 0x000000120a773981 */ /* 0x000728000c1e1100 */
[----:B--2---:R2:W-:Y:S04]  /*4b70*/  STL [R1+0x214], R101 ;  /* 0x0002146501007387 */ /* 0x0045e80000100800 */
[----:B------:R3:W-:Y:S01]  /*4b80*/  STL [R1+0x524], R10 ;  /* 0x0005240a01007387 */ /* 0x0007e20000100800 */
[----:B--2---:R-:W-:-:S04]  /*4b90*/  IADD3 R101, P4, PT, R5, UR5, RZ ;  /* 0x0000000505657c10 */ /* 0x004fc8000ff9e0ff */
[----:B------:R-:W-:Y:S01]  /*4ba0*/  IADD3.X R118, PT, PT, R7, UR12, RZ, P4, !PT ;  /* 0x0000000c07767c10 */ /* 0x000fe2000a7fe4ff */
[----:B------:R-:W-:Y:S01]  /*4bb0*/  STL [R1+0x52c], R101 ;  /* 0x00052c6501007387 */ /* 0x000fe20000100800 */
[----:B---3--:R-:W-:-:S03]  /*4bc0*/  @P3 IMAD.MOV.U32 R10, RZ, RZ, R101 ;  /* 0x000000ffff0a3224 */ /* 0x008fc600078e0065 */
[----:B------:R2:W-:Y:S02]  /*4bd0*/  STL [R1+0x520], R11 ;  /* 0x0005200b01007387 */ /* 0x0005e40000100800 */
[----:B--2---:R-:W-:-:S05]  /*4be0*/  @P3 IMAD.MOV.U32 R11, RZ, RZ, R118 ;  /* 0x000000ffff0b3224 */ /* 0x004fca00078e0076 */
[----:B------:R2:W3:Y:S01]  /*4bf0*/  @P3 LDG.E.U8 R100, desc[UR18][R10.64] ;  /* 0x000000120a643981 */ /* 0x0004e2000c1e1100 */
[----:B0-----:R-:W-:Y:S01]  /*4c00*/  VIADD R9, R21, 0xfffffffe ;  /* 0xfffffffe15097836 */ /* 0x001fe20000000000 */
[----:B------:R-:W-:Y:S01]  /*4c10*/  ISETP.GT.U32.AND P1, PT, R30, R35, PT ;  /* 0x000000231e00720c */ /* 0x000fe20003f24070 */
[----:B------:R-:W-:-:S03]  /*4c20*/  USHF.R.S32.HI UR5, URZ, 0x1f, UR6 ;  /* 0x0000001fff057899 */ /* 0x000fc60008011406 */
[----:B------:R-:W-:Y:S02]  /*4c30*/  ISETP.GE.U32.AND P4, PT, R9, 0x7fffffbf, PT ;  /* 0x7fffffbf0900780c */ /* 0x000fe40003f86070 */
[----:B------:R-:W-:Y:S01]  /*4c40*/  IADD3 R9, P3, PT, R4, UR6, RZ ;  /* 0x0000000604097c10 */ /* 0x000fe2000ff7e0ff */
[----:B------:R0:W-:Y:S01]  /*4c50*/  STL [R1+0x528], R118 ;  /* 0x0005287601007387 */ /* 0x0001e20000100800 */
[----:B------:R-:W-:Y:S02]  /*4c60*/  IMAD.MOV.U32 R101, RZ, RZ, R27 ;  /* 0x000000ffff657224 */ /* 0x000fe400078e001b */
[----:B--2---:R-:W-:Y:S01]  /*4c70*/  IADD3.X R11, PT, PT, R6, UR5, RZ, P3, !PT ;  /* 0x00000005060b7c10 */ /* 0x004fe20009ffe4ff */
[----:B------:R-:W-:Y:S02]  /*4c80*/  IMAD.MOV.U32 R27, RZ, RZ, R20 ;  /* 0x000000ffff1b7224 */ /* 0x000fe400078e0014 */
[----:B------:R-:W-:Y:S01]  /*4c90*/  @!P1 IMAD.IADD R35, R35, 0x1, -R30 ;  /* 0x0000000123239824 */ /* 0x000fe200078e0a1e */
[----:B------:R-:W-:Y:S01]  /*4ca0*/  IADD3 R10, P1, PT, R5, UR6, RZ ;  /* 0x00000006050a7c10 */ /* 0x000fe2000ff3e0ff */
[----:B0-----:R-:W-:-:S02]  /*4cb0*/  IMAD.MOV.U32 R118, RZ, RZ, R99 ;  /* 0x000000ffff767224 */ /* 0x001fc400078e0063 */
[----:B------:R-:W-:Y:S02]  /*4cc0*/  IMAD.MOV.U32 R99, RZ, RZ, R32 ;  /* 0x000000ffff637224 */ /* 0x000fe400078e0020 */
[----:B------:R-:W-:Y:S02]  /*4cd0*/  IMAD.MOV.U32 R32, RZ, RZ, R28 ;  /* 0x000000ffff207224 */ /* 0x000fe400078e001c */
[----:B------:R-:W-:Y:S02]  /*4ce0*/  IMAD.MOV.U32 R28, RZ, RZ, R15 ;  /* 0x000000ffff1c7224 */ /* 0x000fe400078e000f */
[----:B------:R-:W-:Y:S02]  /*4cf0*/  IMAD.MOV.U32 R20, RZ, RZ, R14 ;  /* 0x000000ffff147224 */ /* 0x000fe400078e000e */
[----:B------:R-:W-:Y:S02]  /*4d00*/  @!P4 IMAD.MOV.U32 R14, RZ, RZ, R9 ;  /* 0x000000ffff0ec224 */ /* 0x000fe400078e0009 */
[----:B------:R-:W-:-:S05]  /*4d10*/  @!P4 IMAD.MOV.U32 R15, RZ, RZ, R11 ;  /* 0x000000ffff0fc224 */ /* 0x000fca00078e000b */
[----:B------:R0:W2:Y:S02]  /*4d20*/  @!P4 LDG.E.U8 R125, desc[UR18][R14.64] ;  /* 0x000000120e7dc981 */ /* 0x0000a4000c1e1100 */
[----:B0-----:R-:W-:Y:S02]  /*4d30*/  @!P4 IMAD.MOV.U32 R14, RZ, RZ, R10 ;  /* 0x000000ffff0ec224 */ /* 0x001fe400078e000a */
[----:B---3--:R-:W-:Y:S04]  /*4d40*/  STL [R1+0x220], R100 ;  /* 0x0002206401007387 */ /* 0x008fe80000100800 */
[----:B----4-:R0:W-:Y:S02]  /*4d50*/  STL [R1+0x1fc], R119 ;  /* 0x0001fc7701007387 */ /* 0x0101e40000100800 */
[----:B0-----:R-:W-:Y:S01]  /*4d60*/  IMAD.MOV.U32 R119, RZ, RZ, R12 ;  /* 0x000000ffff777224 */ /* 0x001fe200078e000c */
[----:B------:R-:W-:-:S05]  /*4d70*/  IADD3.X R12, PT, PT, R7, UR5, RZ, P1, !PT ;  /* 0x00000005070c7c10 */ /* 0x000fca0008ffe4ff */
[----:B------:R-:W-:-:S05]  /*4d80*/  @!P4 IMAD.MOV.U32 R15, RZ, RZ, R12 ;  /* 0x000000ffff0fc224 */ /* 0x000fca00078e000c */
[----:B------:R0:W3:Y:S01]  /*4d90*/  @!P4 LDG.E.U8 R124, desc[UR18][R14.64] ;  /* 0x000000120e7cc981 */ /* 0x0000e2000c1e1100 */
[----:B------:R-:W-:Y:S02]  /*4da0*/  IMAD.MOV.U32 R100, RZ, RZ, R26 ;  /* 0x000000ffff647224 */ /* 0x000fe400078e001a */
[----:B------:R-:W-:Y:S02]  /*4db0*/  IMAD.MOV.U32 R26, RZ, RZ, R25 ;  /* 0x000000ffff1a7224 */ /* 0x000fe400078e0019 */
[----:B------:R-:W-:Y:S02]  /*4dc0*/  IMAD.MOV.U32 R25, RZ, RZ, R22 ;  /* 0x000000ffff197224 */ /* 0x000fe400078e0016 */
[----:B------:R-:W-:Y:S02]  /*4dd0*/  IMAD.MOV.U32 R22, RZ, RZ, R13 ;  /* 0x000000ffff167224 */ /* 0x000fe400078e000d */
[----:B------:R-:W-:Y:S01]  /*4de0*/  VIADD R13, R21, 0xfffffff6 ;  /* 0xfffffff6150d7836 */ /* 0x000fe20000000000 */
[----:B------:R-:W-:Y:S01]  /*4df0*/  ISETP.GT.U32.AND P3, PT, R30, R37, PT ;  /* 0x000000251e00720c */ /* 0x000fe20003f64070 */
[----:B------:R-:W-:-:S03]  /*4e00*/  UIMAD UR5, UR6, 0x9, URZ ;  /* 0x00000009060578a4 */ /* 0x000fc6000f8e02ff */
[----:B------:R-:W-:Y:S01]  /*4e10*/  ISETP.GE.U32.AND P1, PT, R13, 0x7fffffb7, PT ;  /* 0x7fffffb70d00780c */ /* 0x000fe20003f26070 */
[----:B------:R-:W-:Y:S01]  /*4e20*/  USHF.R.S32.HI UR12, URZ, 0x1f, UR5 ;  /* 0x0000001fff0c7899 */ /* 0x000fe20008011405 */
[----:B------:R-:W-:Y:S01]  /*4e30*/  IMAD.MOV.U32 R129, RZ, RZ, R119 ;  /* 0x000000ffff817224 */ /* 0x000fe200078e0077 */
[----:B------:R-:W-:Y:S01]  /*4e40*/  IADD3 R119, P4, PT, R4, UR5, RZ ;  /* 0x0000000504777c10 */ /* 0x000fe2000ff9e0ff */
[----:B------:R-:W-:Y:S01]  /*4e50*/  STL [R1+0xbe8], R9 ;  /* 0x000be80901007387 */ /* 0x000fe20000100800 */
[----:B------:R-:W-:Y:S02]  /*4e60*/  IMAD.MOV.U32 R127, RZ, RZ, R118 ;  /* 0x000000ffff7f7224 */ /* 0x000fe400078e0076 */
[----:B------:R-:W-:Y:S01]  /*4e70*/  IADD3.X R118, PT, PT, R6, UR12, RZ, P4, !PT ;  /* 0x0000000c06767c10 */ /* 0x000fe2000a7fe4ff */
[----:B------:R-:W-:Y:S01]  /*4e80*/  STL [R1+0xbe4], R11 ;  /* 0x000be40b01007387 */ /* 0x000fe20000100800 */
[----:B------:R-:W-:-:S03]  /*4e90*/  @!P3 IMAD.IADD R37, R37, 0x1, -R30 ;  /* 0x000000012525b824 */ /* 0x000fc600078e0a1e */
[----:B------:R-:W-:Y:S01]  /*4ea0*/  STL [R1+0xbf0], R10 ;  /* 0x000bf00a01007387 */ /* 0x000fe20000100800 */
[----:B------:R-:W-:-:S03]  /*4eb0*/  PRMT R149, RZ, 0x7610, R149 ;  /* 0x00007610ff957816 */ /* 0x000fc60000000095 */
[----:B------:R-:W-:Y:S01]  /*4ec0*/  STL [R1+0xbec], R12 ;  /* 0x000bec0c01007387 */ /* 0x000fe20000100800 */
[----:B0-----:R-:W-:-:S03]  /*4ed0*/  @!P1 IMAD.MOV.U32 R14, RZ, RZ, R119 ;  /* 0x000000ffff0e9224 */ /* 0x001fc600078e0077 */
[----:B--2---:R0:W-:Y:S01]  /*4ee0*/  STL [R1+0x210], R125 ;  /* 0x0002107d01007387 */ /* 0x0041e20000100800 */
[----:B------:R-:W-:Y:S01]  /*4ef0*/  @!P1 IMAD.MOV.U32 R15, RZ, RZ, R118 ;  /* 0x000000ffff0f9224 */ /* 0x000fe200078e0076 */
[----:B------:R-:W-:-:S04]  /*4f00*/  PRMT R126, RZ, 0x7610, R126 ;  /* 0x00007610ff7e7816 */ /* 0x000fc8000000007e */
[----:B------:R2:W4:Y:S01]  /*4f10*/  @!P1 LDG.E.U8 R149, desc[UR18][R14.64] ;  /* 0x000000120e959981 */ /* 0x000522000c1e1100 */
[----:B0-----:R-:W-:-:S05]  /*4f20*/  IADD3 R125, P3, PT, R5, UR5, RZ ;  /* 0x00000005057d7c10 */ /* 0x001fca000ff7e0ff */
[----:B--2---:R-:W-:Y:S01]  /*4f30*/  @!P1 IMAD.MOV.U32 R14, RZ, RZ, R125 ;  /* 0x000000ffff0e9224 */ /* 0x004fe200078e007d */
[----:B---3--:R0:W-:Y:S02]  /*4f40*/  STL [R1+0x20c], R124 ;  /* 0x00020c7c01007387 */ /* 0x0081e40000100800 */
[----:B0-----:R-:W-:-:S05]  /*4f50*/  IADD3.X R124, PT, PT, R7, UR12, RZ, P3, !PT ;  /* 0x0000000c077c7c10 */ /* 0x001fca0009ffe4ff */
[----:B------:R-:W-:-:S05]  /*4f60*/  @!P1 IMAD.MOV.U32 R15, RZ, RZ, R124 ;  /* 0x000000ffff0f9224 */ /* 0x000fca00078e007c */
[----:B------:R0:W2:Y:S01]  /*4f70*/  @!P1 LDG.E.U8 R126, desc[UR18][R14.64] ;  /* 0x000000120e7e9981 */ /* 0x0000a2000c1e1100 */
[----:B------:R-:W-:Y:S01]  /*4f80*/  ISETP.GT.U32.AND P4, PT, R30, R41, PT ;  /* 0x000000291e00720c */ /* 0x000fe20003f84070 */
[----:B------:R-:W-:Y:S01]  /*4f90*/  UIMAD UR5, UR6, 0x11, URZ ;  /* 0x00000011060578a4 */ /* 0x000fe2000f8e02ff */
[----:B------:R-:W-:Y:S01]  /*4fa0*/  SHF.R.U32.HI R13, RZ, 0xe, R34 ;  /* 0x0000000eff0d7819 */ /* 0x000fe20000011622 */
[----:B------:R-:W-:Y:S04]  /*4fb0*/  STL [R1+0xbf8], R119 ;  /* 0x000bf87701007387 */ /* 0x000fe80000100800 */
[----:B------:R-:W-:Y:S01]  /*4fc0*/  STL [R1+0xbf4], R118 ;  /* 0x000bf47601007387 */ /* 0x000fe20000100800 */
[----:B------:R-:W-:-:S03]  /*4fd0*/  LOP3.LUT P3, RZ, R13, 0x1, RZ, 0xc0, !PT ;  /* 0x000000010dff7812 */ /* 0x000fc6000786c0ff */
[----:B------:R-:W-:Y:S01]  /*4fe0*/  STL [R1+0xc00], R125 ;  /* 0x000c007d01007387 */ /* 0x000fe20000100800 */
[----:B0-----:R-:W-:Y:S01]  /*4ff0*/  IADD3 R14, P1, PT, R4, UR5, RZ ;  /* 0x00000005040e7c10 */ /* 0x001fe2000ff3e0ff */
[----:B------:R-:W-:Y:S02]  /*5000*/  @!P4 IMAD.IADD R41, R41, 0x1, -R30 ;  /* 0x000000012929c824 */ /* 0x000fe400078e0a1e */
[----:B------:R-:W-:Y:S01]  /*5010*/  STL [R1+0xbfc], R124 ;  /* 0x000bfc7c01007387 */ /* 0x000fe20000100800 */
[----:B------:R-:W-:-:S03]  /*5020*/  USHF.R.S32.HI UR12, URZ, 0x1f, UR5 ;  /* 0x0000001fff0c7899 */ /* 0x000fc60008011405 */
[----:B----4-:R0:W-:Y:S01]  /*5030*/  STL [R1+0x1e8], R149 ;  /* 0x0001e89501007387 */ /* 0x0101e20000100800 */
[----:B------:R-:W-:-:S03]  /*5040*/  PRMT R122, RZ, 0x7610, R122 ;  /* 0x00007610ff7a7816 */ /* 0x000fc6000000007a */
[----:B------:R3:W-:Y:S01]  /*5050*/  STL [R1+0x94], R14 ;  /* 0x0000940e01007387 */ /* 0x0007e20000100800 */
[----:B0-----:R-:W-:Y:S02]  /*5060*/  IADD3 R149, P4, PT, R5, UR5, RZ ;  /* 0x0000000505957c10 */ /* 0x001fe4000ff9e0ff */
[----:B------:R-:W-:-:S03]  /*5070*/  IADD3.X R15, PT, PT, R6, UR12, RZ, P1, !PT ;  /* 0x0000000c060f7c10 */ /* 0x000fc60008ffe4ff */
[----:B------:R-:W-:Y:S01]  /*5080*/  STL [R1+0x9c], R149 ;  /* 0x00009c9501007387 */ /* 0x000fe20000100800 */
[----:B------:R-:W-:-:S03]  /*5090*/  PRMT R128, RZ, 0x7610, R128 ;  /* 0x00007610ff807816 */ /* 0x000fc60000000080 */
[----:B------:R3:W4:Y:S02]  /*50a0*/  @P3 LDG.E.U8 R122, desc[UR18][R14.64] ;  /* 0x000000120e7a3981 */ /* 0x000724000c1e1100 */
[----:B---3--:R-:W-:Y:S02]  /*50b0*/  @P3 IMAD.MOV.U32 R14, RZ, RZ, R149 ;  /* 0x000000ffff0e3224 */ /* 0x008fe400078e0095 */
[----:B--2---:R0:W-:Y:S04]  /*50c0*/  STL [R1+0x208], R126 ;  /* 0x0002087e01007387 */ /* 0x0041e80000100800 */
[----:B------:R2:W-:Y:S01]  /*50d0*/  STL [R1+0x90], R15 ;  /* 0x0000900f01007387 */ /* 0x0005e20000100800 */
[----:B0-----:R-:W-:-:S05]  /*50e0*/  IADD3.X R126, PT, PT, R7, UR12, RZ, P4, !PT ;  /* 0x0000000c077e7c10 */ /* 0x001fca000a7fe4ff */
[----:B--2---:R-:W-:-:S05]  /*50f0*/  @P3 IMAD.MOV.U32 R15, RZ, RZ, R126 ;  /* 0x000000ffff0f3224 */ /* 0x004fca00078e007e */
[----:B------:R0:W2:Y:S01]  /*5100*/  @P3 LDG.E.U8 R128, desc[UR18][R14.64] ;  /* 0x000000120e803981 */ /* 0x0000a2000c1e1100 */
[----:B------:R-:W-:Y:S01]  /*5110*/  ISETP.GT.U32.AND P1, PT, R30, R45, PT ;  /* 0x0000002d1e00720c */ /* 0x000fe20003f24070 */
[----:B------:R-:W-:Y:S01]  /*5120*/  UIMAD UR5, UR6, 0x19, URZ ;  /* 0x00000019060578a4 */ /* 0x000fe2000f8e02ff */
[----:B------:R-:W-:Y:S01]  /*5130*/  SHF.R.U32.HI R13, RZ, 0x6, R34 ;  /* 0x00000006ff0d7819 */ /* 0x000fe20000011622 */
[----:B------:R-:W-:Y:S03]  /*5140*/  STL [R1+0x98], R126 ;  /* 0x0000987e01007387 */ /* 0x000fe60000100800 */
[----:B------:R-:W-:Y:S01]  /*5150*/  LOP3.LUT P4, RZ, R13, 0x1, RZ, 0xc0, !PT ;  /* 0x000000010dff7812 */ /* 0x000fe2000788c0ff */
[----:B------:R-:W-:Y:S02]  /*5160*/  USHF.R.S32.HI UR12, URZ, 0x1f, UR5 ;  /* 0x0000001fff0c7899 */ /* 0x000fe40008011405 */
[----:B0-----:R-:W-:-:S04]  /*5170*/  IADD3 R14, P3, PT, R4, UR5, RZ ;  /* 0x00000005040e7c10 */ /* 0x001fc8000ff7e0ff */
[----:B------:R-:W-:Y:S01]  /*5180*/  @!P1 IMAD.IADD R45, R45, 0x1, -R30 ;  /* 0x000000012d2d9824 */ /* 0x000fe200078e0a1e */
[----:B------:R-:W-:Y:S01]  /*5190*/  IADD3 R149, P1, PT, R5, UR5, RZ ;  /* 0x0000000505957c10 */ /* 0x000fe2000ff3e0ff */
[----:B----4-:R0:W-:Y:S01]  /*51a0*/  STL [R1+0x1e4], R122 ;  /* 0x0001e47a01007387 */ /* 0x0101e20000100800 */
[----:B------:R-:W-:Y:S02]  /*51b0*/  PRMT R130, RZ, 0x7610, R130 ;  /* 0x00007610ff827816 */ /* 0x000fe40000000082 */
[----:B------:R-:W-:Y:S02]  /*51c0*/  IADD3.X R15, PT, PT, R6, UR12, RZ, P3, !PT ;  /* 0x0000000c060f7c10 */ /* 0x000fe40009ffe4ff */
[----:B------:R-:W-:-:S03]  /*51d0*/  PRMT R135, RZ, 0x7610, R135 ;  /* 0x00007610ff877816 */ /* 0x000fc60000000087 */
[----:B------:R3:W4:Y:S04]  /*51e0*/  @P4 LDG.E.U8 R130, desc[UR18][R14.64] ;  /* 0x000000120e824981 */ /* 0x000728000c1e1100 */
[----:B0-----:R-:W4:Y:S04]  /*51f0*/  LDL.LU R122, [R1+0xce0] ;  /* 0x000ce000017a7983 */ /* 0x001f280000300800 */
[----:B------:R-:W4:Y:S04]  /*5200*/  LDL.LU R126, [R1+0xcdc] ;  /* 0x000cdc00017e7983 */ /* 0x000f280000300800 */
[----:B------:R3:W-:Y:S04]  /*5210*/  STL [R1+0x384], R14 ;  /* 0x0003840e01007387 */ /* 0x0007e80000100800 */
[----:B------:R-:W-:Y:S01]  /*5220*/  STL [R1+0x38c], R149 ;  /* 0x00038c9501007387 */ /* 0x000fe20000100800 */
[----:B---3--:R-:W-:-:S03]  /*5230*/  @P4 IMAD.MOV.U32 R14, RZ, RZ, R149 ;  /* 0x000000ffff0e4224 */ /* 0x008fc600078e0095 */
[----:B--2---:R0:W-:Y:S04]  /*5240*/  STL [R1+0x1d0], R128 ;  /* 0x0001d08001007387 */ /* 0x0041e80000100800 */
[----:B------:R2:W-:Y:S01]  /*5250*/  STL [R1+0x380], R15 ;  /* 0x0003800f01007387 */ /* 0x0005e20000100800 */
[----:B0-----:R-:W-:-:S05]  /*5260*/  IADD3.X R128, PT, PT, R7, UR12, RZ, P1, !PT ;  /* 0x0000000c07807c10 */ /* 0x001fca0008ffe4ff */
[----:B--2---:R-:W-:-:S05]  /*5270*/  @P4 IMAD.MOV.U32 R15, RZ, RZ, R128 ;  /* 0x000000ffff0f4224 */ /* 0x004fca00078e0080 */
[----:B------:R0:W2:Y:S01]  /*5280*/  @P4 LDG.E.U8 R135, desc[UR18][R14.64] ;  /* 0x000000120e874981 */ /* 0x0000a2000c1e1100 */
[----:B------:R-:W-:Y:S01]  /*5290*/  ISETP.GT.U32.AND P3, PT, R30, R43, PT ;  /* 0x0000002b1e00720c */ /* 0x000fe20003f64070 */
[----:B------:R-:W-:Y:S01]  /*52a0*/  UIMAD UR5, UR6, 0x21, URZ ;  /* 0x00000021060578a4 */ /* 0x000fe2000f8e02ff */
[----:B------:R-:W-:Y:S01]  /*52b0*/  SHF.R.U64 R13, R38, 0x1e, RZ ;  /* 0x0000001e260d7819 */ /* 0x000fe200000012ff */
        /* <DEDUP_REMOVED lines=12> */
[----:B------:R-:W-:Y:S01]  /*5380*/  STL [R1+0x3fc], R149 ;  /* 0x0003fc9501007387 */ /* 0x000fe20000100800 */
[----:B------:R-:W-:-:S03]  /*5390*/  PRMT R136, RZ, 0x7610, R136 ;  /* 0x00007610ff887816 */ /* 0x000fc60000000088 */
[----:B------:R0:W3:Y:S02]  /*53a0*/  @P1 LDG.E.U8 R133, desc[UR18][R14.64] ;  /* 0x000000120e851981 */ /* 0x0000e4000c1e1100 */
[----:B0-----:R-:W-:Y:S02]  /*53b0*/  @P1 IMAD.MOV.U32 R14, RZ, RZ, R149 ;  /* 0x000000ffff0e1224 */ /* 0x001fe400078e0095 */
        /* <DEDUP_REMOVED lines=11> */
[----:B0-----:R-:W-:-:S04]  /*5470*/  IADD3 R14, P1, PT, R4, UR5, RZ ;  /* 0x00000005040e7c10 */ /* 0x001fc8000ff3e0ff */
[----:B------:R-:W-:Y:S01]  /*5480*/  @!P4 IMAD.IADD R47, R47, 0x1, -R30 ;  /* 0x000000012f2fc824 */ /* 0x000fe200078e0a1e */
[----:B------:R-:W-:Y:S01]  /*5490*/  IADD3 R149, P4, PT, R5, UR5, RZ ;  /* 0x0000000505957c10 */ /* 0x000fe2000ff9e0ff */
[----:B---3--:R0:W-:Y:S01]  /*54a0*/  STL [R1+0x1ac], R133 ;  /* 0x0001ac8501007387 */ /* 0x0081e20000100800 */
[----:B------:R-:W-:Y:S02]  /*54b0*/  PRMT R134, RZ, 0x7610, R134 ;  /* 0x00007610ff867816 */ /* 0x000fe40000000086 */
[----:B------:R-:W-:-:S05]  /*54c0*/  IADD3.X R15, PT, PT, R6, UR12, RZ, P1, !PT ;  /* 0x0000000c060f7c10 */ /* 0x000fca0008ffe4ff */
        /* <DEDUP_REMOVED lines=36> */
[----:B------:R-:W-:-:S03]  /*5710*/  UIMAD UR5, UR6, 0x39, URZ ;  /* 0x00000039060578a4 */ /* 0x000fc6000f8e02ff */
[----:B------:R-:W-:Y:S01]  /*5720*/  LOP3.LUT P1, RZ, R13, 0x1, RZ, 0xc0, !PT ;  /* 0x000000010dff7812 */ /* 0x000fe2000782c0ff */
[----:B------:R-:W-:Y:S01]  /*5730*/  USHF.R.S32.HI UR12, URZ, 0x1f, UR5 ;  /* 0x0000001fff0c7899 */ /* 0x000fe20008011405 */
[----:B------:R-:W-:Y:S01]  /*5740*/  STL [R1+0x4d8], R149 ;  /* 0x0004d89501007387 */ /* 0x000fe20000100800 */
[----:B0-----:R-:W-:-:S04]  /*5750*/  IADD3 R14, P4, PT, R4, UR5, RZ ;  /* 0x00000005040e7c10 */ /* 0x001fc8000ff9e0ff */
[----:B------:R-:W-:Y:S01]  /*5760*/  @!P3 IMAD.IADD R49, R49, 0x1, -R30 ;  /* 0x000000013131b824 */ /* 0x000fe200078e0a1e */
[----:B------:R-:W-:-:S05]  /*5770*/  IADD3.X R15, PT, PT, R6, UR12, RZ, P4, !PT ;  /* 0x0000000c060f7c10 */ /* 0x000fca000a7fe4ff */
[----:B------:R0:W4:Y:S04]  /*5780*/  @P1 LDG.E.U8 R141, desc[UR18][R14.64] ;  /* 0x000000120e8d1981 */ /* 0x000128000c1e1100 */
[----:B--2---:R2:W-:Y:S04]  /*5790*/  STL [R1+0x1c4], R132 ;  /* 0x0001c48401007387 */ /* 0x0045e80000100800 */
[----:B------:R0:W-:Y:S01]  /*57a0*/  STL [R1+0x544], R14 ;  /* 0x0005440e01007387 */ /* 0x0001e20000100800 */
[----:B--2---:R-:W-:-:S03]  /*57b0*/  IADD3 R132, P3, PT, R5, UR5, RZ ;  /* 0x0000000505847c10 */ /* 0x004fc6000ff7e0ff */
[----:B---3--:R-:W-:Y:S01]  /*57c0*/  STL [R1+0x1dc], R150 ;  /* 0x0001dc9601007387 */ /* 0x008fe20000100800 */
[----:B------:R-:W-:-:S03]  /*57d0*/  IADD3.X R140, PT, PT, R7, UR12, RZ, P3, !PT ;  /* 0x0000000c078c7c10 */ /* 0x000fc60009ffe4ff */
[----:B------:R-:W-:Y:S01]  /*57e0*/  STL [R1+0x54c], R132 ;  /* 0x00054c8401007387 */ /* 0x000fe20000100800 */
[----:B0-----:R-:W-:-:S03]  /*57f0*/  @P1 IMAD.MOV.U32 R14, RZ, RZ, R132 ;  /* 0x000000ffff0e1224 */ /* 0x001fc600078e0084 */
[----:B------:R0:W-:Y:S02]  /*5800*/  STL [R1+0x540], R15 ;  /* 0x0005400f01007387 */ /* 0x0001e40000100800 */
[----:B0-----:R-:W-:-:S05]  /*5810*/  @P1 IMAD.MOV.U32 R15, RZ, RZ, R140 ;  /* 0x000000ffff0f1224 */ /* 0x001fca00078e008c */
[----:B------:R0:W2:Y:S01]  /*5820*/  @P1 LDG.E.U8 R131, desc[UR18][R14.64] ;  /* 0x000000120e831981 */ /* 0x0000a2000c1e1100 */
[----:B------:R-:W-:Y:S01]  /*5830*/  VIADD R13, R21, 0xfffffffd ;  /* 0xfffffffd150d7836 */ /* 0x000fe20000000000 */
[----:B------:R-:W-:Y:S01]  /*5840*/  ISETP.GT.U32.AND P4, PT, R30, R53, PT ;  /* 0x000000351e00720c */ /* 0x000fe20003f84070 */
[----:B------:R-:W-:-:S03]  /*5850*/  USHF.L.U32 UR5, UR6, 0x1, URZ ;  /* 0x0000000106057899 */ /* 0x000fc600080006ff */
[----:B------:R-:W-:Y:S01]  /*5860*/  ISETP.GE.U32.AND P3, PT, R13, 0x7fffffbe, PT ;  /* 0x7fffffbe0d00780c */ /* 0x000fe20003f66070 */
[----:B------:R-:W-:Y:S02]  /*5870*/  USHF.R.S32.HI UR12, URZ, 0x1f, UR5 ;  /* 0x0000001fff0c7899 */ /* 0x000fe40008011405 */
[----:B------:R-:W-:Y:S01]  /*5880*/  IADD3 R13, P1, PT, R4, UR5, RZ ;  /* 0x00000005040d7c10 */ /* 0x000fe2000ff3e0ff */
[----:B------:R-:W-:Y:S03]  /*5890*/  STL [R1+0x548], R140 ;  /* 0x0005488c01007387 */ /* 0x000fe60000100800 */
[----:B0-----:R-:W-:Y:S01]  /*58a0*/  IADD3.X R15, PT, PT, R6, UR12, RZ, P1, !PT ;  /* 0x0000000c060f7c10 */ /* 0x001fe20008ffe4ff */
[----:B----4-:R0:W-:Y:S01]  /*58b0*/  STL [R1+0x1d8], R141 ;  /* 0x0001d88d01007387 */ /* 0x0101e20000100800 */
[----:B------:R-:W-:Y:S01]  /*58c0*/  @!P4 IMAD.IADD R53, R53, 0x1, -R30 ;  /* 0x000000013535c824 */ /* 0x000fe200078e0a1e */
[----:B------:R-:W-:Y:S01]  /*58d0*/  IADD3 R14, P4, PT, R5, UR5, RZ ;  /* 0x00000005050e7c10 */ /* 0x000fe2000ff9e0ff */
[----:B------:R-:W-:-:S02]  /*58e0*/  IMAD.MOV.U32 R132, RZ, RZ, R27 ;  /* 0x000000ffff847224 */ /* 0x000fc400078e001b */
[----:B------:R-:W-:Y:S02]  /*58f0*/  IMAD.MOV.U32 R27, RZ, RZ, R18 ;  /* 0x000000ffff1b7224 */ /* 0x000fe400078e0012 */
[----:B------:R-:W-:Y:S02]  /*5900*/  @!P3 IMAD.MOV.U32 R18, RZ, RZ, R13 ;  /* 0x000000ffff12b224 */ /* 0x000fe400078e000d */
[----:B0-----:R-:W-:Y:S02]  /*5910*/  IMAD.MOV.U32 R141, RZ, RZ, R129 ;  /* 0x000000ffff8d7224 */ /* 0x001fe400078e0081 */
[----:B------:R-:W-:Y:S01]  /*5920*/  IMAD.MOV.U32 R129, RZ, RZ, R16 ;  /* 0x000000ffff817224 */ /* 0x000fe200078e0010 */
[----:B------:R-:W-:Y:S02]  /*5930*/  IADD3.X R16, PT, PT, R7, UR12, RZ, P4, !PT ;  /* 0x0000000c07107c10 */ /* 0x000fe4000a7fe4ff */
[----:B------:R-:W-:Y:S01]  /*5940*/  PRMT R138, RZ, 0x7610, R138 ;  /* 0x00007610ff8a7816 */ /* 0x000fe2000000008a */
[----:B--2---:R0:W-:Y:S02]  /*5950*/  STL [R1+0x1d4], R131 ;  /* 0x0001d48301007387 */ /* 0x0041e40000100800 */
[----:B0-----:R-:W-:-:S02]  /*5960*/  IMAD.MOV.U32 R131, RZ, RZ, R19 ;  /* 0x000000ffff837224 */ /* 0x001fc400078e0013 */
[----:B------:R-:W-:-:S05]  /*5970*/  @!P3 IMAD.MOV.U32 R19, RZ, RZ, R15 ;  /* 0x000000ffff13b224 */ /* 0x000fca00078e000f */
[----:B------:R0:W2:Y:S02]  /*5980*/  @!P3 LDG.E.U8 R142, desc[UR18][R18.64] ;  /* 0x00000012128eb981 */ /* 0x0000a4000c1e1100 */
[----:B0-----:R-:W-:Y:S02]  /*5990*/  @!P3 IMAD.MOV.U32 R18, RZ, RZ, R14 ;  /* 0x000000ffff12b224 */ /* 0x001fe400078e000e */
[----:B------:R-:W-:-:S05]  /*59a0*/  @!P3 IMAD.MOV.U32 R19, RZ, RZ, R16 ;  /* 0x000000ffff13b224 */ /* 0x000fca00078e0010 */
[----:B------:R0:W3:Y:S01]  /*59b0*/  @!P3 LDG.E.U8 R138, desc[UR18][R18.64] ;  /* 0x00000012128ab981 */ /* 0x0000e2000c1e1100 */
[----:B------:R-:W-:Y:S02]  /*59c0*/  IMAD.MOV.U32 R140, RZ, RZ, R101 ;  /* 0x000000ffff8c7224 */ /* 0x000fe400078e0065 */
[----:B------:R-:W-:Y:S02]  /*59d0*/  IMAD.MOV.U32 R101, RZ, RZ, R99 ;  /* 0x000000ffff657224 */ /* 0x000fe400078e0063 */
[----:B------:R-:W-:Y:S01]  /*59e0*/  IMAD.MOV.U32 R99, RZ, RZ, R17 ;  /* 0x000000ffff637224 */ /* 0x000fe200078e0011 */
[----:B------:R-:W-:Y:S01]  /*59f0*/  ISETP.GT.U32.AND P1, PT, R30, R57, PT ;  /* 0x000000391e00720c */ /* 0x000fe20003f24070 */
[----:B------:R-:W-:Y:S01]  /*5a00*/  VIADD R17, R21, 0xfffffff5 ;  /* 0xfffffff515117836 */ /* 0x000fe20000000000 */
[----:B------:R-:W-:Y:S01]  /*5a10*/  UIMAD UR5, UR6, 0xa, URZ ;  /* 0x0000000a060578a4 */ /* 0x000fe2000f8e02ff */
[----:B------:R-:W-:Y:S03]  /*5a20*/  STL [R1+0xc08], R13 ;  /* 0x000c080d01007387 */ /* 0x000fe60000100800 */
[----:B------:R-:W-:Y:S01]  /*5a30*/  ISETP.GE.U32.AND P4, PT, R17, 0x7fffffb6, PT ;  /* 0x7fffffb61100780c */ /* 0x000fe20003f86070 */
[----:B------:R-:W-:Y:S01]  /*5a40*/  STL [R1+0xc04], R15 ;  /* 0x000c040f01007387 */ /* 0x000fe20000100800 */
[----:B------:R-:W-:Y:S01]  /*5a50*/  USHF.R.S32.HI UR12, URZ, 0x1f, UR5 ;  /* 0x0000001fff0c7899 */ /* 0x000fe20008011405 */
[----:B------:R-:W-:Y:S01]  /*5a60*/  IMAD.MOV.U32 R150, RZ, RZ, R129 ;  /* 0x000000ffff967224 */ /* 0x000fe200078e0081 */
[----:B------:R-:W-:Y:S01]  /*5a70*/  IADD3 R129, P3, PT, R4, UR5, RZ ;  /* 0x0000000504817c10 */ /* 0x000fe2000ff7e0ff */
[----:B------:R-:W-:Y:S04]  /*5a80*/  STL [R1+0xc10], R14 ;  /* 0x000c100e01007387 */ /* 0x000fe80000100800 */
[----:B------:R-:W-:Y:S01]  /*5a90*/  STL [R1+0xc0c], R16 ;  /* 0x000c0c1001007387 */ /* 0x000fe20000100800 */
[----:B------:R-:W-:Y:S01]  /*5aa0*/  @!P1 IMAD.IADD R57, R57, 0x1, -R30 ;  /* 0x0000000139399824 */ /* 0x000fe200078e0a1e */
[----:B------:R-:W-:Y:S01]  /*5ab0*/  PRMT R165, RZ, 0x7610, R165 ;  /* 0x00007610ffa57816 */ /* 0x000fe200000000a5 */
[----:B------:R-:W-:-:S02]  /*5ac0*/  IMAD.MOV.U32 R149, RZ, RZ, R131 ;  /* 0x000000ffff957224 */ /* 0x000fc400078e0083 */
[----:B0-----:R-:W-:Y:S01]  /*5ad0*/  @!P4 IMAD.MOV.U32 R18, RZ, RZ, R129 ;  /* 0x000000ffff12c224 */ /* 0x001fe200078e0081 */
[----:B------:R-:W-:Y:S02]  /*5ae0*/  PRMT R151, RZ, 0x7610, R151 ;  /* 0x00007610ff977816 */ /* 0x000fe40000000097 */
[----:B------:R-:W-:-:S13]  /*5af0*/  ISETP.GT.U32.AND P5, PT, R30, R86, PT ;  /* 0x000000561e00720c */ /* 0x000fda0003fa4070 */
[----:B------:R-:W-:Y:S01]  /*5b00*/  @!P5 IMAD.IADD R86, R86, 0x1, -R30 ;  /* 0x000000015656d824 */ /* 0x000fe200078e0a1e */
        /* <DEDUP_REMOVED lines=10> */
[----:B------:R-:W-:Y:S01]  /*5bb0*/  ISETP.GT.U32.AND P5, PT, R30, R97, PT ;  /* 0x000000611e00720c */ /* 0x000fe20003fa4070 */
[----:B--2---:R0:W-:Y:S02]  /*5bc0*/  STL [R1+0x1c0], R142 ;  /* 0x0001c08e01007387 */ /* 0x0041e40000100800 */
[----:B0-----:R-:W-:Y:S02]  /*5bd0*/  IMAD.MOV.U32 R142, RZ, RZ, R140 ;  /* 0x000000ffff8e7224 */ /* 0x001fe400078e008c */
[----:B------:R-:W-:Y:S01]  /*5be0*/  IMAD.MOV.U32 R140, RZ, RZ, R127 ;  /* 0x000000ffff8c7224 */ /* 0x000fe200078e007f */
[----:B------:R-:W-:Y:S01]  /*5bf0*/  IADD3.X R127, PT, PT, R6, UR12, RZ, P3, !PT ;  /* 0x0000000c067f7c10 */ /* 0x000fe20009ffe4ff */
[----:B---3--:R0:W-:Y:S04]  /*5c00*/  STL [R1+0x1bc], R138 ;  /* 0x0001bc8a01007387 */ /* 0x0081e80000100800 */
[----:B------:R-:W-:-:S05]  /*5c10*/  @!P4 IMAD.MOV.U32 R19, RZ, RZ, R127 ;  /* 0x000000ffff13c224 */ /* 0x000fca00078e007f */
[----:B------:R2:W3:Y:S01]  /*5c20*/  @!P4 LDG.E.U8 R165, desc[UR18][R18.64] ;  /* 0x0000001212a5c981 */ /* 0x0004e2000c1e1100 */
[----:B0-----:R-:W-:Y:S01]  /*5c30*/  IMAD.MOV.U32 R138, RZ, RZ, R132 ;  /* 0x000000ffff8a7224 */ /* 0x001fe200078e0084 */
[----:B------:R-:W-:-:S04]  /*5c40*/  IADD3 R132, P1, PT, R5, UR5, RZ ;  /* 0x0000000505847c10 */ /* 0x000fc8000ff3e0ff */
[----:B------:R-:W-:Y:S01]  /*5c50*/  IADD3.X R131, PT, PT, R7, UR12, RZ, P1, !PT ;  /* 0x0000000c07837c10 */ /* 0x000fe20008ffe4ff */
[----:B--2---:R-:W-:-:S04]  /*5c60*/  @!P4 IMAD.MOV.U32 R18, RZ, RZ, R132 ;  /* 0x000000ffff12c224 */ /* 0x004fc800078e0084 */
[----:B------:R-:W-:-:S05]  /*5c70*/  @!P4 IMAD.MOV.U32 R19, RZ, RZ, R131 ;  /* 0x000000ffff13c224 */ /* 0x000fca00078e0083 */
[----:B------:R0:W2:Y:S01]  /*5c80*/  @!P4 LDG.E.U8 R151, desc[UR18][R18.64] ;  /* 0x000000121297c981 */ /* 0x0000a2000c1e1100 */
        /* <DEDUP_REMOVED lines=19> */
[----:B------:R-:W-:Y:S02]  /*5dc0*/  ISETP.GT.U32.AND P5, PT, R30, R52, PT ;  /* 0x000000341e00720c */ /* 0x000fe40003fa4070 */
[----:B------:R-:W-:Y:S01]  /*5dd0*/  SHF.R.U32.HI R17, RZ, 0xd, R34 ;  /* 0x0000000dff117819 */ /* 0x000fe20000011622 */
[----:B------:R-:W-:Y:S01]  /*5de0*/  UIMAD UR5, UR6, 0x12, URZ ;  /* 0x00000012060578a4 */ /* 0x000fe2000f8e02ff */
[----:B------:R-:W-:Y:S09]  /*5df0*/  STL [R1+0xc18], R129 ;  /* 0x000c188101007387 */ /* 0x000ff20000100800 */
[----:B------:R-:W-:Y:S01]  /*5e00*/  @!P5 IMAD.IADD R52, R52, 0x1, -R30 ;  /* 0x000000013434d824 */ /* 0x000fe200078e0a1e */
[----:B------:R-:W-:Y:S01]  /*5e10*/  ISETP.GT.U32.AND P5, PT, R30, R56, PT ;  /* 0x000000381e00720c */ /* 0x000fe20003fa4070 */
[----:B------:R-:W-:Y:S01]  /*5e20*/  STL [R1+0xc14], R127 ;  /* 0x000c147f01007387 */ /* 0x000fe20000100800 */
[----:B------:R-:W-:Y:S01]  /*5e30*/  LOP3.LUT P1, RZ, R17, 0x1, RZ, 0xc0, !PT ;  /* 0x0000000111ff7812 */ /* 0x000fe2000782c0ff */
[----:B------:R-:W-:-:S02]  /*5e40*/  USHF.R.S32.HI UR12, URZ, 0x1f, UR5 ;  /* 0x0000001fff0c7899 */ /* 0x000fc40008011405 */
[----:B------:R-:W-:Y:S01]  /*5e50*/  STL [R1+0xc20], R132 ;  /* 0x000c208401007387 */ /* 0x000fe20000100800 */
[----:B0-----:R-:W-:-:S03]  /*5e60*/  IADD3 R18, P4, PT, R4, UR5, RZ ;  /* 0x0000000504127c10 */ /* 0x001fc6000ff9e0ff */
[----:B------:R-:W-:Y:S01]  /*5e70*/  STL [R1+0xc1c], R131 ;  /* 0x000c1c8301007387 */ /* 0x000fe20000100800 */
[----:B------:R-:W-:-:S03]  /*5e80*/  PRMT R139, RZ, 0x7610, R139 ;  /* 0x00007610ff8b7816 */ /* 0x000fc6000000008b */
[----:B------:R-:W-:Y:S01]  /*5e90*/  @!P5 IMAD.IADD R56, R56, 0x1, -R30 ;  /* 0x000000013838d824 */ /* 0x000fe200078e0a1e */
[----:B------:R-:W-:Y:S02]  /*5ea0*/  IADD3.X R19, PT, PT, R6, UR12, RZ, P4, !PT ;  /* 0x0000000c06137c10 */ /* 0x000fe4000a7fe4ff */
[----:B------:R-:W-:-:S03]  /*5eb0*/  PRMT R156, RZ, 0x7610, R156 ;  /* 0x00007610ff9c7816 */ /* 0x000fc6000000009c */
[----:B------:R0:W4:Y:S04]  /*5ec0*/  @P1 LDG.E.U8 R139, desc[UR18][R18.64] ;  /* 0x00000012128b1981 */ /* 0x000128000c1e1100 */
[----:B--2---:R2:W-:Y:S04]  /*5ed0*/  STL [R1+0x1b4], R151 ;  /* 0x0001b49701007387 */ /* 0x0045e80000100800 */
[----:B---3--:R3:W-:Y:S01]  /*5ee0*/  STL [R1+0x1b8], R165 ;  /* 0x0001b8a501007387 */ /* 0x0087e20000100800 */
[----:B--2---:R-:W-:Y:S01]  /*5ef0*/  IMAD.MOV.U32 R151, RZ, RZ, R149 ;  /* 0x000000ffff977224 */ /* 0x004fe200078e0095 */
[----:B---3--:R-:W-:Y:S01]  /*5f00*/  IADD3 R165, P5, PT, R5, UR5, RZ ;  /* 0x0000000505a57c10 */ /* 0x008fe2000ffbe0ff */
[----:B------:R-:W-:Y:S01]  /*5f10*/  IMAD.MOV.U32 R149, RZ, RZ, R138 ;  /* 0x000000ffff957224 */ /* 0x000fe200078e008a */
[----:B------:R0:W-:Y:S02]  /*5f20*/  STL [R1+0xa4], R18 ;  /* 0x0000a41201007387 */ /* 0x0001e40000100800 */
[----:B------:R-:W-:-:S02]  /*5f30*/  IADD3.X R138, PT, PT, R7, UR12, RZ, P5, !PT ;  /* 0x0000000c078a7c10 */ /* 0x000fc4000affe4ff */
[----:B------:R-:W-:Y:S04]  /*5f40*/  STL [R1+0xac], R165 ;  /* 0x0000aca501007387 */ /* 0x000fe80000100800 */
[----:B------:R2:W-:Y:S01]  /*5f50*/  STL [R1+0xa0], R19 ;  /* 0x0000a01301007387 */ /* 0x0005e20000100800 */
[----:B0-----:R-:W-:Y:S02]  /*5f60*/  @P1 IMAD.MOV.U32 R18, RZ, RZ, R165 ;  /* 0x000000ffff121224 */ /* 0x001fe400078e00a5 */
[----:B--2---:R-:W-:-:S05]  /*5f70*/  @P1 IMAD.MOV.U32 R19, RZ, RZ, R138 ;  /* 0x000000ffff131224 */ /* 0x004fca00078e008a */
[----:B------:R0:W2:Y:S01]  /*5f80*/  @P1 LDG.E.U8 R156, desc[UR18][R18.64] ;  /* 0x00000012129c1981 */ /* 0x0000a2000c1e1100 */
[----:B------:R-:W-:Y:S02]  /*5f90*/  ISETP.GT.U32.AND P4, PT, R30, R59, PT ;  /* 0x0000003b1e00720c */ /* 0x000fe40003f84070 */
[----:B------:R-:W-:Y:S01]  /*5fa0*/  SHF.R.U32.HI R17, RZ, 0x5, R34 ;  /* 0x00000005ff117819 */ /* 0x000fe20000011622 */
[----:B------:R-:W-:-:S03]  /*5fb0*/  UIMAD UR5, UR6, 0x1a, URZ ;  /* 0x0000001a060578a4 */ /* 0x000fc6000f8e02ff */
[----:B------:R-:W-:Y:S01]  /*5fc0*/  LOP3.LUT P5, RZ, R17, 0x1, RZ, 0xc0, !PT ;  /* 0x0000000111ff7812 */ /* 0x000fe200078ac0ff */
[----:B------:R-:W-:Y:S01]  /*5fd0*/  USHF.R.S32.HI UR12, URZ, 0x1f, UR5 ;  /* 0x0000001fff0c7899 */ /* 0x000fe20008011405 */
[----:B------:R-:W-:Y:S01]  /*5fe0*/  STL [R1+0xa8], R138 ;  /* 0x0000a88a01007387 */ /* 0x000fe20000100800 */
[----:B0-----:R-:W-:-:S04]  /*5ff0*/  IADD3 R18, P1, PT, R4, UR5, RZ ;  /* 0x0000000504127c10 */ /* 0x001fc8000ff3e0ff */
[----:B------:R-:W-:Y:S01]  /*6000*/  @!P4 IMAD.IADD R59, R59, 0x1, -R30 ;  /* 0x000000013b3bc824 */ /* 0x000fe200078e0a1e */
[----:B------:R-:W-:Y:S02]  /*6010*/  IADD3 R165, P4, PT, R5, UR5, RZ ;  /* 0x0000000505a57c10 */ /* 0x000fe4000ff9e0ff */
[----:B------:R-:W-:Y:S02]  /*6020*/  PRMT R144, RZ, 0x7610, R144 ;  /* 0x00007610ff907816 */ /* 0x000fe40000000090 */
[----:B------:R-:W-:Y:S02]  /*6030*/  IADD3.X R19, PT, PT, R6, UR12, RZ, P1, !PT ;  /* 0x0000000c06137c10 */ /* 0x000fe40008ffe4ff */
[----:B------:R-:W-:-:S03]  /*6040*/  PRMT R161, RZ, 0x7610, R161 ;  /* 0x00007610ffa17816 */ /* 0x000fc600000000a1 */
[----:B------:R0:W3:Y:S04]  /*6050*/  @P5 LDG.E.U8 R144, desc[UR18][R18.64] ;  /* 0x0000001212905981 */ /* 0x0000e8000c1e1100 */
[----:B----4-:R4:W-:Y:S04]  /*6060*/  STL [R1+0xf8], R139 ;  /* 0x0000f88b01007387 */ /* 0x0109e80000100800 */
[----:B----4-:R-:W4:Y:S04]  /*6070*/  LDL.LU R139, [R1+0xcc0] ;  /* 0x000cc000018b7983 */ /* 0x010f280000300800 */
[----:B------:R-:W4:Y:S04]  /*6080*/  LDL.LU R138, [R1+0xcbc] ;  /* 0x000cbc00018a7983 */ /* 0x000f280000300800 */
[----:B--2---:R2:W-:Y:S04]  /*6090*/  STL [R1+0x1b0], R156 ;  /* 0x0001b09c01007387 */ /* 0x0045e80000100800 */
[----:B------:R0:W-:Y:S01]  /*60a0*/  STL [R1+0x394], R18 ;  /* 0x0003941201007387 */ /* 0x0001e20000100800 */
[----:B--2---:R-:W-:Y:S01]  /*60b0*/  IMAD.MOV.U32 R156, RZ, RZ, R149 ;  /* 0x000000ffff9c7224 */ /* 0x004fe200078e0095 */
[----:B------:R-:W-:-:S02]  /*60c0*/  IADD3.X R149, PT, PT, R7, UR12, RZ, P4, !PT ;  /* 0x0000000c07957c10 */ /* 0x000fc4000a7fe4ff */
[----:B------:R-:W-:Y:S01]  /*60d0*/  STL [R1+0x39c], R165 ;  /* 0x00039ca501007387 */ /* 0x000fe20000100800 */
[----:B0-----:R-:W-:-:S03]  /*60e0*/  @P5 IMAD.MOV.U32 R18, RZ, RZ, R165 ;  /* 0x000000ffff125224 */ /* 0x001fc600078e00a5 */
[----:B------:R0:W-:Y:S02]  /*60f0*/  STL [R1+0x390], R19 ;  /* 0x0003901301007387 */ /* 0x0001e40000100800 */
[----:B0-----:R-:W-:-:S05]  /*6100*/  @P5 IMAD.MOV.U32 R19, RZ, RZ, R149 ;  /* 0x000000ffff135224 */ /* 0x001fca00078e0095 */
[----:B------:R0:W2:Y:S01]  /*6110*/  @P5 LDG.E.U8 R161, desc[UR18][R18.64] ;  /* 0x0000001212a15981 */ /* 0x0000a2000c1e1100 */
[----:B------:R-:W-:-:S13]  /*6120*/  ISETP.GT.U32.AND P3, PT, R30, R55, PT ;  /* 0x000000371e00720c */ /* 0x000fda0003f64070 */
[----:B------:R-:W-:Y:S01]  /*6130*/  @!P3 IMAD.IADD R55, R55, 0x1, -R30 ;  /* 0x000000013737b824 */ /* 0x000fe200078e0a1e */
[----:B------:R-:W-:Y:S02]  /*6140*/  ISETP.GT.U32.AND P3, PT, R30, R54, PT ;  /* 0x000000361e00720c */ /* 0x000fe40003f64070 */
[----:B------:R-:W-:Y:S01]  /*6150*/  SHF.R.U64 R17, R38, 0x1d, RZ ;  /* 0x0000001d26117819 */ /* 0x000fe200000012ff */
[----:B------:R-:W-:-:S10]  /*6160*/  UIMAD UR5, UR6, 0x22, URZ ;  /* 0x00000022060578a4 */ /* 0x000fd4000f8e02ff */
[----:B------:R-:W-:Y:S01]  /*6170*/  @!P3 IMAD.IADD R54, R54, 0x1, -R30 ;  /* 0x000000013636b824 */ /* 0x000fe200078e0a1e */
[----:B------:R-:W-:Y:S02]  /*6180*/  ISETP.GT.U32.AND P3, PT, R30, R58, PT ;  /* 0x0000003a1e00720c */ /* 0x000fe40003f64070 */
[----:B------:R-:W-:Y:S01]  /*6190*/  LOP3.LUT P4, RZ, R17, 0x1, RZ, 0xc0, !PT ;  /* 0x0000000111ff7812 */ /* 0x000fe2000788c0ff */
[----:B------:R-:W-:Y:S01]  /*61a0*/  STL [R1+0x398], R149 ;  /* 0x0003989501007387 */ /* 0x000fe20000100800 */
[----:B------:R-:W-:Y:S02]  /*61b0*/  USHF.R.S32.HI UR12, URZ, 0x1f, UR5 ;  /* 0x0000001fff0c7899 */ /* 0x000fe40008011405 */
[----:B------:R-:W-:Y:S01]  /*61c0*/  IADD3 R165, P5, PT, R5, UR5, RZ ;  /* 0x0000000505a57c10 */ /* 0x000fe2000ffbe0ff */
[----:B---3--:R3:W-:Y:S01]  /*61d0*/  STL [R1+0x104], R144 ;  /* 0x0001049001007387 */ /* 0x0087e20000100800 */
[----:B------:R-:W-:-:S05]  /*61e0*/  PRMT R148, RZ, 0x7610, R148 ;  /* 0x00007610ff947816 */ /* 0x000fca0000000094 */
[----:B------:R-:W-:Y:S01]  /*61f0*/  @!P3 IMAD.IADD R58, R58, 0x1, -R30 ;  /* 0x000000013a3ab824 */ /* 0x000fe200078e0a1e */
[----:B0-----:R-:W-:Y:S01]  /*6200*/  IADD3 R18, P3, PT, R4, UR5, RZ ;  /* 0x0000000504127c10 */ /* 0x001fe2000ff7e0ff */
[----:B---3--:R-:W3:Y:S03]  /*6210*/  LDL.LU R144, [R1+0xcb8] ;  /* 0x000cb80001907983 */ /* 0x008ee60000300800 */
[----:B------:R-:W-:Y:S01]  /*6220*/  IADD3.X R19, PT, PT, R6, UR12, RZ, P3, !PT ;  /* 0x0000000c06137c10 */ /* 0x000fe20009ffe4ff */
[----:B------:R-:W3:Y:S01]  /*6230*/  LDL.LU R149, [R1+0xcb4] ;  /* 0x000cb40001957983 */ /* 0x000ee20000300800 */
[----:B------:R-:W-:-:S03]  /*6240*/  PRMT R116, RZ, 0x7610, R116 ;  /* 0x00007610ff747816 */ /* 0x000fc60000000074 */
[----:B------:R0:W3:Y:S04]  /*6250*/  @P4 LDG.E.U8 R148, desc[UR18][R18.64] ;  /* 0x0000001212944981 */ /* 0x0000e8000c1e1100 */
[----:B--2---:R2:W-:Y:S04]  /*6260*/  STL [R1+0x100], R161 ;  /* 0x000100a101007387 */ /* 0x0045e80000100800 */
[----:B------:R0:W-:Y:S01]  /*6270*/  STL [R1+0x404], R18 ;  /* 0x0004041201007387 */ /* 0x0001e20000100800 */
[----:B--2---:R-:W-:Y:S02]  /*6280*/  IMAD.MOV.U32 R161, RZ, RZ, R156 ;  /* 0x000000ffffa17224 */ /* 0x004fe400078e009c */
[----:B------:R-:W-:Y:S01]  /*6290*/  IMAD.MOV.U32 R156, RZ, RZ, R150 ;  /* 0x000000ffff9c7224 */ /* 0x000fe200078e0096 */
        /* <DEDUP_REMOVED lines=8> */
[----:B------:R-:W-:-:S10]  /*6320*/  UIMAD UR5, UR6, 0x2a, URZ ;  /* 0x0000002a060578a4 */ /* 0x000fd4000f8e02ff */
[----:B------:R-:W-:Y:S01]  /*6330*/  @!P1 IMAD.IADD R63, R63, 0x1, -R30 ;  /* 0x000000013f3f9824 */ /* 0x000fe200078e0a1e */
[----:B------:R-:W-:Y:S01]  /*6340*/  ISETP.GT.U32.AND P1, PT, R30, R62, PT ;  /* 0x0000003e1e00720c */ /* 0x000fe20003f24070 */
[----:B------:R-:W-:Y:S01]  /*6350*/  STL [R1+0x408], R150 ;  /* 0x0004089601007387 */ /* 0x000fe20000100800 */
[----:B------:R-:W-:Y:S01]  /*6360*/  LOP3.LUT P5, RZ, R17, 0x1, RZ, 0xc0, !PT ;  /* 0x0000000111ff7812 */ /* 0x000fe200078ac0ff */
[----:B------:R-:W-:Y:S02]  /*6370*/  USHF.R.S32.HI UR12, URZ, 0x1f, UR5 ;  /* 0x0000001fff0c7899 */ /* 0x000fe40008011405 */
[----:B---3--:R3:W-:Y:S01]  /*6380*/  STL [R1+0x1a4], R148 ;  /* 0x0001a49401007387 */ /* 0x0087e20000100800 */
[----:B------:R-:W-:Y:S01]  /*6390*/  PRMT R153, RZ, 0x7610, R153 ;  /* 0x00007610ff997816 */ /* 0x000fe20000000099 */
[----:B------:R-:W-:-:S06]  /*63a0*/  IMAD.MOV.U32 R165, RZ, RZ, R151 ;  /* 0x000000ffffa57224 */ /* 0x000fcc00078e0097 */
[----:B------:R-:W-:Y:S01]  /*63b0*/  @!P1 IMAD.IADD R62, R62, 0x1, -R30 ;  /* 0x000000013e3e9824 */ /* 0x000fe200078e0a1e */
[----:B0-----:R-:W-:Y:S01]  /*63c0*/  IADD3 R18, P1, PT, R4, UR5, RZ ;  /* 0x0000000504127c10 */ /* 0x001fe2000ff3e0ff */
[----:B---3--:R-:W3:Y:S04]  /*63d0*/  LDL.LU R148, [R1+0xcb0] ;  /* 0x000cb00001947983 */ /* 0x008ee80000300800 */
[----:B------:R-:W3:Y:S01]  /*63e0*/  LDL.LU R150, [R1+0xcac] ;  /* 0x000cac0001967983 */ /* 0x000ee20000300800 */
[----:B------:R-:W-:Y:S02]  /*63f0*/  IADD3.X R19, PT, PT, R6, UR12, RZ, P1, !PT ;  /* 0x0000000c06137c10 */ /* 0x000fe40008ffe4ff */
[----:B------:R-:W-:-:S03]  /*6400*/  PRMT R33, RZ, 0x7610, R33 ;  /* 0x00007610ff217816 */ /* 0x000fc60000000021 */
        /* <DEDUP_REMOVED lines=19> */
[----:B------:R-:W-:-:S07]  /*6540*/  PRMT R154, RZ, 0x7610, R154 ;  /* 0x00007610ff9a7816 */ /* 0x000fce000000009a */
[----:B------:R-:W-:Y:S01]  /*6550*/  @!P3 IMAD.IADD R60, R60, 0x1, -R30 ;  /* 0x000000013c3cb824 */ /* 0x000fe200078e0a1e */
[----:B---3--:R-:W3:Y:S01]  /*6560*/  LDL.LU R153, [R1+0xca8] ;  /* 0x000ca80001997983 */ /* 0x008ee20000300800 */
[----:B0-----:R-:W-:-:S03]  /*6570*/  IADD3 R18, P3, PT, R4, UR5, RZ ;  /* 0x0000000504127c10 */ /* 0x001fc6000ff7e0ff */
        /* <DEDUP_REMOVED lines=24> */
[----:B0-----:R-:W-:Y:S01]  /*6700*/  IADD3 R18, P1, PT, R4, UR5, RZ ;  /* 0x0000000504127c10 */ /* 0x001fe2000ff3e0ff */
[----:B---3--:R-:W3:Y:S03]  /*6710*/  LDL.LU R154, [R1+0xca0] ;  /* 0x000ca000019a7983 */ /* 0x008ee60000300800 */
        /* <DEDUP_REMOVED lines=13> */
[----:B------:R-:W-:Y:S01]  /*67f0*/  VIADD R17, R21, 0xfffffffc ;  /* 0xfffffffc15117836 */ /* 0x000fe20000000000 */
[----:B------:R-:W-:-:S11]  /*6800*/  UIMAD UR5, UR6, 0x3, URZ ;  /* 0x00000003060578a4 */ /* 0x000fd6000f8e02ff */
[----:B------:R-:W-:Y:S01]  /*6810*/  @!P3 IMAD.IADD R69, R69, 0x1, -R30 ;  /* 0x000000014545b824 */ /* 0x000fe200078e0a1e */
[----:B------:R-:W-:Y:S02]  /*6820*/  ISETP.GT.U32.AND P3, PT, R30, R68, PT ;  /* 0x000000441e00720c */ /* 0x000fe40003f64070 */
[----:B------:R-:W-:Y:S01]  /*6830*/  ISETP.GE.U32.AND P4, PT, R17, 0x7fffffbd, PT ;  /* 0x7fffffbd1100780c */ /* 0x000fe20003f86070 */
[----:B------:R-:W-:Y:S01]  /*6840*/  USHF.R.S32.HI UR12, URZ, 0x1f, UR5 ;  /* 0x0000001fff0c7899 */ /* 0x000fe20008011405 */
[----:B------:R1:W-:Y:S01]  /*6850*/  STL [R1+0x558], R33 ;  /* 0x0005582101007387 */ /* 0x0003e20000100800 */
[----:B0-----:R-:W-:-:S08]  /*6860*/  IADD3 R18, P5, PT, R5, UR5, RZ ;  /* 0x0000000505127c10 */ /* 0x001fd0000ffbe0ff */
[----:B------:R-:W-:Y:S01]  /*6870*/  @!P3 IMAD.IADD R68, R68, 0x1, -R30 ;  /* 0x000000014444b824 */ /* 0x000fe200078e0a1e */
[----:B------:R-:W-:-:S04]  /*6880*/  IADD3 R17, P3, PT, R4, UR5, RZ ;  /* 0x0000000504117c10 */ /* 0x000fc8000ff7e0ff */
[----:B------:R-:W-:Y:S01]  /*6890*/  IADD3.X R19, PT, PT, R6, UR12, RZ, P3, !PT ;  /* 0x0000000c06137c10 */ /* 0x000fe20009ffe4ff */
[----:B------:R-:W-:Y:S01]  /*68a0*/  IMAD.MOV.U32 R3, RZ, RZ, R161 ;  /* 0x000000ffff037224 */ /* 0x000fe200078e00a1 */
[----:B------:R-:W-:Y:S01]  /*68b0*/  PRMT R8, RZ, 0x7610, R8 ;  /* 0x00007610ff087816 */ /* 0x000fe20000000008 */
[----:B-1----:R-:W-:Y:S02]  /*68c0*/  IMAD.MOV.U32 R33, RZ, RZ, R23 ;  /* 0x000000ffff217224 */ /* 0x002fe400078e0017 */
[----:B------:R-:W-:Y:S01]  /*68d0*/  IMAD.MOV.U32 R161, RZ, RZ, R20 ;  /* 0x000000ffffa17224 */ /* 0x000fe200078e0014 */
[----:B------:R-:W-:Y:S01]  /*68e0*/  IADD3.X R20, PT, PT, R7, UR12, RZ, P5, !PT ;  /* 0x0000000c07147c10 */ /* 0x000fe2000affe4ff */
[----:B------:R-:W-:Y:S01]  /*68f0*/  @!P4 IMAD.MOV.U32 R23, RZ, RZ, R19 ;  /* 0x000000ffff17c224 */ /* 0x000fe200078e0013 */
[----:B------:R-:W-:Y:S01]  /*6900*/  PRMT R0, RZ, 0x7610, R0 ;  /* 0x00007610ff007816 */ /* 0x000fe20000000000 */
[----:B--2---:R0:W-:Y:S02]  /*6910*/  STL [R1+0x198], R2 ;  /* 0x0001980201007387 */ /* 0x0041e40000100800 */
[----:B0-----:R-:W-:-:S02]  /*6920*/  IMAD.MOV.U32 R2, RZ, RZ, R165 ;  /* 0x000000ffff027224 */ /* 0x001fc400078e00a5 */
[----:B------:R-:W-:Y:S02]  /*6930*/  IMAD.MOV.U32 R165, RZ, RZ, R22 ;  /* 0x000000ffffa57224 */ /* 0x000fe400078e0016 */
[----:B------:R-:W-:-:S05]  /*6940*/  @!P4 IMAD.MOV.U32 R22, RZ, RZ, R17 ;  /* 0x000000ffff16c224 */ /* 0x000fca00078e0011 */
[----:B------:R0:W2:Y:S02]  /*6950*/  @!P4 LDG.E.U8 R8, desc[UR18][R22.64] ;  /* 0x000000121608c981 */ /* 0x0000a4000c1e1100 */
[----:B0-----:R-:W-:Y:S02]  /*6960*/  @!P4 IMAD.MOV.U32 R22, RZ, RZ, R18 ;  /* 0x000000ffff16c224 */ /* 0x001fe400078e0012 */
[----:B------:R-:W-:-:S05]  /*6970*/  @!P4 IMAD.MOV.U32 R23, RZ, RZ, R20 ;  /* 0x000000ffff17c224 */ /* 0x000fca00078e0014 */
[----:B------:R0:W4:Y:S01]  /*6980*/  @!P4 LDG.E.U8 R0, desc[UR18][R22.64] ;  /* 0x000000121600c981 */ /* 0x000122000c1e1100 */
[----:B------:R-:W-:Y:S01]  /*6990*/  ISETP.GT.U32.AND P1, PT, R30, R67, PT ;  /* 0x000000431e00720c */ /* 0x000fe20003f24070 */
[----:B------:R-:W-:Y:S01]  /*69a0*/  VIADD R21, R21, 0xfffffff4 ;  /* 0xfffffff415157836 */ /* 0x000fe20000000000 */
[----:B------:R-:W-:-:S11]  /*69b0*/  UIMAD UR5, UR6, 0xb, URZ ;  /* 0x0000000b060578a4 */ /* 0x000fd6000f8e02ff */
[----:B------:R-:W-:Y:S01]  /*69c0*/  @!P1 IMAD.IADD R67, R67, 0x1, -R30 ;  /* 0x0000000143439824 */ /* 0x000fe200078e0a1e */
[----:B------:R-:W-:Y:S01]  /*69d0*/  ISETP.GT.U32.AND P1, PT, R30, R66, PT ;  /* 0x000000421e00720c */ /* 0x000fe20003f24070 */
[----:B---3--:R1:W-:Y:S01]  /*69e0*/  STL [R1+0x19c], R113 ;  /* 0x00019c7101007387 */ /* 0x0083e20000100800 */
[----:B------:R-:W-:Y:S01]  /*69f0*/  ISETP.GE.U32.AND P5, PT, R21, 0x7fffffb5, PT ;  /* 0x7fffffb51500780c */ /* 0x000fe20003fa6070 */
[----:B------:R-:W-:Y:S02]  /*6a00*/  USHF.R.S32.HI UR12, URZ, 0x1f, UR5 ;  /* 0x0000001fff0c7899 */ /* 0x000fe40008011405 */
[----:B------:R-:W-:Y:S04]  /*6a10*/  STL [R1+0xc28], R17 ;  /* 0x000c281101007387 */ /* 0x000fe80000100800 */
[----:B------:R-:W-:Y:S01]  /*6a20*/  STL [R1+0xc24], R19 ;  /* 0x000c241301007387 */ /* 0x000fe20000100800 */
[----:B-1----:R-:W-:-:S03]  /*6a30*/  IMAD.MOV.U32 R113, RZ, RZ, R2 ;  /* 0x000000ffff717224 */ /* 0x002fc600078e0002 */
[----:B------:R-:W-:Y:S01]  /*6a40*/  STL [R1+0xc30], R18 ;  /* 0x000c301201007387 */ /* 0x000fe20000100800 */
[----:B------:R-:W-:Y:S02]  /*6a50*/  IMAD.MOV.U32 R2, RZ, RZ, R141 ;  /* 0x000000ffff027224 */ /* 0x000fe400078e008d */
[----:B------:R-:W-:Y:S01]  /*6a60*/  @!P1 IMAD.IADD R66, R66, 0x1, -R30 ;  /* 0x0000000142429824 */ /* 0x000fe200078e0a1e */
[----:B------:R-:W-:Y:S01]  /*6a70*/  STL [R1+0xc2c], R20 ;  /* 0x000c2c1401007387 */ /* 0x000fe20000100800 */
[----:B------:R-:W-:Y:S01]  /*6a80*/  IADD3 R141, P1, PT, R4, UR5, RZ ;  /* 0x00000005048d7c10 */ /* 0x000fe2000ff3e0ff */
[----:B------:R-:W-:Y:S01]  /*6a90*/  IMAD.MOV.U32 R116, RZ, RZ, R3 ;  /* 0x000000ffff747224 */ /* 0x000fe200078e0003 */
[----:B------:R-:W-:Y:S01]  /*6aa0*/  PRMT R125, RZ, 0x7610, R125 ;  /* 0x00007610ff7d7816 */ /* 0x000fe2000000007d */
[----:B------:R-:W-:Y:S02]  /*6ab0*/  IMAD.MOV.U32 R3, RZ, RZ, R142 ;  /* 0x000000ffff037224 */ /* 0x000fe400078e008e */
[----:B0-----:R-:W-:Y:S01]  /*6ac0*/  @!P5 IMAD.MOV.U32 R22, RZ, RZ, R141 ;  /* 0x000000ffff16d224 */ /* 0x001fe200078e008d */
[----:B------:R-:W-:Y:S01]  /*6ad0*/  PRMT R114, RZ, 0x7610, R114 ;  /* 0x00007610ff727816 */ /* 0x000fe20000000072 */
[----:B--2---:R0:W-:Y:S02]  /*6ae0*/  STL [R1+0x12c], R8 ;  /* 0x00012c0801007387 */ /* 0x0041e40000100800 */
[----:B0-----:R-:W-:-:S02]  /*6af0*/  IMAD.MOV.U32 R8, RZ, RZ, R165 ;  /* 0x000000ffff087224 */ /* 0x001fc400078e00a5 */
[----:B------:R-:W-:Y:S02]  /*6b00*/  IMAD.MOV.U32 R165, RZ, RZ, R100 ;  /* 0x000000ffffa57224 */ /* 0x000fe400078e0064 */
[----:B------:R-:W-:Y:S01]  /*6b10*/  IMAD.MOV.U32 R100, RZ, RZ, R143 ;  /* 0x000000ffff647224 */ /* 0x000fe200078e008f */
[----:B----4-:R0:W-:Y:S01]  /*6b20*/  STL [R1+0x128], R0 ;  /* 0x0001280001007387 */ /* 0x0101e20000100800 */
[----:B------:R-:W-:Y:S01]  /*6b30*/  IADD3 R143, P4, PT, R5, UR5, RZ ;  /* 0x00000005058f7c10 */ /* 0x000fe2000ff9e0ff */
[----:B0-----:R-:W-:Y:S01]  /*6b40*/  IMAD.MOV.U32 R0, RZ, RZ, R140 ;  /* 0x000000ffff007224 */ /* 0x001fe200078e008c */
[----:B------:R-:W-:Y:S02]  /*6b50*/  IADD3.X R140, PT, PT, R6, UR12, RZ, P1, !PT ;  /* 0x0000000c068c7c10 */ /* 0x000fe40008ffe4ff */
[----:B------:R-:W-:-:S03]  /*6b60*/  IADD3.X R142, PT, PT, R7, UR12, RZ, P4, !PT ;  /* 0x0000000c078e7c10 */ /* 0x000fc6000a7fe4ff */
[----:B------:R-:W-:-:S05]  /*6b70*/  @!P5 IMAD.MOV.U32 R23, RZ, RZ, R140 ;  /* 0x000000ffff17d224 */ /* 0x000fca00078e008c */
[----:B------:R0:W2:Y:S02]  /*6b80*/  @!P5 LDG.E.U8 R125, desc[UR18][R22.64] ;  /* 0x00000012167dd981 */ /* 0x0000a4000c1e1100 */
[----:B0-----:R-:W-:Y:S02]  /*6b90*/  @!P5 IMAD.MOV.U32 R22, RZ, RZ, R143 ;  /* 0x000000ffff16d224 */ /* 0x001fe400078e008f */
[----:B------:R-:W-:-:S05]  /*6ba0*/  @!P5 IMAD.MOV.U32 R23, RZ, RZ, R142 ;  /* 0x000000ffff17d224 */ /* 0x000fca00078e008e */
[----:B------:R0:W3:Y:S01]  /*6bb0*/  @!P5 LDG.E.U8 R114, desc[UR18][R22.64] ;  /* 0x000000121672d981 */ /* 0x0000e2000c1e1100 */
[----:B------:R-:W-:Y:S02]  /*6bc0*/  ISETP.GT.U32.AND P3, PT, R30, R71, PT ;  /* 0x000000471e00720c */ /* 0x000fe40003f64070 */
[----:B------:R-:W-:Y:S01]  /*6bd0*/  SHF.R.U32.HI R21, RZ, 0xc, R34 ;  /* 0x0000000cff157819 */ /* 0x000fe20000011622 */
[----:B------:R-:W-:-:S10]  /*6be0*/  UIMAD UR5, UR6, 0x13, URZ ;  /* 0x00000013060578a4 */ /* 0x000fd4000f8e02ff */
[--C-:B------:R-:W-:Y:S01]  /*6bf0*/  @!P3 IMAD.IADD R71, R71, 0x1, -R30.reuse ;  /* 0x000000014747b824 */ /* 0x100fe200078e0a1e */
[----:B------:R-:W-:Y:S01]  /*6c00*/  ISETP.GT.U32.AND P3, PT, R30, R70, PT ;  /* 0x000000461e00720c */ /* 0x000fe20003f64070 */
[----:B------:R-:W-:Y:S01]  /*6c10*/  STL [R1+0xc38], R141 ;  /* 0x000c388d01007387 */ /* 0x000fe20000100800 */
[----:B------:R-:W-:Y:S01]  /*6c20*/  LOP3.LUT P4, RZ, R21, 0x1, RZ, 0xc0, !PT ;  /* 0x0000000115ff7812 */ /* 0x000fe2000788c0ff */
[----:B------:R-:W-:Y:S02]  /*6c30*/  USHF.R.S32.HI UR12, URZ, 0x1f, UR5 ;  /* 0x0000001fff0c7899 */ /* 0x000fe40008011405 */
[----:B------:R-:W-:Y:S04]  /*6c40*/  STL [R1+0xc34], R140 ;  /* 0x000c348c01007387 */ /* 0x000fe80000100800 */
[----:B------:R-:W-:Y:S04]  /*6c50*/  STL [R1+0xc40], R143 ;  /* 0x000c408f01007387 */ /* 0x000fe80000100800 */
[----:B------:R-:W-:Y:S01]  /*6c60*/  STL [R1+0xc3c], R142 ;  /* 0x000c3c8e01007387 */ /* 0x000fe20000100800 */
[----:B------:R-:W-:Y:S01]  /*6c70*/  @!P3 IMAD.IADD R70, R70, 0x1, -R30 ;  /* 0x000000014646b824 */ /* 0x000fe200078e0a1e */
[----:B0-----:R-:W-:-:S02]  /*6c80*/  IADD3 R22, P3, PT, R4, UR5, RZ ;  /* 0x0000000504167c10 */ /* 0x001fc4000ff7e0ff */
[----:B------:R-:W-:Y:S02]  /*6c90*/  PRMT R157, RZ, 0x7610, R157 ;  /* 0x00007610ff9d7816 */ /* 0x000fe4000000009d */
[----:B------:R-:W-:Y:S02]  /*6ca0*/  IADD3.X R23, PT, PT, R6, UR12, RZ, P3, !PT ;  /* 0x0000000c06177c10 */ /* 0x000fe40009ffe4ff */
[----:B------:R-:W-:-:S03]  /*6cb0*/  PRMT R9, RZ, 0x7610, R9 ;  /* 0x00007610ff097816 */ /* 0x000fc60000000009 */
[----:B------:R0:W4:Y:S04]  /*6cc0*/  @P4 LDG.E.U8 R157, desc[UR18][R22.64] ;  /* 0x00000012169d4981 */ /* 0x000128000c1e1100 */
[----:B---3--:R1:W-:Y:S04]  /*6cd0*/  STL [R1+0x134], R114 ;  /* 0x0001347201007387 */ /* 0x0083e80000100800 */
[----:B--2---:R2:W-:Y:S01]  /*6ce0*/  STL [R1+0x194], R125 ;  /* 0x0001947d01007387 */ /* 0x0045e20000100800 */
[----:B-1----:R-:W-:Y:S01]  /*6cf0*/  IMAD.MOV.U32 R114, RZ, RZ, R116 ;  /* 0x000000ffff727224 */ /* 0x002fe200078e0074 */
[----:B--2---:R-:W-:Y:S01]  /*6d00*/  IADD3 R125, P5, PT, R5, UR5, RZ ;  /* 0x00000005057d7c10 */ /* 0x004fe2000ffbe0ff */
[----:B------:R-:W-:Y:S01]  /*6d10*/  IMAD.MOV.U32 R116, RZ, RZ, R156 ;  /* 0x000000ffff747224 */ /* 0x000fe200078e009c */
[----:B------:R0:W-:Y:S02]  /*6d20*/  STL [R1+0xb4], R22 ;  /* 0x0000b41601007387 */ /* 0x0001e40000100800 */
[----:B------:R-:W-:-:S02]  /*6d30*/  IADD3.X R156, PT, PT, R7, UR12, RZ, P5, !PT ;  /* 0x0000000c079c7c10 */ /* 0x000fc4000affe4ff */
[----:B------:R-:W-:Y:S04]  /*6d40*/  STL [R1+0xbc], R125 ;  /* 0x0000bc7d01007387 */ /* 0x000fe80000100800 */
[----:B------:R1:W-:Y:S01]  /*6d50*/  STL [R1+0xb0], R23 ;  /* 0x0000b01701007387 */ /* 0x0003e20000100800 */
[----:B0-----:R-:W-:Y:S02]  /*6d60*/  @P4 IMAD.MOV.U32 R22, RZ, RZ, R125 ;  /* 0x000000ffff164224 */ /* 0x001fe400078e007d */
[----:B-1----:R-:W-:-:S05]  /*6d70*/  @P4 IMAD.MOV.U32 R23, RZ, RZ, R156 ;  /* 0x000000ffff174224 */ /* 0x002fca00078e009c */
[----:B------:R0:W2:Y:S01]  /*6d80*/  @P4 LDG.E.U8 R9, desc[UR18][R22.64] ;  /* 0x0000001216094981 */ /* 0x0000a2000c1e1100 */
[----:B------:R-:W-:Y:S02]  /*6d90*/  ISETP.GT.U32.AND P1, PT, R30, R75, PT ;  /* 0x0000004b1e00720c */ /* 0x000fe40003f24070 */
[----:B------:R-:W-:Y:S01]  /*6da0*/  SHF.R.U32.HI R21, RZ, 0x4, R34 ;  /* 0x00000004ff157819 */ /* 0x000fe20000011622 */
[----:B------:R-:W-:-:S10]  /*6db0*/  UIMAD UR5, UR6, 0x1b, URZ ;  /* 0x0000001b060578a4 */ /* 0x000fd4000f8e02ff */
[----:B------:R-:W-:Y:S01]  /*6dc0*/  @!P1 IMAD.IADD R75, R75, 0x1, -R30 ;  /* 0x000000014b4b9824 */ /* 0x000fe200078e0a1e */
[----:B------:R-:W-:Y:S01]  /*6dd0*/  ISETP.GT.U32.AND P1, PT, R30, R74, PT ;  /* 0x0000004a1e00720c */ /* 0x000fe20003f24070 */
[----:B------:R-:W-:Y:S01]  /*6de0*/  STL [R1+0xb8], R156 ;  /* 0x0000b89c01007387 */ /* 0x000fe20000100800 */
[----:B------:R-:W-:Y:S01]  /*6df0*/  LOP3.LUT P5, RZ, R21, 0x1, RZ, 0xc0, !PT ;  /* 0x0000000115ff7812 */ /* 0x000fe200078ac0ff */
[----:B------:R-:W-:Y:S02]  /*6e00*/  USHF.R.S32.HI UR12, URZ, 0x1f, UR5 ;  /* 0x0000001fff0c7899 */ /* 0x000fe40008011405 */
[----:B----4-:R1:W-:Y:S01]  /*6e10*/  STL [R1+0x130], R157 ;  /* 0x0001309d01007387 */ /* 0x0103e20000100800 */
[----:B------:R-:W-:Y:S02]  /*6e20*/  IADD3 R125, P4, PT, R5, UR5, RZ ;  /* 0x00000005057d7c10 */ /* 0x000fe4000ff9e0ff */
[----:B------:R-:W-:-:S05]  /*6e30*/  PRMT R158, RZ, 0x7610, R158 ;  /* 0x00007610ff9e7816 */ /* 0x000fca000000009e */
[----:B------:R-:W-:Y:S01]  /*6e40*/  @!P1 IMAD.IADD R74, R74, 0x1, -R30 ;  /* 0x000000014a4a9824 */ /* 0x000fe200078e0a1e */
[----:B0-----:R-:W-:Y:S01]  /*6e50*/  IADD3 R22, P1, PT, R4, UR5, RZ ;  /* 0x0000000504167c10 */ /* 0x001fe2000ff3e0ff */
[----:B-1----:R-:W3:Y:S04]  /*6e60*/  LDL.LU R157, [R1+0xc9c] ;  /* 0x000c9c00019d7983 */ /* 0x002ee80000300800 */
[----:B------:R-:W4:Y:S01]  /*6e70*/  LDL.LU R156, [R1+0xc98] ;  /* 0x000c9800019c7983 */ /* 0x000f220000300800 */
[----:B------:R-:W-:Y:S02]  /*6e80*/  IADD3.X R23, PT, PT, R6, UR12, RZ, P1, !PT ;  /* 0x0000000c06177c10 */ /* 0x000fe40008ffe4ff */
[----:B------:R-:W-:-:S03]  /*6e90*/  PRMT R11, RZ, 0x7610, R11 ;  /* 0x00007610ff0b7816 */ /* 0x000fc6000000000b */
[----:B------:R0:W3:Y:S04]  /*6ea0*/  @P5 LDG.E.U8 R158, desc[UR18][R22.64] ;  /* 0x00000012169e5981 */ /* 0x0000e8000c1e1100 */
[----:B--2---:R1:W-:Y:S04]  /*6eb0*/  STL [R1+0x190], R9 ;  /* 0x0001900901007387 */ /* 0x0043e80000100800 */
[----:B------:R0:W-:Y:S01]  /*6ec0*/  STL [R1+0x3a4], R22 ;  /* 0x0003a41601007387 */ /* 0x0001e20000100800 */
[----:B-1----:R-:W-:Y:S02]  /*6ed0*/  IMAD.MOV.U32 R9, RZ, RZ, R114 ;  /* 0x000000ffff097224 */ /* 0x002fe400078e0072 */
[----:B------:R-:W-:-:S02]  /*6ee0*/  IMAD.MOV.U32 R114, RZ, RZ, R116 ;  /* 0x000000ffff727224 */ /* 0x000fc400078e0074 */
        /* <DEDUP_REMOVED lines=16> */
[----:B------:R-:W-:Y:S02]  /*6ff0*/  IADD3 R125, P5, PT, R5, UR5, RZ ;  /* 0x00000005057d7c10 */ /* 0x000fe4000ffbe0ff */
[----:B------:R-:W-:-:S05]  /*7000*/  PRMT R159, RZ, 0x7610, R159 ;  /* 0x00007610ff9f7816 */ /* 0x000fca000000009f */
[----:B------:R-:W-:Y:S01]  /*7010*/  @!P3 IMAD.IADD R72, R72, 0x1, -R30 ;  /* 0x000000014848b824 */ /* 0x000fe200078e0a1e */
[----:B0-----:R-:W-:Y:S01]  /*7020*/  IADD3 R22, P3, PT, R4, UR5, RZ ;  /* 0x0000000504167c10 */ /* 0x001fe2000ff7e0ff */
[----:B-1----:R-:W3:Y:S04]  /*7030*/  LDL.LU R158, [R1+0xc94] ;  /* 0x000c9400019e7983 */ /* 0x002ee80000300800 */
[----:B------:R-:W3:Y:S01]  /*7040*/  LDL.LU R161, [R1+0xc90] ;  /* 0x000c900001a17983 */ /* 0x000ee20000300800 */
        /* <DEDUP_REMOVED lines=25> */
[----:B-1----:R-:W3:Y:S01]  /*71e0*/  LDL.LU R159, [R1+0xc8c] ;  /* 0x000c8c00019f7983 */ /* 0x002ee20000300800 */
[----:B0-----:R-:W-:-:S03]  /*71f0*/  IADD3 R22, P1, PT, R4, UR5, RZ ;  /* 0x0000000504167c10 */ /* 0x001fc6000ff3e0ff */
[----:B------:R-:W3:Y:S01]  /*7200*/  LDL.LU R165, [R1+0xc88] ;  /* 0x000c880001a57983 */ /* 0x000ee20000300800 */
[----:B------:R-:W-:Y:S02]  /*7210*/  IADD3.X R23, PT, PT, R6, UR12, RZ, P1, !PT ;  /* 0x0000000c06177c10 */ /* 0x000fe40008ffe4ff */
[----:B------:R-:W-:-:S03]  /*7220*/  PRMT R118, RZ, 0x7610, R118 ;  /* 0x00007610ff767816 */ /* 0x000fc60000000076 */
[----:B------:R0:W3:Y:S04]  /*7230*/  @P5 LDG.E.U8 R129, desc[UR18][R22.64] ;  /* 0x0000001216815981 */ /* 0x0000e8000c1e1100 */
[----:B--2---:R1:W-:Y:S04]  /*7240*/  STL [R1+0x154], R124 ;  /* 0x0001547c01007387 */ /* 0x0043e80000100800 */
[----:B------:R0:W-:Y:S01]  /*7250*/  STL [R1+0x484], R22 ;  /* 0x0004841601007387 */ /* 0x0001e20000100800 */
[----:B-1----:R-:W-:-:S04]  /*7260*/  IADD3 R124, P4, PT, R5, UR5, RZ ;  /* 0x00000005057c7c10 */ /* 0x002fc8000ff9e0ff */
        /* <DEDUP_REMOVED lines=10> */
[----:B------:R-:W-:Y:S02]  /*7310*/  ISETP.GT.U32.AND P3, PT, R30, R80, PT ;  /* 0x000000501e00720c */ /* 0x000fe40003f64070 */
[----:B------:R-:W-:Y:S01]  /*7320*/  LOP3.LUT P4, RZ, R21, 0x1, RZ, 0xc0, !PT ;  /* 0x0000000115ff7812 */ /* 0x000fe2000788c0ff */
[----:B------:R-:W-:Y:S01]  /*7330*/  USHF.R.S32.HI UR12, URZ, 0x1f, UR5 ;  /* 0x0000001fff0c7899 */ /* 0x000fe20008011405 */
[----:B------:R-:W-:Y:S01]  /*7340*/  STL [R1+0x488], R125 ;  /* 0x0004887d01007387 */ /* 0x000fe20000100800 */
[----:B------:R-:W-:-:S08]  /*7350*/  PRMT R18, RZ, 0x7610, R18 ;  /* 0x00007610ff127816 */ /* 0x000fd00000000012 */
[----:B------:R-:W-:Y:S01]  /*7360*/  @!P3 IMAD.IADD R80, R80, 0x1, -R30 ;  /* 0x000000015050b824 */ /* 0x000fe200078e0a1e */
[----:B0-----:R-:W-:-:S04]  /*7370*/  IADD3 R22, P3, PT, R4, UR5, RZ ;  /* 0x0000000504167c10 */ /* 0x001fc8000ff7e0ff */
[----:B------:R-:W-:Y:S02]  /*7380*/  IADD3.X R23, PT, PT, R6, UR12, RZ, P3, !PT ;  /* 0x0000000c06177c10 */ /* 0x000fe40009ffe4ff */
[----:B------:R-:W-:-:S03]  /*7390*/  PRMT R12, RZ, 0x7610, R12 ;  /* 0x00007610ff0c7816 */ /* 0x000fc6000000000c */
[----:B------:R0:W4:Y:S04]  /*73a0*/  @P4 LDG.E.U8 R18, desc[UR18][R22.64] ;  /* 0x0000001216124981 */ /* 0x000128000c1e1100 */
[----:B--2---:R1:W-:Y:S04]  /*73b0*/  STL [R1+0x188], R118 ;  /* 0x0001887601007387 */ /* 0x0043e80000100800 */
[----:B---3--:R-:W-:Y:S01]  /*73c0*/  STL [R1+0x150], R129 ;  /* 0x0001508101007387 */ /* 0x008fe20000100800 */
[----:B-1----:R-:W-:-:S03]  /*73d0*/  IADD3 R118, P5, PT, R5, UR5, RZ ;  /* 0x0000000505767c10 */ /* 0x002fc6000ffbe0ff */
[----:B------:R0:W-:Y:S01]  /*73e0*/  STL [R1+0x4f4], R22 ;  /* 0x0004f41601007387 */ /* 0x0001e20000100800 */
[----:B------:R-:W-:-:S03]  /*73f0*/  IADD3.X R124, PT, PT, R7, UR12, RZ, P5, !PT ;  /* 0x0000000c077c7c10 */ /* 0x000fc6000affe4ff */
[----:B------:R-:W-:Y:S04]  /*7400*/  STL [R1+0x4fc], R118 ;  /* 0x0004fc7601007387 */ /* 0x000fe80000100800 */
[----:B------:R1:W-:Y:S01]  /*7410*/  STL [R1+0x4f0], R23 ;  /* 0x0004f01701007387 */ /* 0x0003e20000100800 */
[----:B0-----:R-:W-:Y:S02]  /*7420*/  @P4 IMAD.MOV.U32 R22, RZ, RZ, R118 ;  /* 0x000000ffff164224 */ /* 0x001fe400078e0076 */
[----:B-1----:R-:W-:-:S05]  /*7430*/  @P4 IMAD.MOV.U32 R23, RZ, RZ, R124 ;  /* 0x000000ffff174224 */ /* 0x002fca00078e007c */
[----:B------:R0:W2:Y:S01]  /*7440*/  @P4 LDG.E.U8 R12, desc[UR18][R22.64] ;  /* 0x00000012160c4981 */ /* 0x0000a2000c1e1100 */
[----:B------:R-:W-:Y:S02]  /*7450*/  ISETP.GT.U32.AND P1, PT, R30, R79, PT ;  /* 0x0000004f1e00720c */ /* 0x000fe40003f24070 */
[----:B------:R-:W-:Y:S01]  /*7460*/  SHF.R.U64 R21, R38, 0x4, RZ ;  /* 0x0000000426157819 */ /* 0x000fe200000012ff */
[----:B------:R-:W-:-:S10]  /*7470*/  UIMAD UR5, UR6, 0x3b, URZ ;  /* 0x0000003b060578a4 */ /* 0x000fd4000f8e02ff */
[----:B------:R-:W-:Y:S01]  /*7480*/  @!P1 IMAD.IADD R79, R79, 0x1, -R30 ;  /* 0x000000014f4f9824 */ /* 0x000fe200078e0a1e */
[----:B------:R-:W-:Y:S02]  /*7490*/  ISETP.GT.U32.AND P1, PT, R30, R78, PT ;  /* 0x0000004e1e00720c */ /* 0x000fe40003f24070 */
[----:B------:R-:W-:Y:S01]  /*74a0*/  LOP3.LUT P5, RZ, R21, 0x1, RZ, 0xc0, !PT ;  /* 0x0000000115ff7812 */ /* 0x000fe200078ac0ff */
[----:B------:R-:W-:Y:S01]  /*74b0*/  STL [R1+0x4f8], R124 ;  /* 0x0004f87c01007387 */ /* 0x000fe20000100800 */
[----:B------:R-:W-:-:S03]  /*74c0*/  USHF.R.S32.HI UR12, URZ, 0x1f, UR5 ;  /* 0x0000001fff0c7899 */ /* 0x000fc60008011405 */
[----:B----4-:R1:W-:Y:S01]  /*74d0*/  STL [R1+0x184], R18 ;  /* 0x0001841201007387 */ /* 0x0103e20000100800 */
[----:B------:R-:W-:-:S05]  /*74e0*/  PRMT R119, RZ, 0x7610, R119 ;  /* 0x00007610ff777816 */ /* 0x000fca0000000077 */
[----:B------:R-:W-:Y:S01]  /*74f0*/  @!P1 IMAD.IADD R78, R78, 0x1, -R30 ;  /* 0x000000014e4e9824 */ /* 0x000fe200078e0a1e */
[----:B0-----:R-:W-:Y:S02]  /*7500*/  IADD3 R22, P1, PT, R4, UR5, RZ ;  /* 0x0000000504167c10 */ /* 0x001fe4000ff3e0ff */
[----:B------:R-:W-:Y:S01]  /*7510*/  PRMT R10, RZ, 0x7610, R10 ;  /* 0x00007610ff0a7816 */ /* 0x000fe2000000000a */
[----:B-1----:R-:W0:Y:S01]  /*7520*/  LDC R18, c[0x0][0x3a0] ;  /* 0x0000e800ff127b82 */ /* 0x002e220000000800 */
[----:B------:R-:W-:-:S05]  /*7530*/  IADD3.X R23, PT, PT, R6, UR12, RZ, P1, !PT ;  /* 0x0000000c06177c10 */ /* 0x000fca0008ffe4ff */
[----:B------:R1:W3:Y:S04]  /*7540*/  @P5 LDG.E.U8 R119, desc[UR18][R22.64] ;  /* 0x0000001216775981 */ /* 0x0002e8000c1e1100 */
[----:B--2---:R2:W-:Y:S04]  /*7550*/  STL [R1+0x180], R12 ;  /* 0x0001800c01007387 */ /* 0x0045e80000100800 */
[----:B------:R1:W-:Y:S01]  /*7560*/  STL [R1+0x564], R22 ;  /* 0x0005641601007387 */ /* 0x0003e20000100800 */
[----:B--2---:R-:W-:-:S04]  /*7570*/  IADD3 R12, P4, PT, R5, UR5, RZ ;  /* 0x00000005050c7c10 */ /* 0x004fc8000ff9e0ff */
[----:B------:R-:W-:Y:S01]  /*7580*/  IADD3.X R118, PT, PT, R7, UR12, RZ, P4, !PT ;  /* 0x0000000c07767c10 */ /* 0x000fe2000a7fe4ff */
[----:B------:R-:W-:Y:S01]  /*7590*/  STL [R1+0x56c], R12 ;  /* 0x00056c0c01007387 */ /* 0x000fe20000100800 */
[----:B-1----:R-:W-:-:S03]  /*75a0*/  @P5 IMAD.MOV.U32 R22, RZ, RZ, R12 ;  /* 0x000000ffff165224 */ /* 0x002fc600078e000c */
[----:B------:R1:W-:Y:S02]  /*75b0*/  STL [R1+0x560], R23 ;  /* 0x0005601701007387 */ /* 0x0003e40000100800 */
[----:B-1----:R-:W-:-:S05]  /*75c0*/  @P5 IMAD.MOV.U32 R23, RZ, RZ, R118 ;  /* 0x000000ffff175224 */ /* 0x002fca00078e0076 */
[----:B------:R1:W2:Y:S01]  /*75d0*/  @P5 LDG.E.U8 R10, desc[UR18][R22.64] ;  /* 0x00000012160a5981 */ /* 0x0002a2000c1e1100 */
[----:B------:R-:W-:Y:S01]  /*75e0*/  ISETP.GT.U32.AND P3, PT, R30, R83, PT ;  /* 0x000000531e00720c */ /* 0x000fe20003f64070 */
[----:B0-----:R-:W-:Y:S01]  /*75f0*/  VIADD R21, R18, 0xfffffffb ;  /* 0xfffffffb12157836 */ /* 0x001fe20000000000 */
[----:B------:R-:W-:-:S11]  /*7600*/  USHF.L.U32 UR5, UR6, 0x2, URZ ;  /* 0x0000000206057899 */ /* 0x000fd600080006ff */
[--C-:B------:R-:W-:Y:S01]  /*7610*/  @!P3 IMAD.IADD R83, R83, 0x1, -R30.reuse ;  /* 0x000000015353b824 */ /* 0x100fe200078e0a1e */
[----:B------:R-:W-:Y:S02]  /*7620*/  ISETP.GT.U32.AND P3, PT, R30, R82, PT ;  /* 0x000000521e00720c */ /* 0x000fe40003f64070 */
[----:B------:R-:W-:Y:S01]  /*7630*/  ISETP.GE.U32.AND P4, PT, R21, 0x7fffffbc, PT ;  /* 0x7fffffbc1500780c */ /* 0x000fe20003f86070 */
[----:B------:R-:W-:Y:S01]  /*7640*/  USHF.R.S32.HI UR12, URZ, 0x1f, UR5 ;  /* 0x0000001fff0c7899 */ /* 0x000fe20008011405 */
[----:B------:R0:W-:Y:S09]  /*7650*/  STL [R1+0x568], R118 ;  /* 0x0005687601007387 */ /* 0x0001f20000100800 */
[----:B------:R-:W-:Y:S01]  /*7660*/  @!P3 IMAD.IADD R82, R82, 0x1, -R30 ;  /* 0x000000015252b824 */ /* 0x000fe200078e0a1e */
[----:B------:R-:W-:Y:S01]  /*7670*/  IADD3 R21, P3, PT, R4, UR5, RZ ;  /* 0x0000000504157c10 */ /* 0x000fe2000ff7e0ff */
[----:B---3--:R-:W-:Y:S03]  /*7680*/  STL [R1+0x17c], R119 ;  /* 0x00017c7701007387 */ /* 0x008fe60000100800 */
[----:B-1----:R-:W-:Y:S01]  /*7690*/  IADD3.X R23, PT, PT, R6, UR12, RZ, P3, !PT ;  /* 0x0000000c06177c10 */ /* 0x002fe20009ffe4ff */
[----:B------:R-:W-:Y:S01]  /*76a0*/  IMAD.MOV.U32 R12, RZ, RZ, R27 ;  /* 0x000000ffff0c7224 */ /* 0x000fe200078e001b */
[----:B------:R-:W-:-:S02]  /*76b0*/  PRMT R15, RZ, 0x7610, R15 ;  /* 0x00007610ff0f7816 */ /* 0x000fc4000000000f */
[----:B------:R-:W-:Y:S01]  /*76c0*/  IADD3 R22, P5, PT, R5, UR5, RZ ;  /* 0x0000000505167c10 */ /* 0x000fe2000ffbe0ff */
        /* <DEDUP_REMOVED lines=12> */
[----:B------:R-:W-:Y:S01]  /*7790*/  ISETP.GT.U32.AND P1, PT, R30, R87, PT ;  /* 0x000000571e00720c */ /* 0x000fe20003f24070 */
[----:B------:R-:W-:Y:S02]  /*77a0*/  IMAD.MOV.U32 R119, RZ, RZ, R113 ;  /* 0x000000ffff777224 */ /* 0x000fe400078e0071 */
[----:B------:R-:W-:Y:S02]  /*77b0*/  IMAD.MOV.U32 R113, RZ, RZ, R25 ;  /* 0x000000ffff717224 */ /* 0x000fe400078e0019 */
[----:B------:R-:W-:-:S08]  /*77c0*/  VIADD R25, R18, 0xfffffff3 ;  /* 0xfffffff312197836 */ /* 0x000fd00000000000 */
[----:B------:R-:W-:Y:S01]  /*77d0*/  @!P1 IMAD.IADD R87, R87, 0x1, -R30 ;  /* 0x0000000157579824 */ /* 0x000fe200078e0a1e */
[----:B------:R-:W-:Y:S01]  /*77e0*/  ISETP.GT.U32.AND P1, PT, R30, R86, PT ;  /* 0x000000561e00720c */ /* 0x000fe20003f24070 */
[----:B------:R-:W-:Y:S01]  /*77f0*/  UIMAD UR5, UR6, 0xc, URZ ;  /* 0x0000000c060578a4 */ /* 0x000fe2000f8e02ff */
[----:B------:R-:W-:Y:S01]  /*7800*/  ISETP.GE.U32.AND P5, PT, R25, 0x7fffffb4, PT ;  /* 0x7fffffb41900780c */ /* 0x000fe20003fa6070 */
[----:B------:R-:W-:Y:S01]  /*7810*/  STL [R1+0xc48], R21 ;  /* 0x000c481501007387 */ /* 0x000fe20000100800 */
[----:B------:R-:W-:Y:S01]  /*7820*/  IMAD.MOV.U32 R124, RZ, RZ, R119 ;  /* 0x000000ffff7c7224 */ /* 0x000fe200078e0077 */
[----:B------:R-:W-:Y:S02]  /*7830*/  USHF.R.S32.HI UR12, URZ, 0x1f, UR5 ;  /* 0x0000001fff0c7899 */ /* 0x000fe40008011405 */
[----:B------:R-:W-:Y:S01]  /*7840*/  STL [R1+0xc44], R23 ;  /* 0x000c441701007387 */ /* 0x000fe20000100800 */
[----:B------:R-:W-:-:S03]  /*7850*/  IMAD.MOV.U32 R125, RZ, RZ, R147 ;  /* 0x000000ffff7d7224 */ /* 0x000fc600078e0093 */
[----:B------:R1:W-:Y:S01]  /*7860*/  STL [R1+0xc50], R22 ;  /* 0x000c501601007387 */ /* 0x0003e20000100800 */
[----:B------:R-:W-:Y:S02]  /*7870*/  IMAD.MOV.U32 R119, RZ, RZ, R114 ;  /* 0x000000ffff777224 */ /* 0x000fe400078e0072 */
[----:B------:R-:W-:Y:S01]  /*7880*/  @!P1 IMAD.IADD R86, R86, 0x1, -R30 ;  /* 0x0000000156569824 */ /* 0x000fe200078e0a1e */
[----:B------:R-:W-:Y:S01]  /*7890*/  STL [R1+0xc4c], R24 ;  /* 0x000c4c1801007387 */ /* 0x000fe20000100800 */
[----:B------:R-:W-:Y:S01]  /*78a0*/  IADD3 R147, P1, PT, R4, UR5, RZ ;  /* 0x0000000504937c10 */ /* 0x000fe2000ff3e0ff */
[----:B------:R-:W-:Y:S02]  /*78b0*/  IMAD.MOV.U32 R114, RZ, RZ, R2 ;  /* 0x000000ffff727224 */ /* 0x000fe400078e0002 */
[----:B------:R-:W-:Y:S02]  /*78c0*/  IMAD.MOV.U32 R2, RZ, RZ, R3 ;  /* 0x000000ffff027224 */ /* 0x000fe400078e0003 */
[----:B------:R-:W-:-:S02]  /*78d0*/  IMAD.MOV.U32 R3, RZ, RZ, R32 ;  /* 0x000000ffff037224 */ /* 0x000fc400078e0020 */
[----:B------:R-:W-:Y:S02]  /*78e0*/  IMAD.MOV.U32 R32, RZ, RZ, R28 ;  /* 0x000000ffff207224 */ /* 0x000fe400078e001c */
[----:B------:R-:W-:Y:S01]  /*78f0*/  IMAD.MOV.U32 R28, RZ, RZ, R162 ;  /* 0x000000ffff1c7224 */ /* 0x000fe200078e00a2 */
[----:B------:R-:W-:Y:S01]  /*7900*/  IADD3 R162, P4, PT, R5, UR5, RZ ;  /* 0x0000000505a27c10 */ /* 0x000fe2000ff9e0ff */
[----:B0-----:R-:W-:Y:S01]  /*7910*/  @!P5 IMAD.MOV.U32 R26, RZ, RZ, R147 ;  /* 0x000000ffff1ad224 */ /* 0x001fe200078e0093 */
[----:B-1----:R-:W-:Y:S02]  /*7920*/  PRMT R22, RZ, 0x7610, R22 ;  /* 0x00007610ff167816 */ /* 0x002fe40000000016 */
[----:B------:R-:W-:Y:S01]  /*7930*/  PRMT R14, RZ, 0x7610, R14 ;  /* 0x00007610ff0e7816 */ /* 0x000fe2000000000e */
[----:B--2---:R0:W-:Y:S02]  /*7940*/  STL [R1+0x174], R15 ;  /* 0x0001740f01007387 */ /* 0x0041e40000100800 */
[----:B0-----:R-:W-:-:S02]  /*7950*/  IMAD.MOV.U32 R15, RZ, RZ, R118 ;  /* 0x000000ffff0f7224 */ /* 0x001fc400078e0076 */
[----:B------:R-:W-:Y:S02]  /*7960*/  IMAD.MOV.U32 R118, RZ, RZ, R12 ;  /* 0x000000ffff767224 */ /* 0x000fe400078e000c */
[----:B------:R-:W-:Y:S01]  /*7970*/  IMAD.MOV.U32 R12, RZ, RZ, R145 ;  /* 0x000000ffff0c7224 */ /* 0x000fe200078e0091 */
[----:B------:R-:W-:Y:S01]  /*7980*/  IADD3.X R145, PT, PT, R6, UR12, RZ, P1, !PT ;  /* 0x0000000c06917c10 */ /* 0x000fe20008ffe4ff */
[----:B---3--:R0:W-:Y:S04]  /*7990*/  STL [R1+0x170], R13 ;  /* 0x0001700d01007387 */ /* 0x0081e80000100800 */
[----:B------:R-:W-:-:S05]  /*79a0*/  @!P5 IMAD.MOV.U32 R27, RZ, RZ, R145 ;  /* 0x000000ffff1bd224 */ /* 0x000fca00078e0091 */
[----:B------:R1:W2:Y:S01]  /*79b0*/  @!P5 LDG.E.U8 R22, desc[UR18][R26.64] ;  /* 0x000000121a16d981 */ /* 0x0002a2000c1e1100 */
[----:B0-----:R-:W-:Y:S01]  /*79c0*/  IMAD.MOV.U32 R13, RZ, RZ, R160 ;  /* 0x000000ffff0d7224 */ /* 0x001fe200078e00a0 */
[----:B------:R-:W-:Y:S01]  /*79d0*/  IADD3.X R160, PT, PT, R7, UR12, RZ, P4, !PT ;  /* 0x0000000c07a07c10 */ /* 0x000fe2000a7fe4ff */
[----:B-1----:R-:W-:-:S04]  /*79e0*/  @!P5 IMAD.MOV.U32 R26, RZ, RZ, R162 ;  /* 0x000000ffff1ad224 */ /* 0x002fc800078e00a2 */
        /* <DEDUP_REMOVED lines=15> */
[----:B------:R-:W-:Y:S02]  /*7ae0*/  SHF.R.U64 R26, R38, 0x1b, RZ ;  /* 0x0000001b261a7819 */ /* 0x000fe400000012ff */
[----:B------:R-:W-:Y:S02]  /*7af0*/  PRMT R132, RZ, 0x7610, R132 ;  /* 0x00007610ff847816 */ /* 0x000fe40000000084 */
[----:B------:R-:W-:Y:S01]  /*7b00*/  PRMT R20, RZ, 0x7610, R20 ;  /* 0x00007610ff147816 */ /* 0x000fe20000000014 */
[----:B---3--:R0:W-:Y:S04]  /*7b10*/  STL [R1+0x168], R14 ;  /* 0x0001680e01007387 */ /* 0x0081e80000100800 */
[----:B--2---:R1:W-:Y:S01]  /*7b20*/  STL [R1+0x16c], R22 ;  /* 0x00016c1601007387 */ /* 0x0043e20000100800 */
[----:B0-----:R-:W-:-:S02]  /*7b30*/  IMAD.MOV.U32 R14, RZ, RZ, R9 ;  /* 0x000000ffff0e7224 */ /* 0x001fc400078e0009 */
[----:B------:R-:W-:Y:S01]  /*7b40*/  IMAD.MOV.U32 R9, RZ, RZ, R33 ;  /* 0x000000ffff097224 */ /* 0x000fe200078e0021 */
[----:B-1----:R-:W-:Y:S02]  /*7b50*/  IADD3 R22, P5, PT, R5, UR5, RZ ;  /* 0x0000000505167c10 */ /* 0x002fe4000ffbe0ff */
[----:B------:R-:W-:Y:S02]  /*7b60*/  IADD3.X R33, PT, PT, R6, UR12, RZ, P3, !PT ;  /* 0x0000000c06217c10 */ /* 0x000fe40009ffe4ff */
[----:B------:R-:W-:Y:S01]  /*7b70*/  IADD3.X R129, PT, PT, R7, UR12, RZ, P5, !PT ;  /* 0x0000000c07817c10 */ /* 0x000fe2000affe4ff */
[----:B------:R0:W-:Y:S01]  /*7b80*/  STL [R1+0xc4], R27 ;  /* 0x0000c41b01007387 */ /* 0x0001e20000100800 */
[----:B------:R-:W-:Y:S01]  /*7b90*/  LOP3.LUT P5, RZ, R26, 0x1, RZ, 0xc0, !PT ;  /* 0x000000011aff7812 */ /* 0x000fe200078ac0ff */
[----:B------:R-:W-:Y:S02]  /*7ba0*/  @P4 IMAD.MOV.U32 R26, RZ, RZ, R27 ;  /* 0x000000ffff1a4224 */ /* 0x000fe400078e001b */
[----:B0-----:R-:W-:-:S05]  /*7bb0*/  @P4 IMAD.MOV.U32 R27, RZ, RZ, R33 ;  /* 0x000000ffff1b4224 */ /* 0x001fca00078e0021 */
[----:B------:R0:W2:Y:S02]  /*7bc0*/  @P4 LDG.E.U8 R132, desc[UR18][R26.64] ;  /* 0x000000121a844981 */ /* 0x0000a4000c1e1100 */
[----:B0-----:R-:W-:Y:S02]  /*7bd0*/  @P4 IMAD.MOV.U32 R26, RZ, RZ, R22 ;  /* 0x000000ffff1a4224 */ /* 0x001fe400078e0016 */
[----:B------:R-:W-:-:S05]  /*7be0*/  @P4 IMAD.MOV.U32 R27, RZ, RZ, R129 ;  /* 0x000000ffff1b4224 */ /* 0x000fca00078e0081 */
[----:B------:R0:W3:Y:S01]  /*7bf0*/  @P4 LDG.E.U8 R20, desc[UR18][R26.64] ;  /* 0x000000121a144981 */ /* 0x0000e2000c1e1100 */
[----:B------:R-:W-:Y:S02]  /*7c00*/  ISETP.GT.U32.AND P1, PT, R30, R89, PT ;  /* 0x000000591e00720c */ /* 0x000fe40003f24070 */
[----:B------:R-:W-:Y:S01]  /*7c10*/  SHF.R.U32.HI R25, RZ, 0x3, R34 ;  /* 0x00000003ff197819 */ /* 0x000fe20000011622 */
[----:B------:R-:W-:-:S10]  /*7c20*/  UIMAD UR5, UR6, 0x1c, URZ ;  /* 0x0000001c060578a4 */ /* 0x000fd4000f8e02ff */
[----:B------:R-:W-:Y:S01]  /*7c30*/  @!P1 IMAD.IADD R89, R89, 0x1, -R30 ;  /* 0x0000000159599824 */ /* 0x000fe200078e0a1e */
[----:B------:R-:W-:Y:S02]  /*7c40*/  ISETP.GT.U32.AND P1, PT, R30, R88, PT ;  /* 0x000000581e00720c */ /* 0x000fe40003f24070 */
[----:B------:R-:W-:Y:S01]  /*7c50*/  LOP3.LUT P3, RZ, R25, 0x1, RZ, 0xc0, !PT ;  /* 0x0000000119ff7812 */ /* 0x000fe2000786c0ff */
[----:B------:R-:W-:Y:S01]  /*7c60*/  STL [R1+0xcc], R22 ;  /* 0x0000cc1601007387 */ /* 0x000fe20000100800 */
[----:B------:R-:W-:-:S03]  /*7c70*/  USHF.R.S32.HI UR12, URZ, 0x1f, UR5 ;  /* 0x0000001fff0c7899 */ /* 0x000fc60008011405 */
[----:B------:R1:W-:Y:S04]  /*7c80*/  STL [R1+0xc0], R33 ;  /* 0x0000c02101007387 */ /* 0x0003e80000100800 */
[----:B------:R4:W-:Y:S02]  /*7c90*/  STL [R1+0xc8], R129 ;  /* 0x0000c88101007387 */ /* 0x0009e40000100800 */
[----:B------:R-:W-:Y:S01]  /*7ca0*/  @!P1 IMAD.IADD R88, R88, 0x1, -R30 ;  /* 0x0000000158589824 */ /* 0x000fe200078e0a1e */
[----:B0-----:R-:W-:Y:S01]  /*7cb0*/  IADD3 R27, P1, PT, R4, UR5, RZ ;  /* 0x00000005041b7c10 */ /* 0x001fe2000ff3e0ff */
[----:B-1----:R-:W2:Y:S01]  /*7cc0*/  LDL.LU R33, [R1+0xc84] ;  /* 0x000c840001217983 */ /* 0x002ea20000300800 */
[----:B------:R-:W-:Y:S02]  /*7cd0*/  SHF.R.U64 R26, R38, 0xb, RZ ;  /* 0x0000000b261a7819 */ /* 0x000fe400000012ff */
[----:B----4-:R-:W-:-:S02]  /*7ce0*/  IADD3.X R129, PT, PT, R6, UR12, RZ, P1, !PT ;  /* 0x0000000c06817c10 */ /* 0x010fc40008ffe4ff */
[----:B------:R-:W-:Y:S02]  /*7cf0*/  PRMT R127, RZ, 0x7610, R127 ;  /* 0x00007610ff7f7816 */ /* 0x000fe4000000007f */
[----:B------:R-:W-:Y:S01]  /*7d00*/  PRMT R16, RZ, 0x7610, R16 ;  /* 0x00007610ff107816 */ /* 0x000fe20000000010 */
[----:B---3--:R0:W-:Y:S04]  /*7d10*/  STL [R1+0x160], R20 ;  /* 0x0001601401007387 */ /* 0x0081e80000100800 */
[----:B--2---:R-:W-:Y:S01]  /*7d20*/  STL [R1+0x164], R132 ;  /* 0x0001648401007387 */ /* 0x004fe20000100800 */
[----:B0-----:R-:W-:-:S03]  /*7d30*/  IADD3 R20, P4, PT, R5, UR5, RZ ;  /* 0x0000000505147c10 */ /* 0x001fc6000ff9e0ff */
[----:B------:R0:W-:Y:S01]  /*7d40*/  STL [R1+0x3b4], R27 ;  /* 0x0003b41b01007387 */ /* 0x0001e20000100800 */
[----:B------:R-:W-:Y:S02]  /*7d50*/  IADD3.X R22, PT, PT, R7, UR12, RZ, P4, !PT ;  /* 0x0000000c07167c10 */ /* 0x000fe4000a7fe4ff */
[----:B------:R-:W-:Y:S01]  /*7d60*/  LOP3.LUT P4, RZ, R26, 0x1, RZ, 0xc0, !PT ;  /* 0x000000011aff7812 */ /* 0x000fe2000788c0ff */
[----:B------:R-:W-:Y:S02]  /*7d70*/  @P3 IMAD.MOV.U32 R26, RZ, RZ, R27 ;  /* 0x000000ffff1a3224 */ /* 0x000fe400078e001b */
[----:B0-----:R-:W-:-:S05]  /*7d80*/  @P3 IMAD.MOV.U32 R27, RZ, RZ, R129 ;  /* 0x000000ffff1b3224 */ /* 0x001fca00078e0081 */
[----:B------:R0:W2:Y:S02]  /*7d90*/  @P3 LDG.E.U8 R127, desc[UR18][R26.64] ;  /* 0x000000121a7f3981 */ /* 0x0000a4000c1e1100 */
[----:B0-----:R-:W-:Y:S02]  /*7da0*/  @P3 IMAD.MOV.U32 R26, RZ, RZ, R20 ;  /* 0x000000ffff1a3224 */ /* 0x001fe400078e0014 */
[----:B------:R-:W-:-:S05]  /*7db0*/  @P3 IMAD.MOV.U32 R27, RZ, RZ, R22 ;  /* 0x000000ffff1b3224 */ /* 0x000fca00078e0016 */
[----:B------:R0:W3:Y:S01]  /*7dc0*/  @P3 LDG.E.U8 R16, desc[UR18][R26.64] ;  /* 0x000000121a103981 */ /* 0x0000e2000c1e1100 */
[----:B------:R-:W-:Y:S01]  /*7dd0*/  UIMAD UR5, UR6, 0x24, URZ ;  /* 0x00000024060578a4 */ /* 0x000fe2000f8e02ff */
[----:B------:R-:W-:-:S03]  /*7de0*/  SHF.R.U64 R25, R38, 0x13, RZ ;  /* 0x0000001326197819 */ /* 0x000fc600000012ff */
[----:B------:R-:W-:Y:S01]  /*7df0*/  USHF.R.S32.HI UR17, URZ, 0x1f, UR5 ;  /* 0x0000001fff117899 */ /* 0x000fe20008011405 */
[----:B------:R-:W-:Y:S02]  /*7e00*/  LOP3.LUT P1, RZ, R25, 0x1, RZ, 0xc0, !PT ;  /* 0x0000000119ff7812 */ /* 0x000fe4000782c0ff */
[----:B------:R-:W-:Y:S01]  /*7e10*/  IADD3 R25, P3, PT, R4, UR5, RZ ;  /* 0x0000000504197c10 */ /* 0x000fe2000ff7e0ff */
[----:B------:R1:W-:Y:S03]  /*7e20*/  STL [R1+0x3bc], R20 ;  /* 0x0003bc1401007387 */ /* 0x0003e60000100800 */
[----:B0-----:R-:W-:Y:S01]  /*7e30*/  IADD3.X R26, PT, PT, R6, UR17, RZ, P3, !PT ;  /* 0x00000011061a7c10 */ /* 0x001fe20009ffe4ff */
[----:B------:R-:W-:Y:S04]  /*7e40*/  STL [R1+0x3b0], R129 ;  /* 0x0003b08101007387 */ /* 0x000fe80000100800 */
[----:B------:R0:W-:Y:S01]  /*7e50*/  STL [R1+0x3b8], R22 ;  /* 0x0003b81601007387 */ /* 0x0001e20000100800 */
[----:B-1----:R-:W-:Y:S01]  /*7e60*/  IADD3 R20, P3, PT, R5, UR5, RZ ;  /* 0x0000000505147c10 */ /* 0x002fe2000ff7e0ff */
[----:B------:R-:W-:Y:S01]  /*7e70*/  @P5 IMAD.MOV.U32 R27, RZ, RZ, R26 ;  /* 0x000000ffff1b5224 */ /* 0x000fe200078e001a */
[----:B------:R-:W-:-:S02]  /*7e80*/  PRMT R23, RZ, 0x7610, R23 ;  /* 0x00007610ff177816 */ /* 0x000fc40000000017 */
[----:B------:R-:W-:Y:S02]  /*7e90*/  PRMT R19, RZ, 0x7610, R19 ;  /* 0x00007610ff137816 */ /* 0x000fe40000000013 */
[----:B0-----:R-:W-:Y:S01]  /*7ea0*/  IADD3.X R22, PT, PT, R7, UR17, RZ, P3, !PT ;  /* 0x0000001107167c10 */ /* 0x001fe20009ffe4ff */
[----:B---3--:R-:W-:Y:S04]  /*7eb0*/  STL [R1+0x158], R16 ;  /* 0x0001581001007387 */ /* 0x008fe80000100800 */
[----:B--2---:R-:W-:Y:S04]  /*7ec0*/  STL [R1+0x15c], R127 ;  /* 0x00015c7f01007387 */ /* 0x004fe80000100800 */
[----:B------:R-:W-:Y:S04]  /*7ed0*/  STL [R1+0x424], R25 ;  /* 0x0004241901007387 */ /* 0x000fe80000100800 */
[----:B------:R0:W-:Y:S02]  /*7ee0*/  STL [R1+0x420], R26 ;  /* 0x0004201a01007387 */ /* 0x0001e40000100800 */
[----:B0-----:R-:W-:-:S05]  /*7ef0*/  @P5 IMAD.MOV.U32 R26, RZ, RZ, R25 ;  /* 0x000000ffff1a5224 */ /* 0x001fca00078e0019 */
[----:B------:R0:W2:Y:S02]  /*7f00*/  @P5 LDG.E.U8 R23, desc[UR18][R26.64] ;  /* 0x000000121a175981 */ /* 0x0000a4000c1e1100 */
[----:B0-----:R-:W-:Y:S02]  /*7f10*/  @P5 IMAD.MOV.U32 R26, RZ, RZ, R20 ;  /* 0x000000ffff1a5224 */ /* 0x001fe400078e0014 */
[----:B------:R-:W-:-:S05]  /*7f20*/  @P5 IMAD.MOV.U32 R27, RZ, RZ, R22 ;  /* 0x000000ffff1b5224 */ /* 0x000fca00078e0016 */
[----:B------:R0:W3:Y:S01]  /*7f30*/  @P5 LDG.E.U8 R19, desc[UR18][R26.64] ;  /* 0x000000121a135981 */ /* 0x0000e2000c1e1100 */
[----:B------:R-:W-:Y:S01]  /*7f40*/  IMAD.MOV.U32 R16, RZ, RZ, R15 ;  /* 0x000000ffff107224 */ /* 0x000fe200078e000f */
[----:B------:R-:W-:Y:S01]  /*7f50*/  UIMAD UR12, UR6, 0x2c, URZ ;  /* 0x0000002c060c78a4 */ /* 0x000fe2000f8e02ff */
[----:B------:R-:W-:Y:S02]  /*7f60*/  IMAD.MOV.U32 R15, RZ, RZ, R124 ;  /* 0x000000ffff0f7224 */ /* 0x000fe400078e007c */
[----:B------:R-:W-:Y:S02]  /*7f70*/  IMAD.MOV.U32 R124, RZ, RZ, R10 ;  /* 0x000000ffff7c7224 */ /* 0x000fe400078e000a */
[----:B------:R-:W-:Y:S02]  /*7f80*/  IMAD.MOV.U32 R10, RZ, RZ, R11 ;  /* 0x000000ffff0a7224 */ /* 0x000fe400078e000b */
[----:B------:R-:W-:Y:S02]  /*7f90*/  IMAD.MOV.U32 R11, RZ, RZ, R8 ;  /* 0x000000ffff0b7224 */ /* 0x000fe400078e0008 */
[----:B------:R-:W-:Y:S01]  /*7fa0*/  IMAD.MOV.U32 R8, RZ, RZ, R100 ;  /* 0x000000ffff087224 */ /* 0x000fe200078e0064 */
[----:B------:R-:W-:Y:S01]  /*7fb0*/  IADD3 R100, P3, PT, R4, UR12, RZ ;  /* 0x0000000c04647c10 */ /* 0x000fe2000ff7e0ff */
[----:B------:R-:W-:Y:S01]  /*7fc0*/  STL [R1+0x42c], R20 ;  /* 0x00042c1401007387 */ /* 0x000fe20000100800 */
[----:B------:R-:W-:-:S02]  /*7fd0*/  USHF.R.S32.HI UR21, URZ, 0x1f, UR12 ;  /* 0x0000001fff157899 */ /* 0x000fc4000801140c */
[----:B------:R-:W-:Y:S01]  /*7fe0*/  UIMAD UR13, UR6, 0x34, URZ ;  /* 0x00000034060d78a4 */ /* 0x000fe2000f8e02ff */
[----:B------:R-:W-:Y:S01]  /*7ff0*/  STL [R1+0x428], R22 ;  /* 0x0004281601007387 */ /* 0x000fe20000100800 */
[----:B------:R-:W-:Y:S01]  /*8000*/  UIMAD UR16, UR6, 0x3c, URZ ;  /* 0x0000003c061078a4 */ /* 0x000fe2000f8e02ff */
[----:B------:R-:W-:Y:S02]  /*8010*/  IMAD.MOV.U32 R129, RZ, RZ, R15 ;  /* 0x000000ffff817224 */ /* 0x000fe400078e000f */
[----:B------:R1:W-:Y:S01]  /*8020*/  STL [R1+0x494], R100 ;  /* 0x0004946401007387 */ /* 0x0003e20000100800 */
[----:B------:R-:W-:Y:S01]  /*8030*/  IMAD.MOV.U32 R15, RZ, RZ, R13 ;  /* 0x000000ffff0f7224 */ /* 0x000fe200078e000d */
[----:B------:R-:W-:Y:S01]  /*8040*/  USHF.R.S32.HI UR22, URZ, 0x1f, UR13 ;  /* 0x0000001fff167899 */ /* 0x000fe2000801140d */
[----:B------:R-:W-:Y:S01]  /*8050*/  IMAD.MOV.U32 R13, RZ, RZ, R101 ;  /* 0x000000ffff0d7224 */ /* 0x000fe200078e0065 */
[----:B------:R-:W-:Y:S01]  /*8060*/  USHF.R.S32.HI UR23, URZ, 0x1f, UR16 ;  /* 0x0000001fff177899 */ /* 0x000fe20008011410 */
[----:B------:R-:W-:Y:S01]  /*8070*/  IADD3.X R101, PT, PT, R6, UR21, RZ, P3, !PT ;  /* 0x0000001506657c10 */ /* 0x000fe20009ffe4ff */
[----:B------:R-:W-:Y:S01]  /*8080*/  UIMAD UR5, UR6, 0x5, URZ ;  /* 0x00000005060578a4 */ /* 0x000fe2000f8e02ff */
[----:B------:R-:W-:-:S02]  /*8090*/  IADD3 R127, P3, PT, R4, UR13, RZ ;  /* 0x0000000d047f7c10 */ /* 0x000fc4000ff7e0ff */
[----:B------:R-:W-:Y:S01]  /*80a0*/  SHF.R.U64 R25, R38, 0x3, RZ ;  /* 0x0000000326197819 */ /* 0x000fe200000012ff */
[----:B------:R-:W-:Y:S01]  /*80b0*/  USHF.R.S32.HI UR17, URZ, 0x1f, UR5 ;  /* 0x0000001fff117899 */ /* 0x000fe20008011405 */
[----:B------:R-:W-:Y:S01]  /*80c0*/  IADD3.X R132, PT, PT, R6, UR22, RZ, P3, !PT ;  /* 0x0000001606847c10 */ /* 0x000fe20009ffe4ff */
[----:B0-----:R-:W-:Y:S01]  /*80d0*/  VIADD R27, R18, 0xfffffffa ;  /* 0xfffffffa121b7836 */ /* 0x001fe20000000000 */
[----:B------:R-:W-:Y:S02]  /*80e0*/  LOP3.LUT P3, RZ, R25, 0x1, RZ, 0xc0, !PT ;  /* 0x0000000119ff7812 */ /* 0x000fe4000786c0ff */
[----:B------:R-:W-:Y:S02]  /*80f0*/  PRMT R143, RZ, 0x7610, R143 ;  /* 0x00007610ff8f7816 */ /* 0x000fe4000000008f */
[----:B------:R-:W-:-:S04]  /*8100*/  PRMT R24, RZ, 0x7610, R24 ;  /* 0x00007610ff187816 */ /* 0x000fc80000000018 */
[----:B------:R1:W4:Y:S01]  /*8110*/  @P1 LDG.E.U8 R143, desc[UR18][R100.64] ;  /* 0x00000012648f1981 */ /* 0x000322000c1e1100 */
[----:B------:R-:W-:Y:S01]  /*8120*/  PRMT R21, RZ, 0x7610, R21 ;  /* 0x00007610ff157816 */ /* 0x000fe20000000015 */
[----:B-1----:R-:W-:Y:S01]  /*8130*/  @P4 IMAD.MOV.U32 R100, RZ, RZ, R127 ;  /* 0x000000ffff644224 */ /* 0x002fe200078e007f */
[----:B------:R-:W-:Y:S01]  /*8140*/  PRMT R160, RZ, 0x7610, R160 ;  /* 0x00007610ffa07816 */ /* 0x000fe200000000a0 */
[----:B---3--:R0:W-:Y:S02]  /*8150*/  STL [R1+0x88], R19 ;  /* 0x0000881301007387 */ /* 0x0081e40000100800 */
[----:B0-----:R-:W-:-:S04]  /*8160*/  IADD3 R19, P5, PT, R5, UR12, RZ ;  /* 0x0000000c05137c10 */ /* 0x001fc8000ffbe0ff */
[----:B------:R-:W-:Y:S01]  /*8170*/  IADD3.X R20, PT, PT, R7, UR21, RZ, P5, !PT ;  /* 0x0000001507147c10 */ /* 0x000fe2000affe4ff */
[----:B--2---:R0:W-:Y:S01]  /*8180*/  STL [R1+0x8c], R23 ;  /* 0x00008c1701007387 */ /* 0x0041e20000100800 */
[----:B------:R-:W-:Y:S02]  /*8190*/  IADD3 R22, P5, PT, R4, UR16, RZ ;  /* 0x0000001004167c10 */ /* 0x000fe4000ffbe0ff */
[----:B------:R-:W-:Y:S01]  /*81a0*/  PRMT R17, RZ, 0x7610, R17 ;  /* 0x00007610ff117816 */ /* 0x000fe20000000011 */
[----:B------:R-:W-:Y:S01]  /*81b0*/  STL [R1+0x49c], R19 ;  /* 0x00049c1301007387 */ /* 0x000fe20000100800 */
[----:B------:R-:W-:Y:S01]  /*81c0*/  UIMAD UR12, UR6, 0xd, URZ ;  /* 0x0000000d060c78a4 */ /* 0x000fe2000f8e02ff */
[----:B------:R-:W-:Y:S01]  /*81d0*/  PRMT R145, RZ, 0x7610, R145 ;  /* 0x00007610ff917816 */ /* 0x000fe20000000091 */
[----:B------:R-:W1:Y:S01]  /*81e0*/  LDCU UR21, c[0x0][0x3b0] ;  /* 0x00007600ff1577ac */ /* 0x000e620008000800 */
[----:B0-----:R-:W-:Y:S02]  /*81f0*/  IADD3.X R23, PT, PT, R6, UR23, RZ, P5, !PT ;  /* 0x0000001706177c10 */ /* 0x001fe4000affe4ff */
[----:B------:R-:W-:Y:S01]  /*8200*/  IADD3 R25, P5, PT, R4, UR5, RZ ;  /* 0x0000000504197c10 */ /* 0x000fe2000ffbe0ff */
[----:B------:R0:W-:Y:S03]  /*8210*/  STL [R1+0x490], R101 ;  /* 0x0004906501007387 */ /* 0x0001e60000100800 */
[----:B------:R-:W-:-:S02]  /*8220*/  IADD3.X R26, PT, PT, R6, UR17, RZ, P5, !PT ;  /* 0x00000011061a7c10 */ /* 0x000fc4000affe4ff */
[----:B------:R-:W-:Y:S01]  /*8230*/  ISETP.GE.U32.AND P5, PT, R27, 0x7fffffbb, PT ;  /* 0x7fffffbb1b00780c */ /* 0x000fe20003fa6070 */
[----:B0-----:R-:W-:-:S05]  /*8240*/  @P4 IMAD.MOV.U32 R101, RZ, RZ, R132 ;  /* 0x000000ffff654224 */ /* 0x001fca00078e0084 */
[----:B------:R0:W2:Y:S02]  /*8250*/  @P4 LDG.E.U8 R24, desc[UR18][R100.64] ;  /* 0x0000001264184981 */ /* 0x0000a4000c1e1100 */
[----:B0-----:R-:W-:Y:S02]  /*8260*/  @P3 IMAD.MOV.U32 R100, RZ, RZ, R22 ;  /* 0x000000ffff643224 */ /* 0x001fe400078e0016 */
[----:B------:R-:W-:-:S05]  /*8270*/  @P3 IMAD.MOV.U32 R101, RZ, RZ, R23 ;  /* 0x000000ffff653224 */ /* 0x000fca00078e0017 */
[----:B------:R0:W3:Y:S02]  /*8280*/  @P3 LDG.E.U8 R21, desc[UR18][R100.64] ;  /* 0x0000001264153981 */ /* 0x0000e4000c1e1100 */
[----:B0-----:R-:W-:Y:S02]  /*8290*/  @!P5 IMAD.MOV.U32 R100, RZ, RZ, R25 ;  /* 0x000000ffff64d224 */ /* 0x001fe400078e0019 */
[----:B------:R-:W-:-:S05]  /*82a0*/  @!P5 IMAD.MOV.U32 R101, RZ, RZ, R26 ;  /* 0x000000ffff65d224 */ /* 0x000fca00078e001a */
[----:B------:R0:W2:Y:S04]  /*82b0*/  @!P5 LDG.E.U8 R160, desc[UR18][R100.64] ;  /* 0x0000001264a0d981 */ /* 0x0000a8000c1e1100 */
[----:B------:R-:W-:Y:S04]  /*82c0*/  STL [R1+0x504], R127 ;  /* 0x0005047f01007387 */ /* 0x000fe80000100800 */
[----:B------:R-:W-:Y:S04]  /*82d0*/  STL [R1+0x498], R20 ;  /* 0x0004981401007387 */ /* 0x000fe80000100800 */
[----:B------:R-:W-:Y:S04]  /*82e0*/  STL [R1+0x574], R22 ;  /* 0x0005741601007387 */ /* 0x000fe80000100800 */
[----:B------:R-:W-:Y:S04]  /*82f0*/  STL [R1+0x500], R132 ;  /* 0x0005008401007387 */ /* 0x000fe80000100800 */
[----:B------:R-:W-:Y:S04]  /*8300*/  STL [R1+0x570], R23 ;  /* 0x0005701701007387 */ /* 0x000fe80000100800 */
[----:B------:R-:W-:Y:S04]  /*8310*/  STL [R1+0xc68], R25 ;  /* 0x000c681901007387 */ /* 0x000fe80000100800 */
[----:B----4-:R-:W-:Y:S01]  /*8320*/  STL [R1+0x84], R143 ;  /* 0x0000848f01007387 */ /* 0x010fe20000100800 */
[----:B0-----:R-:W-:-:S03]  /*8330*/  @P1 IMAD.MOV.U32 R100, RZ, RZ, R19 ;  /* 0x000000ffff641224 */ /* 0x001fc600078e0013 */
[----:B------:R-:W-:Y:S01]  /*8340*/  STL [R1+0xc64], R26 ;  /* 0x000c641a01007387 */ /* 0x000fe20000100800 */
[----:B------:R-:W-:-:S03]  /*8350*/  @P1 IMAD.MOV.U32 R101, RZ, RZ, R20 ;  /* 0x000000ffff651224 */ /* 0x000fc600078e0014 */
[----:B--2---:R0:W-:Y:S02]  /*8360*/  STL [R1+0xc80], R160 ;  /* 0x000c80a001007387 */ /* 0x0041e40000100800 */
[----:B0-----:R-:W-:-:S06]  /*8370*/  PRMT R160, RZ, 0x7610, R160 ;  /* 0x00007610ffa07816 */ /* 0x001fcc00000000a0 */
[----:B------:R0:W2:Y:S01]  /*8380*/  @P1 LDG.E.U8 R160, desc[UR18][R100.64] ;  /* 0x0000001264a01981 */ /* 0x0000a2000c1e1100 */
[----:B------:R-:W-:-:S04]  /*8390*/  IADD3 R19, P1, PT, R5, UR13, RZ ;  /* 0x0000000d05137c10 */ /* 0x000fc8000ff3e0ff */
[----:B------:R-:W-:Y:S01]  /*83a0*/  IADD3.X R20, PT, PT, R7, UR22, RZ, P1, !PT ;  /* 0x0000001607147c10 */ /* 0x000fe20008ffe4ff */
[----:B------:R-:W-:Y:S01]  /*83b0*/  STL [R1+0x80], R24 ;  /* 0x0000801801007387 */ /* 0x000fe20000100800 */
[----:B------:R-:W-:Y:S01]  /*83c0*/  VIADD R27, R18, 0xfffffff2 ;  /* 0xfffffff2121b7836 */ /* 0x000fe20000000000 */
[----:B------:R-:W-:Y:S01]  /*83d0*/  USHF.R.S32.HI UR13, URZ, 0x1f, UR12 ;  /* 0x0000001fff0d7899 */ /* 0x000fe2000801140c */
[----:B0-----:R-:W-:Y:S02]  /*83e0*/  @P4 IMAD.MOV.U32 R100, RZ, RZ, R19 ;  /* 0x000000ffff644224 */ /* 0x001fe400078e0013 */
[----:B------:R-:W-:Y:S01]  /*83f0*/  IMAD.MOV.U32 R127, RZ, RZ, R129 ;  /* 0x000000ffff7f7224 */ /* 0x000fe200078e0081 */
[----:B------:R-:W-:Y:S01]  /*8400*/  PRMT R162, RZ, 0x7610, R162 ;  /* 0x00007610ffa27816 */ /* 0x000fe200000000a2 */
[----:B------:R-:W-:Y:S01]  /*8410*/  @P4 IMAD.MOV.U32 R101, RZ, RZ, R20 ;  /* 0x000000ffff654224 */ /* 0x000fe200078e0014 */
[----:B------:R-:W-:Y:S02]  /*8420*/  PRMT R147, RZ, 0x7610, R147 ;  /* 0x00007610ff937816 */ /* 0x000fe40000000093 */
[----:B------:R-:W-:-:S02]  /*8430*/  PRMT R141, RZ, 0x7610, R141 ;  /* 0x00007610ff8d7816 */ /* 0x000fc4000000008d */
[----:B------:R-:W-:Y:S01]  /*8440*/  PRMT R142, RZ, 0x7610, R142 ;  /* 0x00007610ff8e7816 */ /* 0x000fe2000000008e */
[----:B------:R-:W4:Y:S01]  /*8450*/  @P4 LDG.E.U8 R17, desc[UR18][R100.64] ;  /* 0x0000001264114981 */ /* 0x000f22000c1e1100 */
[----:B------:R-:W-:Y:S01]  /*8460*/  ISETP.GT.U32.AND P1, PT, R30, R93, PT ;  /* 0x0000005d1e00720c */ /* 0x000fe20003f24070 */
[----:B------:R-:W0:Y:S02]  /*8470*/  LDCU UR22, c[0x0][0x3b0] ;  /* 0x00007600ff1677ac */ /* 0x000e240008000800 */
[----:B---3--:R-:W-:Y:S04]  /*8480*/  STL [R1+0x7c], R21 ;  /* 0x00007c1501007387 */ /* 0x008fe80000100800 */
[----:B------:R-:W-:Y:S01]  /*8490*/  STL [R1+0x50c], R19 ;  /* 0x00050c1301007387 */ /* 0x000fe20000100800 */
[----:B------:R-:W-:-:S03]  /*84a0*/  ISETP.GE.U32.AND P4, PT, R27, 0x7fffffb3, PT ;  /* 0x7fffffb31b00780c */ /* 0x000fc60003f86070 */
[----:B------:R-:W-:Y:S02]  /*84b0*/  STL [R1+0x508], R20 ;  /* 0x0005081401007387 */ /* 0x000fe40000100800 */
[----:B------:R-:W-:Y:S02]  /*84c0*/  @!P1 IMAD.IADD R93, R93, 0x1, -R30 ;  /* 0x000000015d5d9824 */ /* 0x000fe400078e0a1e */
[----:B------:R-:W-:Y:S02]  /*84d0*/  IMAD.MOV.U32 R129, RZ, RZ, R16 ;  /* 0x000000ffff817224 */ /* 0x000fe400078e0010 */
[----:B------:R-:W-:Y:S02]  /*84e0*/  IMAD.MOV.U32 R16, RZ, RZ, R14 ;  /* 0x000000ffff107224 */ /* 0x000fe400078e000e */
[----:B------:R-:W-:Y:S02]  /*84f0*/  IMAD.MOV.U32 R14, RZ, RZ, R15 ;  /* 0x000000ffff0e7224 */ /* 0x000fe400078e000f */
[----:B------:R-:W-:-:S02]  /*8500*/  IMAD.MOV.U32 R15, RZ, RZ, R13 ;  /* 0x000000ffff0f7224 */ /* 0x000fc400078e000d */
[----:B------:R-:W-:Y:S02]  /*8510*/  IMAD.MOV.U32 R13, RZ, RZ, R164 ;  /* 0x000000ffff0d7224 */ /* 0x000fe400078e00a4 */
[----:B------:R-:W-:Y:S02]  /*8520*/  IMAD.MOV.U32 R132, RZ, RZ, R129 ;  /* 0x000000ffff847224 */ /* 0x000fe400078e0081 */
[----:B------:R-:W-:Y:S02]  /*8530*/  IMAD.MOV.U32 R129, RZ, RZ, R13 ;  /* 0x000000ffff817224 */ /* 0x000fe400078e000d */
[----:B------:R-:W-:Y:S02]  /*8540*/  IMAD.MOV.U32 R13, RZ, RZ, R124 ;  /* 0x000000ffff0d7224 */ /* 0x000fe400078e007c */
[----:B------:R-:W-:Y:S02]  /*8550*/  IMAD.MOV.U32 R124, RZ, RZ, R11 ;  /* 0x000000ffff7c7224 */ /* 0x000fe400078e000b */
[----:B------:R-:W-:Y:S01]  /*8560*/  IMAD.MOV.U32 R11, RZ, RZ, R32 ;  /* 0x000000ffff0b7224 */ /* 0x000fe200078e0020 */
[----:B------:R-:W-:-:S02]  /*8570*/  SHF.R.U32.HI R32, RZ, 0xa, R34 ;  /* 0x0000000aff207819 */ /* 0x000fc40000011622 */
[----:B------:R-:W-:Y:S02]  /*8580*/  PRMT R140, RZ, 0x7610, R140 ;  /* 0x00007610ff8c7816 */ /* 0x000fe4000000008c */
[----:B------:R-:W-:Y:S02]  /*8590*/  PRMT R131, RZ, 0x7610, R131 ;  /* 0x00007610ff837816 */ /* 0x000fe40000000083 */
[----:B------:R-:W-:Y:S02]  /*85a0*/  PRMT R146, RZ, 0x7610, R146 ;  /* 0x00007610ff927816 */ /* 0x000fe40000000092 */
[----:B------:R-:W-:Y:S01]  /*85b0*/  PRMT R137, RZ, 0x7610, R137 ;  /* 0x00007610ff897816 */ /* 0x000fe20000000089 */
[----:B----4-:R3:W-:Y:S02]  /*85c0*/  STL [R1+0x50], R17 ;  /* 0x0000501101007387 */ /* 0x0107e40000100800 */
[----:B---3--:R-:W-:-:S04]  /*85d0*/  IADD3 R17, P1, PT, R5, UR16, RZ ;  /* 0x0000001005117c10 */ /* 0x008fc8000ff3e0ff */
[----:B------:R-:W-:Y:S01]  /*85e0*/  IADD3.X R19, PT, PT, R7, UR23, RZ, P1, !PT ;  /* 0x0000001707137c10 */ /* 0x000fe20008ffe4ff */
[----:B------:R3:W-:Y:S01]  /*85f0*/  STL [R1+0x580], R17 ;  /* 0x0005801101007387 */ /* 0x0007e20000100800 */
[----:B------:R-:W-:Y:S01]  /*8600*/  IADD3 R20, P1, PT, R4, UR12, RZ ;  /* 0x0000000c04147c10 */ /* 0x000fe2000ff3e0ff */
[----:B------:R-:W4:Y:S03]  /*8610*/  LDCU UR23, c[0x0][0x3b0] ;  /* 0x00007600ff1777ac */ /* 0x000f260008000800 */
[----:B------:R-:W-:Y:S01]  /*8620*/  IADD3.X R164, PT, PT, R6, UR13, RZ, P1, !PT ;  /* 0x0000000d06a47c10 */ /* 0x000fe20008ffe4ff */
[----:B------:R-:W-:Y:S01]  /*8630*/  @!P4 IMAD.MOV.U32 R100, RZ, RZ, R20 ;  /* 0x000000ffff64c224 */ /* 0x000fe200078e0014 */
[----:B------:R-:W-:-:S03]  /*8640*/  ISETP.GT.U32.AND P1, PT, R30, R92, PT ;  /* 0x0000005c1e00720c */ /* 0x000fc60003f24070 */
[----:B------:R-:W-:-:S05]  /*8650*/  @!P4 IMAD.MOV.U32 R101, RZ, RZ, R164 ;  /* 0x000000ffff65c224 */ /* 0x000fca00078e00a4 */
[----:B------:R0:W2:Y:S02]  /*8660*/  @!P4 LDG.E.U8 R145, desc[UR18][R100.64] ;  /* 0x000000126491c981 */ /* 0x0000a4000c1e1100 */
[----:B0-----:R-:W-:Y:S02]  /*8670*/  @P3 IMAD.MOV.U32 R100, RZ, RZ, R17 ;  /* 0x000000ffff643224 */ /* 0x001fe400078e0011 */
[----:B------:R-:W-:Y:S02]  /*8680*/  @P3 IMAD.MOV.U32 R101, RZ, RZ, R19 ;  /* 0x000000ffff653224 */ /* 0x000fe400078e0013 */
[----:B------:R-:W-:Y:S01]  /*8690*/  @!P1 IMAD.IADD R92, R92, 0x1, -R30 ;  /* 0x000000015c5c9824 */ /* 0x000fe200078e0a1e */
[----:B------:R-:W-:Y:S02]  /*86a0*/  ISETP.GT.U32.AND P1, PT, R30, R91, PT ;  /* 0x0000005b1e00720c */ /* 0x000fe40003f24070 */
[----:B------:R0:W2:Y:S01]  /*86b0*/  @P3 LDG.E.U8 R162, desc[UR18][R100.64] ;  /* 0x0000001264a23981 */ /* 0x0000a2000c1e1100 */
[----:B------:R-:W-:Y:S01]  /*86c0*/  IADD3 R27, P3, PT, R5, UR5, RZ ;  /* 0x00000005051b7c10 */ /* 0x000fe2000ff7e0ff */
[----:B---3--:R-:W-:-:S02]  /*86d0*/  IMAD.MOV.U32 R17, RZ, RZ, R127 ;  /* 0x000000ffff117224 */ /* 0x008fc400078e007f */
[----:B------:R-:W-:Y:S02]  /*86e0*/  IMAD.MOV.U32 R127, RZ, RZ, R2 ;  /* 0x000000ffff7f7224 */ /* 0x000fe400078e0002 */
[----:B------:R-:W-:Y:S01]  /*86f0*/  IMAD.MOV.U32 R2, RZ, RZ, R28 ;  /* 0x000000ffff027224 */ /* 0x000fe200078e001c */
[----:B------:R-:W-:Y:S01]  /*8700*/  IADD3.X R28, PT, PT, R7, UR17, RZ, P3, !PT ;  /* 0x00000011071c7c10 */ /* 0x000fe20009ffe4ff */
[----:B------:R-:W-:Y:S01]  /*8710*/  UIMAD UR5, UR6, 0x15, URZ ;  /* 0x00000015060578a4 */ /* 0x000fe2000f8e02ff */
[----:B------:R-:W-:Y:S02]  /*8720*/  ISETP.GT.U32.AND P3, PT, R30, R90, PT ;  /* 0x0000005a1e00720c */ /* 0x000fe40003f64070 */
[----:B------:R-:W-:Y:S01]  /*8730*/  @!P1 IMAD.IADD R91, R91, 0x1, -R30 ;  /* 0x000000015b5b9824 */ /* 0x000fe200078e0a1e */
[----:B------:R-:W-:Y:S01]  /*8740*/  LOP3.LUT P1, RZ, R32, 0x1, RZ, 0xc0, !PT ;  /* 0x0000000120ff7812 */ /* 0x000fe2000782c0ff */
[----:B------:R-:W-:Y:S01]  /*8750*/  USHF.R.S32.HI UR16, URZ, 0x1f, UR5 ;  /* 0x0000001fff107899 */ /* 0x000fe20008011405 */
[----:B0-----:R-:W-:Y:S01]  /*8760*/  @!P5 IMAD.MOV.U32 R100, RZ, RZ, R27 ;  /* 0x000000ffff64d224 */ /* 0x001fe200078e001b */
[----:B------:R0:W-:Y:S01]  /*8770*/  STL [R1+0x578], R19 ;  /* 0x0005781301007387 */ /* 0x0001e20000100800 */
[----:B------:R-:W-:Y:S01]  /*8780*/  @!P5 IMAD.MOV.U32 R101, RZ, RZ, R28 ;  /* 0x000000ffff65d224 */ /* 0x000fe200078e001c */
[----:B------:R-:W3:Y:S04]  /*8790*/  LDCU UR17, c[0x0][0x3b0] ;  /* 0x00007600ff1177ac */ /* 0x000ee80008000800 */
[----:B------:R1:W2:Y:S01]  /*87a0*/  @!P5 LDG.E.U8 R147, desc[UR18][R100.64] ;  /* 0x000000126493d981 */ /* 0x0002a2000c1e1100 */
[----:B------:R-:W-:Y:S01]  /*87b0*/  @!P3 IMAD.IADD R90, R90, 0x1, -R30 ;  /* 0x000000015a5ab824 */ /* 0x000fe200078e0a1e */
[----:B------:R-:W-:-:S02]  /*87c0*/  IADD3 R21, P3, PT, R4, UR5, RZ ;  /* 0x0000000504157c10 */ /* 0x000fc4000ff7e0ff */
[----:B0-----:R-:W-:Y:S02]  /*87d0*/  IADD3 R19, P5, PT, R5, UR12, RZ ;  /* 0x0000000c05137c10 */ /* 0x001fe4000ffbe0ff */
[----:B------:R-:W-:Y:S01]  /*87e0*/  IADD3.X R22, PT, PT, R6, UR16, RZ, P3, !PT ;  /* 0x0000001006167c10 */ /* 0x000fe20009ffe4ff */
[----:B------:R0:W-:Y:S01]  /*87f0*/  STL [R1], R20 ;  /* 0x0000001401007387 */ /* 0x0001e20000100800 */
[----:B-1----:R-:W-:-:S03]  /*8800*/  @P1 IMAD.MOV.U32 R100, RZ, RZ, R21 ;  /* 0x000000ffff641224 */ /* 0x002fc600078e0015 */
[----:B------:R-:W-:Y:S01]  /*8810*/  @P1 IMAD.MOV.U32 R101, RZ, RZ, R22 ;  /* 0x000000ffff651224 */ /* 0x000fe200078e0016 */
[----:B0-----:R-:W-:-:S04]  /*8820*/  IADD3.X R20, PT, PT, R7, UR13, RZ, P5, !PT ;  /* 0x0000000d07147c10 */ /* 0x001fc8000affe4ff */
[----:B------:R0:W2:Y:S01]  /*8830*/  @P1 LDG.E.U8 R141, desc[UR18][R100.64] ;  /* 0x00000012648d1981 */ /* 0x0000a2000c1e1100 */
[C---:B------:R-:W-:Y:S01]  /*8840*/  ISETP.GT.U32.AND P5, PT, R30.reuse, R95, PT ;  /* 0x0000005f1e00720c */ /* 0x040fe20003fa4070 */
[----:B------:R-:W1:Y:S02]  /*8850*/  LDCU UR13, c[0x0][0x3b0] ;  /* 0x00007600ff0d77ac */ /* 0x000e640008000800 */
[----:B------:R-:W-:Y:S01]  /*8860*/  STL [R1+0xc6c], R164 ;  /* 0x000c6ca401007387 */ /* 0x000fe20000100800 */
[----:B0-----:R-:W-:Y:S02]  /*8870*/  @!P4 IMAD.MOV.U32 R100, RZ, RZ, R19 ;  /* 0x000000ffff64c224 */ /* 0x001fe400078e0013 */
[----:B------:R-:W-:Y:S01]  /*8880*/  @!P4 IMAD.MOV.U32 R101, RZ, RZ, R20 ;  /* 0x000000ffff65c224 */ /* 0x000fe200078e0014 */
[----:B------:R-:W-:Y:S01]  /*8890*/  STL [R1+0xc74], R27 ;  /* 0x000c741b01007387 */ /* 0x000fe20000100800 */
[----:B------:R-:W-:-:S03]  /*88a0*/  ISETP.GT.U32.AND P3, PT, R30, R94, PT ;  /* 0x0000005e1e00720c */ /* 0x000fc60003f64070 */
[----:B------:R-:W-:Y:S04]  /*88b0*/  STL [R1+0xc70], R28 ;  /* 0x000c701c01007387 */ /* 0x000fe80000100800 */
[----:B------:R0:W-:Y:S04]  /*88c0*/  STL [R1+0x8], R19 ;  /* 0x0000081301007387 */ /* 0x0001e80000100800 */
[----:B------:R1:W2:Y:S01]  /*88d0*/  @!P4 LDG.E.U8 R142, desc[UR18][R100.64] ;  /* 0x00000012648ec981 */ /* 0x0002a2000c1e1100 */
[----:B------:R-:W-:-:S03]  /*88e0*/  @!P5 IMAD.IADD R95, R95, 0x1, -R30 ;  /* 0x000000015f5fd824 */ /* 0x000fc600078e0a1e */
[----:B------:R-:W-:Y:S01]  /*88f0*/  STL [R1+0xd4], R21 ;  /* 0x0000d41501007387 */ /* 0x000fe20000100800 */
[----:B0-----:R-:W-:-:S03]  /*8900*/  IADD3 R19, P4, PT, R5, UR5, RZ ;  /* 0x0000000505137c10 */ /* 0x001fc6000ff9e0ff */
[----:B------:R0:W-:Y:S01]  /*8910*/  STL [R1+0x4], R20 ;  /* 0x0000041401007387 */ /* 0x0001e20000100800 */
[----:B------:R-:W-:Y:S01]  /*8920*/  ISETP.GT.U32.AND P5, PT, R30, R98, PT ;  /* 0x000000621e00720c */ /* 0x000fe20003fa4070 */
[----:B-1----:R-:W-:Y:S01]  /*8930*/  @P1 IMAD.MOV.U32 R100, RZ, RZ, R19 ;  /* 0x000000ffff641224 */ /* 0x002fe200078e0013 */
[----:B0-----:R-:W-:Y:S01]  /*8940*/  IADD3.X R20, PT, PT, R7, UR16, RZ, P4, !PT ;  /* 0x0000001007147c10 */ /* 0x001fe2000a7fe4ff */
[----:B------:R-:W-:Y:S01]  /*8950*/  @!P3 IMAD.IADD R94, R94, 0x1, -R30 ;  /* 0x000000015e5eb824 */ /* 0x000fe200078e0a1e */
[----:B------:R-:W-:-:S09]  /*8960*/  UIMAD UR5, UR6, 0x1d, URZ ;  /* 0x0000001d060578a4 */ /* 0x000fd2000f8e02ff */
[----:B------:R-:W-:Y:S01]  /*8970*/  @!P5 IMAD.IADD R98, R98, 0x1, -R30 ;  /* 0x000000016262d824 */ /* 0x000fe200078e0a1e */
[----:B------:R-:W-:Y:S01]  /*8980*/  STL [R1+0xd0], R22 ;  /* 0x0000d01601007387 */ /* 0x000fe20000100800 */
[----:B------:R-:W-:Y:S01]  /*8990*/  @P1 IMAD.MOV.U32 R101, RZ, RZ, R20 ;  /* 0x000000ffff651224 */ /* 0x000fe200078e0014 */
[----:B------:R-:W-:Y:S01]  /*89a0*/  ISETP.GT.U32.AND P3, PT, R30, R97, PT ;  /* 0x000000611e00720c */ /* 0x000fe20003f64070 */
[----:B------:R-:W0:Y:S03]  /*89b0*/  LDCU UR16, c[0x0][0x3b0] ;  /* 0x00007600ff1077ac */ /* 0x000e260008000800 */
[----:B------:R1:W2:Y:S01]  /*89c0*/  @P1 LDG.E.U8 R140, desc[UR18][R100.64] ;  /* 0x00000012648c1981 */ /* 0x0002a2000c1e1100 */
[----:B------:R-:W-:Y:S02]  /*89d0*/  ISETP.GE.AND P1, PT, R29, RZ, PT ;  /* 0x000000ff1d00720c */ /* 0x000fe40003f26270 */
[----:B------:R-:W-:-:S04]  /*89e0*/  SHF.R.U32.HI R29, RZ, 0x2, R34 ;  /* 0x00000002ff1d7819 */ /* 0x000fc80000011622 */
[----:B------:R-:W-:Y:S01]  /*89f0*/  LOP3.LUT P5, RZ, R29, 0x1, RZ, 0xc0, !PT ;  /* 0x000000011dff7812 */ /* 0x000fe200078ac0ff */
[----:B------:R0:W-:Y:S01]  /*8a00*/  STL [R1+0x35c], R19 ;  /* 0x00035c1301007387 */ /* 0x0001e20000100800 */
[----:B------:R-:W-:Y:S01]  /*8a10*/  @!P3 IMAD.IADD R97, R97, 0x1, -R30 ;  /* 0x000000016161b824 */ /* 0x000fe200078e0a1e */
[----:B------:R-:W-:Y:S01]  /*8a20*/  ISETP.GT.U32.AND P4, PT, R30, R96, PT ;  /* 0x000000601e00720c */ /* 0x000fe20003f84070 */
[----:B------:R-:W-:Y:S01]  /*8a30*/  USHF.R.S32.HI UR12, URZ, 0x1f, UR5 ;  /* 0x0000001fff0c7899 */ /* 0x000fe20008011405 */
[----:B------:R1:W-:Y:S01]  /*8a40*/  STL [R1+0x358], R20 ;  /* 0x0003581401007387 */ /* 0x0003e20000100800 */
[----:B0-----:R-:W-:-:S05]  /*8a50*/  IADD3 R19, P3, PT, R4, UR5, RZ ;  /* 0x0000000504137c10 */ /* 0x001fca000ff7e0ff */
[----:B------:R0:W-:Y:S02]  /*8a60*/  STL [R1+0x3c4], R19 ;  /* 0x0003c41301007387 */ /* 0x0001e40000100800 */
[----:B-1----:R-:W-:Y:S01]  /*8a70*/  @P5 IMAD.MOV.U32 R100, RZ, RZ, R19 ;  /* 0x000000ffff645224 */ /* 0x002fe200078e0013 */
[----:B------:R-:W-:Y:S01]  /*8a80*/  IADD3.X R20, PT, PT, R6, UR12, RZ, P3, !PT ;  /* 0x0000000c06147c10 */ /* 0x000fe20009ffe4ff */
[----:B0-----:R-:W-:Y:S02]  /*8a90*/  IMAD.MOV.U32 R19, RZ, RZ, R17 ;  /* 0x000000ffff137224 */ /* 0x001fe400078e0011 */
[----:B------:R-:W-:Y:S02]  /*8aa0*/  IMAD.MOV.U32 R17, RZ, RZ, R13 ;  /* 0x000000ffff117224 */ /* 0x000fe400078e000d */
[----:B------:R-:W-:Y:S02]  /*8ab0*/  IMAD.MOV.U32 R13, RZ, RZ, R8 ;  /* 0x000000ffff0d7224 */ /* 0x000fe400078e0008 */
[----:B------:R-:W-:-:S02]  /*8ac0*/  IMAD.MOV.U32 R8, RZ, RZ, R99 ;  /* 0x000000ffff087224 */ /* 0x000fc400078e0063 */
[----:B------:R-:W-:Y:S01]  /*8ad0*/  IMAD.MOV.U32 R99, RZ, RZ, R31 ;  /* 0x000000ffff637224 */ /* 0x000fe200078e001f */
[----:B------:R-:W-:Y:S01]  /*8ae0*/  ISETP.GE.AND P3, PT, R103, RZ, PT ;  /* 0x000000ff6700720c */ /* 0x000fe20003f66270 */
[----:B------:R-:W-:Y:S02]  /*8af0*/  @!P4 IMAD.IADD R96, R96, 0x1, -R30 ;  /* 0x000000016060c824 */ /* 0x000fe400078e0a1e */
[----:B------:R-:W-:Y:S01]  /*8b00*/  @!P1 IMAD.MOV R99, RZ, RZ, -R99 ;  /* 0x000000ffff639224 */ /* 0x000fe200078e0a63 */
[----:B------:R-:W-:Y:S01]  /*8b10*/  ISETP.GE.AND P1, PT, R102, RZ, PT ;  /* 0x000000ff6600720c */ /* 0x000fe20003f26270 */
[----:B------:R0:W-:Y:S01]  /*8b20*/  STL [R1+0x3c0], R20 ;  /* 0x0003c01401007387 */ /* 0x0001e20000100800 */
[----:B------:R-:W-:Y:S01]  /*8b30*/  @P5 IMAD.MOV.U32 R101, RZ, RZ, R20 ;  /* 0x000000ffff655224 */ /* 0x000fe200078e0014 */
[----:B------:R-:W-:-:S04]  /*8b40*/  SHF.R.U64 R29, R38, 0x1a, RZ ;  /* 0x0000001a261d7819 */ /* 0x000fc800000012ff */
[----:B------:R-:W2:Y:S01]  /*8b50*/  @P5 LDG.E.U8 R131, desc[UR18][R100.64] ;  /* 0x0000001264835981 */ /* 0x000ea2000c1e1100 */
[----:B0-----:R-:W-:-:S04]  /*8b60*/  IADD3 R20, P4, PT, R5, UR5, RZ ;  /* 0x0000000505147c10 */ /* 0x001fc8000ff9e0ff */
[----:B------:R-:W-:Y:S02]  /*8b70*/  IADD3.X R21, PT, PT, R7, UR12, RZ, P4, !PT ;  /* 0x0000000c07157c10 */ /* 0x000fe4000a7fe4ff */
[----:B------:R-:W-:Y:S01]  /*8b80*/  ISETP.GE.AND P4, PT, R104, RZ, PT ;  /* 0x000000ff6800720c */ /* 0x000fe20003f86270 */
[----:B------:R-:W-:Y:S01]  /*8b90*/  @!P3 IMAD.MOV R39, RZ, RZ, -R39 ;  /* 0x000000ffff27b224 */ /* 0x000fe200078e0a27 */
[----:B------:R-:W-:Y:S01]  /*8ba0*/  LOP3.LUT P3, RZ, R29, 0x1, RZ, 0xc0, !PT ;  /* 0x000000011dff7812 */ /* 0x000fe2000786c0ff */
[----:B------:R-:W-:Y:S01]  /*8bb0*/  @!P1 IMAD.MOV R35, RZ, RZ, -R35 ;  /* 0x000000ffff239224 */ /* 0x000fe200078e0a23 */
[----:B------:R-:W-:Y:S01]  /*8bc0*/  ISETP.GE.AND P1, PT, R106, RZ, PT ;  /* 0x000000ff6a00720c */ /* 0x000fe20003f26270 */
[----:B------:R-:W-:Y:S01]  /*8bd0*/  UIMAD UR5, UR6, 0x25, URZ ;  /* 0x00000025060578a4 */ /* 0x000fe2000f8e02ff */
[----:B------:R0:W-:Y:S01]  /*8be0*/  STL [R1+0x3cc], R20 ;  /* 0x0003cc1401007387 */ /* 0x0001e20000100800 */
[----:B------:R-:W-:Y:S02]  /*8bf0*/  @P5 IMAD.MOV.U32 R30, RZ, RZ, R20 ;  /* 0x000000ffff1e5224 */ /* 0x000fe400078e0014 */
[----:B------:R-:W-:Y:S01]  /*8c00*/  USHF.R.S32.HI UR12, URZ, 0x1f, UR5 ;  /* 0x0000001fff0c7899 */ /* 0x000fe20008011405 */
[----:B------:R-:W-:-:S03]  /*8c10*/  @P5 IMAD.MOV.U32 R31, RZ, RZ, R21 ;  /* 0x000000ffff1f5224 */ /* 0x000fc600078e0015 */
[----:B------:R-:W-:Y:S01]  /*8c20*/  @!P4 IMAD.MOV R37, RZ, RZ, -R37 ;  /* 0x000000ffff25c224 */ /* 0x000fe200078e0a25 */
[----:B------:R1:W-:Y:S01]  /*8c30*/  STL [R1+0x3c8], R21 ;  /* 0x0003c81501007387 */ /* 0x0003e20000100800 */
[----:B0-----:R-:W-:-:S03]  /*8c40*/  IADD3 R20, P4, PT, R4, UR5, RZ ;  /* 0x0000000504147c10 */ /* 0x001fc6000ff9e0ff */
[----:B------:R0:W2:Y:S01]  /*8c50*/  @P5 LDG.E.U8 R163, desc[UR18][R30.64] ;  /* 0x000000121ea35981 */ /* 0x0000a2000c1e1100 */
[----:B------:R-:W-:Y:S01]  /*8c60*/  @!P1 IMAD.MOV R36, RZ, RZ, -R36 ;  /* 0x000000ffff249224 */ /* 0x000fe200078e0a24 */
[----:B------:R-:W-:Y:S02]  /*8c70*/  ISETP.GE.AND P1, PT, R107, RZ, PT ;  /* 0x000000ff6b00720c */ /* 0x000fe40003f26270 */
[----:B------:R3:W-:Y:S01]  /*8c80*/  STL [R1+0x434], R20 ;  /* 0x0004341401007387 */ /* 0x0007e20000100800 */
[----:B-1----:R-:W-:Y:S01]  /*8c90*/  IADD3.X R21, PT, PT, R6, UR12, RZ, P4, !PT ;  /* 0x0000000c06157c10 */ /* 0x002fe2000a7fe4ff */
[----:B0-----:R-:W-:-:S04]  /*8ca0*/  @P3 IMAD.MOV.U32 R30, RZ, RZ, R20 ;  /* 0x000000ffff1e3224 */ /* 0x001fc800078e0014 */
[----:B------:R0:W-:Y:S01]  /*8cb0*/  STL [R1+0x430], R21 ;  /* 0x0004301501007387 */ /* 0x0001e20000100800 */
[----:B---3--:R-:W-:Y:S01]  /*8cc0*/  IADD3 R20, P4, PT, R5, UR5, RZ ;  /* 0x0000000505147c10 */ /* 0x008fe2000ff9e0ff */
[----:B------:R-:W-:-:S05]  /*8cd0*/  @P3 IMAD.MOV.U32 R31, RZ, RZ, R21 ;  /* 0x000000ffff1f3224 */ /* 0x000fca00078e0015 */
[----:B------:R1:W3:Y:S01]  /*8ce0*/  @P3 LDG.E.U8 R155, desc[UR18][R30.64] ;  /* 0x000000121e9b3981 */ /* 0x0002e2000c1e1100 */
[----:B0-----:R-:W-:Y:S01]  /*8cf0*/  IADD3.X R21, PT, PT, R7, UR12, RZ, P4, !PT ;  /* 0x0000000c07157c10 */ /* 0x001fe2000a7fe4ff */
[----:B------:R-:W-:Y:S01]  /*8d00*/  @!P1 IMAD.MOV R40, RZ, RZ, -R40 ;  /* 0x000000ffff289224 */ /* 0x000fe200078e0a28 */
[----:B------:R-:W-:Y:S01]  /*8d10*/  ISETP.GE.AND P1, PT, R108, RZ, PT ;  /* 0x000000ff6c00720c */ /* 0x000fe20003f26270 */
[----:B-1----:R-:W-:Y:S02]  /*8d20*/  @P3 IMAD.MOV.U32 R30, RZ, RZ, R20 ;  /* 0x000000ffff1e3224 */ /* 0x002fe400078e0014 */
[----:B------:R-:W-:Y:S01]  /*8d30*/  @P3 IMAD.MOV.U32 R31, RZ, RZ, R21 ;  /* 0x000000ffff1f3224 */ /* 0x000fe200078e0015 */
[----:B------:R-:W-:-:S04]  /*8d40*/  ISETP.GE.AND P5, PT, R105, RZ, PT ;  /* 0x000000ff6900720c */ /* 0x000fc80003fa6270 */
[----:B------:R0:W2:Y:S01]  /*8d50*/  @P3 LDG.E.U8 R152, desc[UR18][R30.64] ;  /* 0x000000121e983981 */ /* 0x0000a2000c1e1100 */
[----:B------:R-:W-:Y:S02]  /*8d60*/  ISETP.GE.AND P3, PT, R112, RZ, PT ;  /* 0x000000ff7000720c */ /* 0x000fe40003f66270 */
[----:B------:R-:W-:Y:S02]  /*8d70*/  ISETP.GE.AND P4, PT, R110, RZ, PT ;  /* 0x000000ff6e00720c */ /* 0x000fe40003f86270 */
[----:B------:R-:W-:Y:S01]  /*8d80*/  SHF.R.U64 R29, R38, 0x12, RZ ;  /* 0x00000012261d7819 */ /* 0x000fe200000012ff */
[----:B------:R-:W-:Y:S01]  /*8d90*/  @!P1 IMAD.MOV R44, RZ, RZ, -R44 ;  /* 0x000000ffff2c9224 */ /* 0x000fe200078e0a2c */
[----:B------:R-:W-:Y:S02]  /*8da0*/  UIMAD UR5, UR6, 0x2d, URZ ;  /* 0x0000002d060578a4 */ /* 0x000fe4000f8e02ff */
[----:B------:R-:W-:Y:S01]  /*8db0*/  @!P5 IMAD.MOV R41, RZ, RZ, -R41 ;  /* 0x000000ffff29d224 */ /* 0x000fe200078e0a29 */
[----:B------:R-:W-:-:S02]  /*8dc0*/  LOP3.LUT P1, RZ, R29, 0x1, RZ, 0xc0, !PT ;  /* 0x000000011dff7812 */ /* 0x000fc4000782c0ff */
[----:B------:R-:W-:Y:S02]  /*8dd0*/  ISETP.GE.AND P5, PT, R109, RZ, PT ;  /* 0x000000ff6d00720c */ /* 0x000fe40003fa6270 */
[----:B------:R-:W-:Y:S01]  /*8de0*/  @!P3 IMAD.MOV R42, RZ, RZ, -R42 ;  /* 0x000000ffff2ab224 */ /* 0x000fe200078e0a2a */
[----:B------:R-:W-:Y:S01]  /*8df0*/  ISETP.GE.AND P3, PT, R115, RZ, PT ;  /* 0x000000ff7300720c */ /* 0x000fe20003f66270 */
[----:B------:R-:W-:Y:S01]  /*8e00*/  USHF.R.S32.HI UR12, URZ, 0x1f, UR5 ;  /* 0x0000001fff0c7899 */ /* 0x000fe20008011405 */
[----:B------:R1:W-:Y:S01]  /*8e10*/  STL [R1+0x43c], R20 ;  /* 0x00043c1401007387 */ /* 0x0003e20000100800 */
[----:B------:R-:W-:-:S03]  /*8e20*/  @!P4 IMAD.MOV R43, RZ, RZ, -R43 ;  /* 0x000000ffff2bc224 */ /* 0x000fc600078e0a2b */
[----:B------:R0:W-:Y:S01]  /*8e30*/  STL [R1+0x438], R21 ;  /* 0x0004381501007387 */ /* 0x0001e20000100800 */
[----:B-1----:R-:W-:-:S06]  /*8e40*/  IADD3 R20, P4, PT, R4, UR5, RZ ;  /* 0x0000000504147c10 */ /* 0x002fcc000ff9e0ff */
[----:B------:R-:W-:Y:S01]  /*8e50*/  @!P3 IMAD.MOV R46, RZ, RZ, -R46 ;  /* 0x000000ffff2eb224 */ /* 0x000fe200078e0a2e */
[----:B------:R-:W-:Y:S02]  /*8e60*/  ISETP.GE.AND P3, PT, R117, RZ, PT ;  /* 0x000000ff7500720c */ /* 0x000fe40003f66270 */
[----:B0-----:R-:W-:Y:S01]  /*8e70*/  IADD3.X R21, PT, PT, R6, UR12, RZ, P4, !PT ;  /* 0x0000000c06157c10 */ /* 0x001fe2000a7fe4ff */
[----:B------:R0:W-:Y:S01]  /*8e80*/  STL [R1+0x4a4], R20 ;  /* 0x0004a41401007387 */ /* 0x0001e20000100800 */
[----:B------:R-:W-:Y:S02]  /*8e90*/  @P1 IMAD.MOV.U32 R30, RZ, RZ, R20 ;  /* 0x000000ffff1e1224 */ /* 0x000fe400078e0014 */
[----:B------:R-:W-:Y:S01]  /*8ea0*/  @!P5 IMAD.MOV R45, RZ, RZ, -R45 ;  /* 0x000000ffff2dd224 */ /* 0x000fe200078e0a2d */
[----:B------:R-:W-:Y:S01]  /*8eb0*/  ISETP.GE.AND P5, PT, R111, RZ, PT ;  /* 0x000000ff6f00720c */ /* 0x000fe20003fa6270 */
[----:B------:R1:W-:Y:S01]  /*8ec0*/  STL [R1+0x4a0], R21 ;  /* 0x0004a01501007387 */ /* 0x0003e20000100800 */
[----:B------:R-:W-:Y:S01]  /*8ed0*/  @P1 IMAD.MOV.U32 R31, RZ, RZ, R21 ;  /* 0x000000ffff1f1224 */ /* 0x000fe200078e0015 */
[----:B0-----:R-:W-:-:S04]  /*8ee0*/  IADD3 R20, P4, PT, R5, UR5, RZ ;  /* 0x0000000505147c10 */ /* 0x001fc8000ff9e0ff */
[----:B------:R0:W2:Y:S01]  /*8ef0*/  @P1 LDG.E.U8 R146, desc[UR18][R30.64] ;  /* 0x000000121e921981 */ /* 0x0000a2000c1e1100 */
[----:B-1----:R-:W-:Y:S02]  /*8f00*/  IADD3.X R21, PT, PT, R7, UR12, RZ, P4, !PT ;  /* 0x0000000c07157c10 */ /* 0x002fe4000a7fe4ff */
[----:B------:R-:W-:Y:S02]  /*8f10*/  ISETP.GE.AND P4, PT, R121, RZ, PT ;  /* 0x000000ff7900720c */ /* 0x000fe40003f86270 */
[----:B------:R-:W-:Y:S01]  /*8f20*/  SHF.R.U64 R29, R38, 0xa, RZ ;  /* 0x0000000a261d7819 */ /* 0x000fe200000012ff */
[----:B0-----:R-:W-:Y:S02]  /*8f30*/  @P1 IMAD.MOV.U32 R30, RZ, RZ, R20 ;  /* 0x000000ffff1e1224 */ /* 0x001fe400078e0014 */
[----:B------:R-:W-:Y:S02]  /*8f40*/  @P1 IMAD.MOV.U32 R31, RZ, RZ, R21 ;  /* 0x000000ffff1f1224 */ /* 0x000fe400078e0015 */
[----:B------:R-:W-:Y:S01]  /*8f50*/  @!P3 IMAD.MOV R50, RZ, RZ, -R50 ;  /* 0x000000ffff32b224 */ /* 0x000fe200078e0a32 */
[----:B------:R-:W-:Y:S01]  /*8f60*/  LOP3.LUT P3, RZ, R29, 0x1, RZ, 0xc0, !PT ;  /* 0x000000011dff7812 */ /* 0x000fe2000786c0ff */
[----:B------:R-:W-:Y:S01]  /*8f70*/  @!P5 IMAD.MOV R47, RZ, RZ, -R47 ;  /* 0x000000ffff2fd224 */ /* 0x000fe200078e0a2f */
[----:B------:R0:W2:Y:S01]  /*8f80*/  @P1 LDG.E.U8 R137, desc[UR18][R30.64] ;  /* 0x000000121e891981 */ /* 0x0000a2000c1e1100 */
[----:B------:R-:W-:Y:S01]  /*8f90*/  ISETP.GE.AND P5, PT, R120, RZ, PT ;  /* 0x000000ff7800720c */ /* 0x000fe20003fa6270 */
[----:B------:R-:W-:Y:S01]  /*8fa0*/  UIMAD UR5, UR6, 0x35, URZ ;  /* 0x00000035060578a4 */ /* 0x000fe2000f8e02ff */
[----:B------:R-:W-:Y:S01]  /*8fb0*/  ISETP.GE.AND P1, PT, R123, RZ, PT ;  /* 0x000000ff7b00720c */ /* 0x000fe20003f26270 */
[----:B------:R1:W-:Y:S01]  /*8fc0*/  STL [R1+0x4ac], R20 ;  /* 0x0004ac1401007387 */ /* 0x0003e20000100800 */
[----:B------:R-:W-:Y:S01]  /*8fd0*/  @!P4 IMAD.MOV R49, RZ, RZ, -R49 ;  /* 0x000000ffff31c224 */ /* 0x000fe200078e0a31 */
[----:B------:R-:W-:-:S02]  /*8fe0*/  USHF.R.S32.HI UR12, URZ, 0x1f, UR5 ;  /* 0x0000001fff0c7899 */ /* 0x000fc40008011405 */
[----:B------:R0:W-:Y:S01]  /*8ff0*/  STL [R1+0x4a8], R21 ;  /* 0x0004a81501007387 */ /* 0x0001e20000100800 */
[----:B-1----:R-:W-:-:S05]  /*9000*/  IADD3 R20, P4, PT, R4, UR5, RZ ;  /* 0x0000000504147c10 */ /* 0x002fca000ff9e0ff */
[----:B------:R-:W-:Y:S01]  /*9010*/  @!P5 IMAD.MOV R51, RZ, RZ, -R51 ;  /* 0x000000ffff33d224 */ /* 0x000fe200078e0a33 */
[----:B0-----:R-:W-:Y:S01]  /*9020*/  IADD3.X R21, PT, PT, R6, UR12, RZ, P4, !PT ;  /* 0x0000000c06157c10 */ /* 0x001fe2000a7fe4ff */
[----:B------:R0:W-:Y:S01]  /*9030*/  STL [R1+0x514], R20 ;  /* 0x0005141401007387 */ /* 0x0001e20000100800 */
[----:B------:R-:W-:Y:S01]  /*9040*/  @P3 IMAD.MOV.U32 R30, RZ, RZ, R20 ;  /* 0x000000ffff1e3224 */ /* 0x000fe200078e0014 */
[----:B------:R-:W-:Y:S01]  /*9050*/  ISETP.GE.AND P5, PT, R122, RZ, PT ;  /* 0x000000ff7a00720c */ /* 0x000fe20003fa6270 */
[----:B------:R-:W-:Y:S01]  /*9060*/  @!P1 IMAD.MOV R48, RZ, RZ, -R48 ;  /* 0x000000ffff309224 */ /* 0x000fe200078e0a30 */
[----:B------:R-:W-:Y:S01]  /*9070*/  ISETP.GE.AND P1, PT, R126, RZ, PT ;  /* 0x000000ff7e00720c */ /* 0x000fe20003f26270 */
[----:B------:R1:W-:Y:S01]  /*9080*/  STL [R1+0x510], R21 ;  /* 0x0005101501007387 */ /* 0x0003e20000100800 */
[----:B------:R-:W-:Y:S01]  /*9090*/  PRMT R122, RZ, 0x7610, R122 ;  /* 0x00007610ff7a7816 */ /* 0x000fe2000000007a */
[----:B------:R-:W-:Y:S01]  /*90a0*/  @P3 IMAD.MOV.U32 R31, RZ, RZ, R21 ;  /* 0x000000ffff1f3224 */ /* 0x000fe200078e0015 */
[----:B0-----:R-:W-:-:S04]  /*90b0*/  IADD3 R20, P4, PT, R5, UR5, RZ ;  /* 0x0000000505147c10 */ /* 0x001fc8000ff9e0ff */
[----:B------:R0:W2:Y:S01]  /*90c0*/  @P3 LDG.E.U8 R122, desc[UR18][R30.64] ;  /* 0x000000121e7a3981 */ /* 0x0000a2000c1e1100 */
[----:B-1----:R-:W-:Y:S02]  /*90d0*/  IADD3.X R21, PT, PT, R7, UR12, RZ, P4, !PT ;  /* 0x0000000c07157c10 */ /* 0x002fe4000a7fe4ff */
[----:B------:R-:W-:Y:S01]  /*90e0*/  PRMT R121, RZ, 0x7610, R121 ;  /* 0x00007610ff797816 */ /* 0x000fe20000000079 */
[----:B0-----:R-:W-:Y:S02]  /*90f0*/  @P3 IMAD.MOV.U32 R30, RZ, RZ, R20 ;  /* 0x000000ffff1e3224 */ /* 0x001fe400078e0014 */
[----:B------:R-:W-:Y:S02]  /*9100*/  @P3 IMAD.MOV.U32 R31, RZ, RZ, R21 ;  /* 0x000000ffff1f3224 */ /* 0x000fe400078e0015 */
[----:B------:R-:W-:Y:S01]  /*9110*/  @!P1 IMAD.MOV R52, RZ, RZ, -R52 ;  /* 0x000000ffff349224 */ /* 0x000fe200078e0a34 */
[----:B------:R-:W-:Y:S02]  /*9120*/  ISETP.GE.AND P1, PT, R128, RZ, PT ;  /* 0x000000ff8000720c */ /* 0x000fe40003f26270 */
[----:B------:R0:W2:Y:S01]  /*9130*/  @P3 LDG.E.U8 R121, desc[UR18][R30.64] ;  /* 0x000000121e793981 */ /* 0x0000a2000c1e1100 */
[----:B------:R-:W-:-:S02]  /*9140*/  ISETP.GE.AND P3, PT, R135, RZ, PT ;  /* 0x000000ff8700720c */ /* 0x000fc40003f66270 */
[----:B------:R-:W-:Y:S02]  /*9150*/  ISETP.GE.AND P4, PT, R133, RZ, PT ;  /* 0x000000ff8500720c */ /* 0x000fe40003f86270 */
[----:B------:R-:W-:Y:S01]  /*9160*/  SHF.R.U64 R29, R38, 0x2, RZ ;  /* 0x00000002261d7819 */ /* 0x000fe200000012ff */
[----:B------:R-:W-:Y:S01]  /*9170*/  @!P5 IMAD.MOV R53, RZ, RZ, -R53 ;  /* 0x000000ffff35d224 */ /* 0x000fe200078e0a35 */
[----:B------:R-:W-:-:S04]  /*9180*/  UIMAD UR5, UR6, 0x3d, URZ ;  /* 0x0000003d060578a4 */ /* 0x000fc8000f8e02ff */
[----:B------:R-:W-:Y:S01]  /*9190*/  @!P1 IMAD.MOV R56, RZ, RZ, -R56 ;  /* 0x000000ffff389224 */ /* 0x000fe200078e0a38 */
[----:B------:R-:W-:Y:S02]  /*91a0*/  LOP3.LUT P1, RZ, R29, 0x1, RZ, 0xc0, !PT ;  /* 0x000000011dff7812 */ /* 0x000fe4000782c0ff */
[----:B------:R-:W-:Y:S01]  /*91b0*/  @!P3 IMAD.MOV R54, RZ, RZ, -R54 ;  /* 0x000000ffff36b224 */ /* 0x000fe200078e0a36 */
[----:B------:R-:W-:Y:S02]  /*91c0*/  ISETP.GE.AND P3, PT, R136, RZ, PT ;  /* 0x000000ff8800720c */ /* 0x000fe40003f66270 */
[----:B------:R-:W-:Y:S01]  /*91d0*/  ISETP.GE.AND P5, PT, R130, RZ, PT ;  /* 0x000000ff8200720c */ /* 0x000fe20003fa6270 */
[----:B------:R-:W-:Y:S01]  /*91e0*/  USHF.R.S32.HI UR12, URZ, 0x1f, UR5 ;  /* 0x0000001fff0c7899 */ /* 0x000fe20008011405 */
[----:B------:R1:W-:Y:S01]  /*91f0*/  STL [R1+0x51c], R20 ;  /* 0x00051c1401007387 */ /* 0x0003e20000100800 */
[----:B------:R-:W-:-:S03]  /*9200*/  @!P4 IMAD.MOV R55, RZ, RZ, -R55 ;  /* 0x000000ffff37c224 */ /* 0x000fc600078e0a37 */
[----:B------:R0:W-:Y:S01]  /*9210*/  STL [R1+0x518], R21 ;  /* 0x0005181501007387 */ /* 0x0001e20000100800 */
[----:B-1----:R-:W-:-:S04]  /*9220*/  IADD3 R20, P4, PT, R4, UR5, RZ ;  /* 0x0000000504147c10 */ /* 0x002fc8000ff9e0ff */
[----:B------:R-:W-:Y:S01]  /*9230*/  @!P3 IMAD.MOV R58, RZ, RZ, -R58 ;  /* 0x000000ffff3ab224 */ /* 0x000fe200078e0a3a */
[----:B0-----:R-:W-:Y:S01]  /*9240*/  IADD3.X R21, PT, PT, R6, UR12, RZ, P4, !PT ;  /* 0x0000000c06157c10 */ /* 0x001fe2000a7fe4ff */
[----:B------:R0:W-:Y:S01]  /*9250*/  STL [R1+0x534], R20 ;  /* 0x0005341401007387 */ /* 0x0001e20000100800 */
[----:B------:R-:W-:Y:S01]  /*9260*/  @P1 IMAD.MOV.U32 R30, RZ, RZ, R20 ;  /* 0x000000ffff1e1224 */ /* 0x000fe200078e0014 */
[----:B------:R-:W-:Y:S01]  /*9270*/  PRMT R120, RZ, 0x7610, R120 ;  /* 0x00007610ff787816 */ /* 0x000fe20000000078 */
[----:B------:R-:W-:Y:S01]  /*9280*/  @!P5 IMAD.MOV R57, RZ, RZ, -R57 ;  /* 0x000000ffff39d224 */ /* 0x000fe200078e0a39 */
[----:B------:R-:W-:Y:S01]  /*9290*/  ISETP.GE.AND P5, PT, R134, RZ, PT ;  /* 0x000000ff8600720c */ /* 0x000fe20003fa6270 */
[----:B------:R1:W-:Y:S01]  /*92a0*/  STL [R1+0x530], R21 ;  /* 0x0005301501007387 */ /* 0x0003e20000100800 */
[----:B------:R-:W-:Y:S01]  /*92b0*/  @P1 IMAD.MOV.U32 R31, RZ, RZ, R21 ;  /* 0x000000ffff1f1224 */ /* 0x000fe200078e0015 */
[----:B0-----:R-:W-:-:S04]  /*92c0*/  IADD3 R20, P3, PT, R5, UR5, RZ ;  /* 0x0000000505147c10 */ /* 0x001fc8000ff7e0ff */
[----:B------:R0:W2:Y:S01]  /*92d0*/  @P1 LDG.E.U8 R120, desc[UR18][R30.64] ;  /* 0x000000121e781981 */ /* 0x0000a2000c1e1100 */
[----:B-1----:R-:W-:Y:S02]  /*92e0*/  IADD3.X R21, PT, PT, R7, UR12, RZ, P3, !PT ;  /* 0x0000000c07157c10 */ /* 0x002fe40009ffe4ff */
[----:B------:R-:W-:Y:S02]  /*92f0*/  PRMT R117, RZ, 0x7610, R117 ;  /* 0x00007610ff757816 */ /* 0x000fe40000000075 */
[----:B------:R-:W-:Y:S01]  /*9300*/  ISETP.GE.AND P4, PT, R138, RZ, PT ;  /* 0x000000ff8a00720c */ /* 0x000fe20003f86270 */
[----:B0-----:R-:W-:Y:S02]  /*9310*/  @P1 IMAD.MOV.U32 R30, RZ, RZ, R20 ;  /* 0x000000ffff1e1224 */ /* 0x001fe400078e0014 */
[----:B------:R-:W-:Y:S01]  /*9320*/  @P1 IMAD.MOV.U32 R31, RZ, RZ, R21 ;  /* 0x000000ffff1f1224 */ /* 0x000fe200078e0015 */
[----:B------:R-:W-:Y:S01]  /*9330*/  ISETP.GE.AND P3, PT, R144, RZ, PT ;  /* 0x000000ff9000720c */ /* 0x000fe20003f66270 */
[----:B------:R-:W-:-:S03]  /*9340*/  @!P5 IMAD.MOV R59, RZ, RZ, -R59 ;  /* 0x000000ffff3bd224 */ /* 0x000fc600078e0a3b */
[----:B------:R0:W2:Y:S01]  /*9350*/  @P1 LDG.E.U8 R117, desc[UR18][R30.64] ;  /* 0x000000121e751981 */ /* 0x0000a2000c1e1100 */
[----:B------:R-:W-:Y:S02]  /*9360*/  ISETP.GE.AND P1, PT, R149, RZ, PT ;  /* 0x000000ff9500720c */ /* 0x000fe40003f26270 */
[----:B------:R-:W-:Y:S02]  /*9370*/  ISETP.GE.AND P5, PT, R139, RZ, PT ;  /* 0x000000ff8b00720c */ /* 0x000fe40003fa6270 */
[----:B------:R-:W-:Y:S01]  /*9380*/  @!P4 IMAD.MOV R62, RZ, RZ, -R62 ;  /* 0x000000ffff3ec224 */ /* 0x000fe200078e0a3e */
[----:B------:R-:W-:Y:S01]  /*9390*/  ISETP.GE.AND P4, PT, R148, RZ, PT ;  /* 0x000000ff9400720c */ /* 0x000fe20003f86270 */
[----:B------:R-:W-:Y:S01]  /*93a0*/  VIADD R29, R18, 0xfffffff9 ;  /* 0xfffffff9121d7836 */ /* 0x000fe20000000000 */
[----:B------:R-:W-:Y:S01]  /*93b0*/  UIMAD UR5, UR6, 0x6, URZ ;  /* 0x00000006060578a4 */ /* 0x000fe2000f8e02ff */
[----:B------:R-:W-:-:S03]  /*93c0*/  @!P3 IMAD.MOV R61, RZ, RZ, -R61 ;  /* 0x000000ffff3db224 */ /* 0x000fc600078e0a3d */
[----:B------:R-:W-:Y:S01]  /*93d0*/  ISETP.GE.U32.AND P3, PT, R29, 0x7fffffba, PT ;  /* 0x7fffffba1d00780c */ /* 0x000fe20003f66070 */
[----:B------:R-:W-:Y:S01]  /*93e0*/  USHF.R.S32.HI UR12, URZ, 0x1f, UR5 ;  /* 0x0000001fff0c7899 */ /* 0x000fe20008011405 */
[----:B------:R-:W-:Y:S01]  /*93f0*/  @!P1 IMAD.MOV R60, RZ, RZ, -R60 ;  /* 0x000000ffff3c9224 */ /* 0x000fe200078e0a3c */
[----:B------:R-:W-:Y:S01]  /*9400*/  ISETP.GE.AND P1, PT, R150, RZ, PT ;  /* 0x000000ff9600720c */ /* 0x000fe20003f26270 */
[----:B------:R-:W-:Y:S01]  /*9410*/  @!P5 IMAD.MOV R63, RZ, RZ, -R63 ;  /* 0x000000ffff3fd224 */ /* 0x000fe200078e0a3f */
[----:B------:R-:W-:Y:S02]  /*9420*/  IADD3 R29, P5, PT, R4, UR5, RZ ;  /* 0x00000005041d7c10 */ /* 0x000fe4000ffbe0ff */
[----:B------:R-:W-:Y:S01]  /*9430*/  @!P4 IMAD.MOV R65, RZ, RZ, -R65 ;  /* 0x000000ffff41c224 */ /* 0x000fe200078e0a41 */
[----:B0-----:R-:W-:Y:S02]  /*9440*/  IADD3 R31, P4, PT, R5, UR5, RZ ;  /* 0x00000005051f7c10 */ /* 0x001fe4000ff9e0ff */
[----:B------:R-:W-:-:S02]  /*9450*/  IADD3.X R30, PT, PT, R6, UR12, RZ, P5, !PT ;  /* 0x0000000c061e7c10 */ /* 0x000fc4000affe4ff */
[----:B------:R-:W-:Y:S01]  /*9460*/  PRMT R115, RZ, 0x7610, R115 ;  /* 0x00007610ff737816 */ /* 0x000fe20000000073 */
[----:B------:R-:W-:Y:S01]  /*9470*/  @!P3 IMAD.MOV.U32 R100, RZ, RZ, R29 ;  /* 0x000000ffff64b224 */ /* 0x000fe200078e001d */
[----:B------:R-:W-:Y:S01]  /*9480*/  IADD3.X R32, PT, PT, R7, UR12, RZ, P4, !PT ;  /* 0x0000000c07207c10 */ /* 0x000fe2000a7fe4ff */
[----:B------:R-:W-:Y:S02]  /*9490*/  @!P3 IMAD.MOV.U32 R101, RZ, RZ, R30 ;  /* 0x000000ffff65b224 */ /* 0x000fe400078e001e */
[----:B------:R-:W-:Y:S01]  /*94a0*/  @!P1 IMAD.MOV R64, RZ, RZ, -R64 ;  /* 0x000000ffff409224 */ /* 0x000fe200078e0a40 */
[----:B------:R-:W-:Y:S02]  /*94b0*/  ISETP.GE.AND P1, PT, R151, RZ, PT ;  /* 0x000000ff9700720c */ /* 0x000fe40003f26270 */
[----:B------:R0:W2:Y:S01]  /*94c0*/  @!P3 LDG.E.U8 R115, desc[UR18][R100.64] ;  /* 0x000000126473b981 */ /* 0x0000a2000c1e1100 */
[----:B------:R-:W-:Y:S02]  /*94d0*/  PRMT R112, RZ, 0x7610, R112 ;  /* 0x00007610ff707816 */ /* 0x000fe40000000070 */
[----:B------:R-:W-:Y:S01]  /*94e0*/  ISETP.GE.AND P4, PT, R154, RZ, PT ;  /* 0x000000ff9a00720c */ /* 0x000fe20003f86270 */
[----:B0-----:R-:W-:-:S02]  /*94f0*/  @!P3 IMAD.MOV.U32 R100, RZ, RZ, R31 ;  /* 0x000000ffff64b224 */ /* 0x001fc400078e001f */
[----:B------:R-:W-:-:S05]  /*9500*/  @!P3 IMAD.MOV.U32 R101, RZ, RZ, R32 ;  /* 0x000000ffff65b224 */ /* 0x000fca00078e0020 */
[----:B------:R0:W2:Y:S01]  /*9510*/  @!P3 LDG.E.U8 R112, desc[UR18][R100.64] ;  /* 0x000000126470b981 */ /* 0x0000a2000c1e1100 */
[----:B------:R-:W-:Y:S01]  /*9520*/  @!P1 IMAD.MOV R68, RZ, RZ, -R68 ;  /* 0x000000ffff449224 */ /* 0x000fe200078e0a44 */
[----:B------:R-:W-:Y:S01]  /*9530*/  UIMAD UR5, UR6, 0xe, URZ ;  /* 0x0000000e060578a4 */ /* 0x000fe2000f8e02ff */
[----:B0-----:R-:W-:-:S05]  /*9540*/  VIADD R100, R18, 0xfffffff1 ;  /* 0xfffffff112647836 */ /* 0x001fca0000000000 */
[----:B------:R-:W-:Y:S01]  /*9550*/  ISETP.GE.U32.AND P1, PT, R100, 0x7fffffb2, PT ;  /* 0x7fffffb26400780c */ /* 0x000fe20003f26070 */
[----:B------:R-:W-:Y:S01]  /*9560*/  USHF.R.S32.HI UR12, URZ, 0x1f, UR5 ;  /* 0x0000001fff0c7899 */ /* 0x000fe20008011405 */
[----:B------:R-:W-:Y:S01]  /*9570*/  ISETP.GE.AND P3, PT, R157, RZ, PT ;  /* 0x000000ff9d00720c */ /* 0x000fe20003f66270 */
[----:B------:R-:W-:Y:S01]  /*9580*/  @!P4 IMAD.MOV R67, RZ, RZ, -R67 ;  /* 0x000000ffff43c224 */ /* 0x000fe200078e0a43 */
[----:B------:R-:W-:Y:S01]  /*9590*/  IADD3 R18, P4, PT, R4, UR5, RZ ;  /* 0x0000000504127c10 */ /* 0x000fe2000ff9e0ff */
[----:B------:R0:W-:Y:S01]  /*95a0*/  STL [R1+0x53c], R20 ;  /* 0x00053c1401007387 */ /* 0x0001e20000100800 */
[----:B------:R-:W-:-:S03]  /*95b0*/  ISETP.GE.AND P5, PT, R153, RZ, PT ;  /* 0x000000ff9900720c */ /* 0x000fc60003fa6270 */
[----:B------:R-:W-:Y:S04]  /*95c0*/  STL [R1+0x538], R21 ;  /* 0x0005381501007387 */ /* 0x000fe80000100800 */
[----:B------:R-:W-:Y:S01]  /*95d0*/  STL [R1+0xc7c], R29 ;  /* 0x000c7c1d01007387 */ /* 0x000fe20000100800 */
[----:B------:R-:W-:Y:S01]  /*95e0*/  @!P1 IMAD.MOV.U32 R100, RZ, RZ, R18 ;  /* 0x000000ffff649224 */ /* 0x000fe200078e0012 */
[----:B0-----:R-:W-:Y:S02]  /*95f0*/  IADD3.X R20, PT, PT, R6, UR12, RZ, P4, !PT ;  /* 0x0000000c06147c10 */ /* 0x001fe4000a7fe4ff */
[----:B------:R-:W-:Y:S01]  /*9600*/  STL [R1+0xc78], R30 ;  /* 0x000c781e01007387 */ /* 0x000fe20000100800 */
[----:B------:R-:W-:-:S03]  /*9610*/  PRMT R111, RZ, 0x7610, R111 ;  /* 0x00007610ff6f7816 */ /* 0x000fc6000000006f */
[----:B------:R0:W-:Y:S01]  /*9620*/  STL [R1+0x30], R18 ;  /* 0x0000301201007387 */ /* 0x0001e20000100800 */
[----:B------:R-:W-:-:S03]  /*9630*/  @!P1 IMAD.MOV.U32 R101, RZ, RZ, R20 ;  /* 0x000000ffff659224 */ /* 0x000fc600078e0014 */
[----:B------:R1:W-:Y:S01]  /*9640*/  STL [R1+0x2c], R20 ;  /* 0x00002c1401007387 */ /* 0x0003e20000100800 */
[----:B------:R-:W-:Y:S01]  /*9650*/  @!P3 IMAD.MOV R66, RZ, RZ, -R66 ;  /* 0x000000ffff42b224 */ /* 0x000fe200078e0a42 */
[----:B0-----:R-:W-:Y:S01]  /*9660*/  IADD3 R18, P4, PT, R5, UR5, RZ ;  /* 0x0000000505127c10 */ /* 0x001fe2000ff9e0ff */
[----:B------:R-:W-:Y:S01]  /*9670*/  @!P5 IMAD.MOV R69, RZ, RZ, -R69 ;  /* 0x000000ffff45d224 */ /* 0x000fe200078e0a45 */
[----:B------:R-:W-:Y:S01]  /*9680*/  ISETP.GE.AND P3, PT, R158, RZ, PT ;  /* 0x000000ff9e00720c */ /* 0x000fe20003f66270 */
[----:B------:R0:W2:Y:S01]  /*9690*/  @!P1 LDG.E.U8 R111, desc[UR18][R100.64] ;  /* 0x00000012646f9981 */ /* 0x0000a2000c1e1100 */
[----:B-1----:R-:W-:Y:S02]  /*96a0*/  IADD3.X R20, PT, PT, R7, UR12, RZ, P4, !PT ;  /* 0x0000000c07147c10 */ /* 0x002fe4000a7fe4ff */
[----:B------:R-:W-:Y:S02]  /*96b0*/  PRMT R110, RZ, 0x7610, R110 ;  /* 0x00007610ff6e7816 */ /* 0x000fe4000000006e */
[----:B------:R-:W-:Y:S01]  /*96c0*/  ISETP.GE.AND P5, PT, R156, RZ, PT ;  /* 0x000000ff9c00720c */ /* 0x000fe20003fa6270 */
[----:B0-----:R-:W-:-:S02]  /*96d0*/  @!P1 IMAD.MOV.U32 R100, RZ, RZ, R18 ;  /* 0x000000ffff649224 */ /* 0x001fc400078e0012 */
[----:B------:R-:W-:-:S05]  /*96e0*/  @!P1 IMAD.MOV.U32 R101, RZ, RZ, R20 ;  /* 0x000000ffff659224 */ /* 0x000fca00078e0014 */
[----:B------:R0:W2:Y:S01]  /*96f0*/  @!P1 LDG.E.U8 R110, desc[UR18][R100.64] ;  /* 0x00000012646e9981 */ /* 0x0000a2000c1e1100 */
[----:B------:R-:W-:Y:S01]  /*9700*/  ISETP.GE.AND P1, PT, R19, RZ, PT ;  /* 0x000000ff1300720c */ /* 0x000fe20003f26270 */
[----:B------:R-:W-:Y:S01]  /*9710*/  @!P3 IMAD.MOV R70, RZ, RZ, -R70 ;  /* 0x000000ffff46b224 */ /* 0x000fe200078e0a46 */
[----:B------:R-:W-:Y:S02]  /*9720*/  ISETP.GE.AND P3, PT, R159, RZ, PT ;  /* 0x000000ff9f00720c */ /* 0x000fe40003f66270 */
[----:B------:R-:W-:Y:S01]  /*9730*/  @!P5 IMAD.MOV R71, RZ, RZ, -R71 ;  /* 0x000000ffff47d224 */ /* 0x000fe200078e0a47 */
[----:B------:R-:W-:Y:S02]  /*9740*/  ISETP.GE.AND P5, PT, R161, RZ, PT ;  /* 0x000000ffa100720c */ /* 0x000fe40003fa6270 */
[----:B------:R-:W-:Y:S01]  /*9750*/  ISETP.GE.AND P4, PT, R165, RZ, PT ;  /* 0x000000ffa500720c */ /* 0x000fe20003f86270 */
[----:B------:R-:W-:Y:S01]  /*9760*/  UIMAD UR5, UR6, 0x16, URZ ;  /* 0x00000016060578a4 */ /* 0x000fe2000f8e02ff */
[----:B0-----:R-:W-:-:S04]  /*9770*/  SHF.R.U32.HI R100, RZ, 0x9, R34 ;  /* 0x00000009ff647819 */ /* 0x001fc80000011622 */
[----:B------:R-:W-:Y:S01]  /*9780*/  @!P1 IMAD.MOV R72, RZ, RZ, -R72 ;  /* 0x000000ffff489224 */ /* 0x000fe200078e0a48 */
[----:B------:R-:W-:Y:S01]  /*9790*/  ISETP.GE.AND P1, PT, R132, RZ, PT ;  /* 0x000000ff8400720c */ /* 0x000fe20003f26270 */
[----:B------:R-:W-:Y:S01]  /*97a0*/  @!P3 IMAD.MOV R74, RZ, RZ, -R74 ;  /* 0x000000ffff4ab224 */ /* 0x000fe200078e0a4a */
[----:B------:R-:W-:Y:S02]  /*97b0*/  LOP3.LUT P3, RZ, R100, 0x1, RZ, 0xc0, !PT ;  /* 0x0000000164ff7812 */ /* 0x000fe4000786c0ff */
[----:B------:R-:W-:Y:S01]  /*97c0*/  @!P5 IMAD.MOV R75, RZ, RZ, -R75 ;  /* 0x000000ffff4bd224 */ /* 0x000fe200078e0a4b */
[----:B------:R-:W-:Y:S01]  /*97d0*/  USHF.R.S32.HI UR12, URZ, 0x1f, UR5 ;  /* 0x0000001fff0c7899 */ /* 0x000fe20008011405 */
[----:B------:R-:W-:Y:S01]  /*97e0*/  ISETP.GE.AND P5, PT, R17, RZ, PT ;  /* 0x000000ff1100720c */ /* 0x000fe20003fa6270 */
[----:B------:R-:W-:Y:S01]  /*97f0*/  @!P4 IMAD.MOV R73, RZ, RZ, -R73 ;  /* 0x000000ffff49c224 */ /* 0x000fe200078e0a49 */
[----:B------:R-:W-:Y:S01]  /*9800*/  IADD3 R17, P4, PT, R4, UR5, RZ ;  /* 0x0000000504117c10 */ /* 0x000fe2000ff9e0ff */
[----:B------:R0:W-:Y:S01]  /*9810*/  STL [R1+0x38], R18 ;  /* 0x0000381201007387 */ /* 0x0001e20000100800 */
[----:B------:R-:W-:-:S03]  /*9820*/  PRMT R109, RZ, 0x7610, R109 ;  /* 0x00007610ff6d7816 */ /* 0x000fc6000000006d */
[----:B------:R-:W-:Y:S01]  /*9830*/  @!P1 IMAD.MOV R76, RZ, RZ, -R76 ;  /* 0x000000ffff4c9224 */ /* 0x000fe200078e0a4c */
[----:B------:R-:W-:Y:S02]  /*9840*/  ISETP.GE.AND P1, PT, R16, RZ, PT ;  /* 0x000000ff1000720c */ /* 0x000fe40003f26270 */
[----:B0-----:R-:W-:Y:S02]  /*9850*/  IADD3.X R18, PT, PT, R6, UR12, RZ, P4, !PT ;  /* 0x0000000c06127c10 */ /* 0x001fe4000a7fe4ff */
[----:B------:R-:W-:Y:S01]  /*9860*/  IADD3 R16, P4, PT, R5, UR5, RZ ;  /* 0x0000000505107c10 */ /* 0x000fe2000ff9e0ff */
[----:B------:R-:W-:Y:S01]  /*9870*/  STL [R1+0x34], R20 ;  /* 0x0000341401007387 */ /* 0x000fe20000100800 */
[----:B------:R-:W-:Y:S02]  /*9880*/  @P3 IMAD.MOV.U32 R100, RZ, RZ, R17 ;  /* 0x000000ffff643224 */ /* 0x000fe400078e0011 */
[----:B------:R-:W-:Y:S01]  /*9890*/  @P3 IMAD.MOV.U32 R101, RZ, RZ, R18 ;  /* 0x000000ffff653224 */ /* 0x000fe200078e0012 */
[----:B------:R0:W-:Y:S01]  /*98a0*/  STL [R1+0x364], R17 ;  /* 0x0003641101007387 */ /* 0x0001e20000100800 */
[----:B------:R-:W-:-:S03]  /*98b0*/  PRMT R108, RZ, 0x7610, R108 ;  /* 0x00007610ff6c7816 */ /* 0x000fc6000000006c */
[----:B------:R1:W2:Y:S01]  /*98c0*/  @P3 LDG.E.U8 R109, desc[UR18][R100.64] ;  /* 0x00000012646d3981 */ /* 0x0002a2000c1e1100 */
[----:B0-----:R-:W-:Y:S01]  /*98d0*/  IADD3.X R17, PT, PT, R7, UR12, RZ, P4, !PT ;  /* 0x0000000c07117c10 */ /* 0x001fe2000a7fe4ff */
[----:B-1----:R-:W-:-:S04]  /*98e0*/  @P3 IMAD.MOV.U32 R100, RZ, RZ, R16 ;  /* 0x000000ffff643224 */ /* 0x002fc800078e0010 */
[----:B------:R-:W-:Y:S01]  /*98f0*/  @P3 IMAD.MOV.U32 R101, RZ, RZ, R17 ;  /* 0x000000ffff653224 */ /* 0x000fe200078e0011 */
[----:B------:R-:W-:-:S04]  /*9900*/  ISETP.GE.AND P4, PT, R129, RZ, PT ;  /* 0x000000ff8100720c */ /* 0x000fc80003f86270 */
[----:B------:R0:W2:Y:S01]  /*9910*/  @P3 LDG.E.U8 R108, desc[UR18][R100.64] ;  /* 0x00000012646c3981 */ /* 0x0000a2000c1e1100 */
[----:B------:R-:W-:Y:S01]  /*9920*/  ISETP.GE.AND P3, PT, R14, RZ, PT ;  /* 0x000000ff0e00720c */ /* 0x000fe20003f66270 */
[----:B------:R-:W-:Y:S01]  /*9930*/  @!P1 IMAD.MOV R80, RZ, RZ, -R80 ;  /* 0x000000ffff509224 */ /* 0x000fe200078e0a50 */
[----:B------:R-:W-:Y:S01]  /*9940*/  UIMAD UR5, UR6, 0x1e, URZ ;  /* 0x0000001e060578a4 */ /* 0x000fe2000f8e02ff */
[----:B0-----:R-:W-:-:S04]  /*9950*/  SHF.R.U32.HI R100, RZ, 0x1, R34 ;  /* 0x00000001ff647819 */ /* 0x001fc80000011622 */
[----:B------:R-:W-:-:S06]  /*9960*/  LOP3.LUT P1, RZ, R100, 0x1, RZ, 0xc0, !PT ;  /* 0x0000000164ff7812 */ /* 0x000fcc000782c0ff */
[----:B------:R-:W-:Y:S01]  /*9970*/  @!P3 IMAD.MOV R78, RZ, RZ, -R78 ;  /* 0x000000ffff4eb224 */ /* 0x000fe200078e0a4e */
[----:B------:R-:W-:Y:S01]  /*9980*/  USHF.R.S32.HI UR12, URZ, 0x1f, UR5 ;  /* 0x0000001fff0c7899 */ /* 0x000fe20008011405 */
[----:B------:R-:W-:Y:S01]  /*9990*/  @!P4 IMAD.MOV R79, RZ, RZ, -R79 ;  /* 0x000000ffff4fc224 */ /* 0x000fe200078e0a4f */
[----:B------:R-:W-:Y:S02]  /*99a0*/  ISETP.GE.AND P3, PT, R13, RZ, PT ;  /* 0x000000ff0d00720c */ /* 0x000fe40003f66270 */
[----:B------:R-:W-:Y:S01]  /*99b0*/  IADD3 R13, P4, PT, R4, UR5, RZ ;  /* 0x00000005040d7c10 */ /* 0x000fe2000ff9e0ff */
[----:B------:R-:W-:Y:S01]  /*99c0*/  STL [R1+0x360], R18 ;  /* 0x0003601201007387 */ /* 0x000fe20000100800 */
[----:B------:R-:W-:Y:S01]  /*99d0*/  @!P5 IMAD.MOV R77, RZ, RZ, -R77 ;  /* 0x000000ffff4dd224 */ /* 0x000fe200078e0a4d */
[----:B------:R-:W-:Y:S02]  /*99e0*/  ISETP.GE.AND P5, PT, R127, RZ, PT ;  /* 0x000000ff7f00720c */ /* 0x000fe40003fa6270 */
[----:B------:R-:W-:Y:S01]  /*99f0*/  STL [R1+0x36c], R16 ;  /* 0x00036c1001007387 */ /* 0x000fe20000100800 */
[----:B------:R-:W-:Y:S01]  /*9a00*/  IADD3.X R14, PT, PT, R6, UR12, RZ, P4, !PT ;  /* 0x0000000c060e7c10 */ /* 0x000fe2000a7fe4ff */
[----:B------:R-:W-:-:S02]  /*9a10*/  @P1 IMAD.MOV.U32 R100, RZ, RZ, R13 ;  /* 0x000000ffff641224 */ /* 0x000fc400078e000d */
[----:B------:R-:W-:Y:S01]  /*9a20*/  STL [R1+0x368], R17 ;  /* 0x0003681101007387 */ /* 0x000fe20000100800 */
[----:B------:R-:W-:-:S03]  /*9a30*/  PRMT R105, RZ, 0x7610, R105 ;  /* 0x00007610ff697816 */ /* 0x000fc60000000069 */
[----:B------:R0:W-:Y:S01]  /*9a40*/  STL [R1+0x3d4], R13 ;  /* 0x0003d40d01007387 */ /* 0x0001e20000100800 */
[----:B------:R-:W-:-:S03]  /*9a50*/  @P1 IMAD.MOV.U32 R101, RZ, RZ, R14 ;  /* 0x000000ffff651224 */ /* 0x000fc600078e000e */
[----:B------:R1:W-:Y:S01]  /*9a60*/  STL [R1+0x3d0], R14 ;  /* 0x0003d00e01007387 */ /* 0x0003e20000100800 */
[----:B------:R-:W-:-:S03]  /*9a70*/  PRMT R104, RZ, 0x7610, R104 ;  /* 0x00007610ff687816 */ /* 0x000fc60000000068 */
[----:B------:R3:W2:Y:S01]  /*9a80*/  @P1 LDG.E.U8 R105, desc[UR18][R100.64] ;  /* 0x0000001264691981 */ /* 0x0006a2000c1e1100 */
[----:B0-----:R-:W-:-:S04]  /*9a90*/  IADD3 R13, P4, PT, R5, UR5, RZ ;  /* 0x00000005050d7c10 */ /* 0x001fc8000ff9e0ff */
[----:B-1----:R-:W-:Y:S01]  /*9aa0*/  IADD3.X R14, PT, PT, R7, UR12, RZ, P4, !PT ;  /* 0x0000000c070e7c10 */ /* 0x002fe2000a7fe4ff */
[----:B------:R-:W-:Y:S02]  /*9ab0*/  @!P5 IMAD.MOV R81, RZ, RZ, -R81 ;  /* 0x000000ffff51d224 */ /* 0x000fe400078e0a51 */
[----:B---3--:R-:W-:Y:S02]  /*9ac0*/  @P1 IMAD.MOV.U32 R100, RZ, RZ, R13 ;  /* 0x000000ffff641224 */ /* 0x008fe400078e000d */
[----:B------:R-:W-:Y:S01]  /*9ad0*/  @P1 IMAD.MOV.U32 R101, RZ, RZ, R14 ;  /* 0x000000ffff651224 */ /* 0x000fe200078e000e */
[----:B------:R-:W-:-:S04]  /*9ae0*/  ISETP.GE.AND P5, PT, R15, RZ, PT ;  /* 0x000000ff0f00720c */ /* 0x000fc80003fa6270 */
[----:B------:R0:W3:Y:S01]  /*9af0*/  @P1 LDG.E.U8 R104, desc[UR18][R100.64] ;  /* 0x0000001264681981 */ /* 0x0000e2000c1e1100 */
[----:B------:R-:W-:Y:S01]  /*9b00*/  ISETP.GE.AND P1, PT, R119, RZ, PT ;  /* 0x000000ff7700720c */ /* 0x000fe20003f26270 */
[----:B------:R-:W-:Y:S01]  /*9b10*/  @!P3 IMAD.MOV R82, RZ, RZ, -R82 ;  /* 0x000000ffff52b224 */ /* 0x000fe200078e0a52 */
[----:B------:R-:W-:Y:S02]  /*9b20*/  ISETP.GE.AND P3, PT, R125, RZ, PT ;  /* 0x000000ff7d00720c */ /* 0x000fe40003f66270 */
[----:B------:R-:W-:-:S04]  /*9b30*/  ISETP.GE.AND P4, PT, R118, RZ, PT ;  /* 0x000000ff7600720c */ /* 0x000fc80003f86270 */
[----:B------:R-:W-:Y:S01]  /*9b40*/  @!P5 IMAD.MOV R83, RZ, RZ, -R83 ;  /* 0x000000ffff53d224 */ /* 0x000fe200078e0a53 */
[----:B------:R-:W-:Y:S02]  /*9b50*/  ISETP.GE.AND P5, PT, R124, RZ, PT ;  /* 0x000000ff7c00720c */ /* 0x000fe40003fa6270 */
[----:B0-----:R-:W-:Y:S02]  /*9b60*/  SHF.R.U64 R100, R38, 0x19, RZ ;  /* 0x0000001926647819 */ /* 0x001fe400000012ff */
[----:B------:R-:W-:Y:S01]  /*9b70*/  @!P1 IMAD.MOV R84, RZ, RZ, -R84 ;  /* 0x000000ffff549224 */ /* 0x000fe200078e0a54 */
[----:B------:R-:W-:Y:S01]  /*9b80*/  ISETP.GE.AND P1, PT, R10, RZ, PT ;  /* 0x000000ff0a00720c */ /* 0x000fe20003f26270 */
[----:B------:R-:W-:Y:S01]  /*9b90*/  UIMAD UR5, UR6, 0x26, URZ ;  /* 0x00000026060578a4 */ /* 0x000fe2000f8e02ff */
[----:B------:R-:W-:Y:S01]  /*9ba0*/  @!P3 IMAD.MOV R86, RZ, RZ, -R86 ;  /* 0x000000ffff56b224 */ /* 0x000fe200078e0a56 */
[----:B------:R-:W-:Y:S01]  /*9bb0*/  LOP3.LUT P3, RZ, R100, 0x1, RZ, 0xc0, !PT ;  /* 0x0000000164ff7812 */ /* 0x000fe2000786c0ff */
[----:B------:R-:W-:Y:S01]  /*9bc0*/  @!P4 IMAD.MOV R85, RZ, RZ, -R85 ;  /* 0x000000ffff55c224 */ /* 0x000fe200078e0a55 */
[----:B------:R-:W-:-:S02]  /*9bd0*/  USHF.R.S32.HI UR12, URZ, 0x1f, UR5 ;  /* 0x0000001fff0c7899 */ /* 0x000fc40008011405 */
[----:B------:R-:W-:Y:S01]  /*9be0*/  IADD3 R10, P4, PT, R4, UR5, RZ ;  /* 0x00000005040a7c10 */ /* 0x000fe2000ff9e0ff */
[----:B------:R-:W-:Y:S01]  /*9bf0*/  @!P5 IMAD.MOV R87, RZ, RZ, -R87 ;  /* 0x000000ffff57d224 */ /* 0x000fe200078e0a57 */
[----:B------:R-:W-:Y:S02]  /*9c00*/  ISETP.GE.AND P5, PT, R12, RZ, PT ;  /* 0x000000ff0c00720c */ /* 0x000fe40003fa6270 */
[----:B------:R-:W-:Y:S02]  /*9c10*/  IADD3.X R12, PT, PT, R6, UR12, RZ, P4, !PT ;  /* 0x0000000c060c7c10 */ /* 0x000fe4000a7fe4ff */
[----:B------:R-:W-:Y:S01]  /*9c20*/  @!P1 IMAD.MOV R88, RZ, RZ, -R88 ;  /* 0x000000ffff589224 */ /* 0x000fe200078e0a58 */
[----:B------:R-:W-:Y:S01]  /*9c30*/  ISETP.GE.AND P1, PT, R9, RZ, PT ;  /* 0x000000ff0900720c */ /* 0x000fe20003f26270 */
[----:B------:R-:W-:Y:S01]  /*9c40*/  STL [R1+0x3dc], R13 ;  /* 0x0003dc0d01007387 */ /* 0x000fe20000100800 */
[----:B------:R-:W-:Y:S01]  /*9c50*/  IADD3 R9, P4, PT, R5, UR5, RZ ;  /* 0x0000000505097c10 */ /* 0x000fe2000ff9e0ff */
[----:B------:R-:W-:Y:S01]  /*9c60*/  @P3 IMAD.MOV.U32 R100, RZ, RZ, R10 ;  /* 0x000000ffff643224 */ /* 0x000fe200078e000a */
[----:B------:R-:W-:Y:S01]  /*9c70*/  PRMT R103, RZ, 0x7610, R103 ;  /* 0x00007610ff677816 */ /* 0x000fe20000000067 */
[----:B------:R-:W-:Y:S01]  /*9c80*/  STL [R1+0x3d8], R14 ;  /* 0x0003d80e01007387 */ /* 0x000fe20000100800 */
[----:B------:R-:W-:-:S03]  /*9c90*/  @P3 IMAD.MOV.U32 R101, RZ, RZ, R12 ;  /* 0x000000ffff653224 */ /* 0x000fc600078e000c */
[----:B------:R0:W-:Y:S01]  /*9ca0*/  STL [R1+0x444], R10 ;  /* 0x0004440a01007387 */ /* 0x0001e20000100800 */
[----:B------:R-:W-:-:S03]  /*9cb0*/  PRMT R102, RZ, 0x7610, R102 ;  /* 0x00007610ff667816 */ /* 0x000fc60000000066 */
[----:B------:R1:W2:Y:S01]  /*9cc0*/  @P3 LDG.E.U8 R103, desc[UR18][R100.64] ;  /* 0x0000001264673981 */ /* 0x0002a2000c1e1100 */
[----:B0-----:R-:W-:Y:S01]  /*9cd0*/  IADD3.X R10, PT, PT, R7, UR12, RZ, P4, !PT ;  /* 0x0000000c070a7c10 */ /* 0x001fe2000a7fe4ff */
[----:B-1----:R-:W-:-:S04]  /*9ce0*/  @P3 IMAD.MOV.U32 R100, RZ, RZ, R9 ;  /* 0x000000ffff643224 */ /* 0x002fc800078e0009 */
[----:B------:R-:W-:-:S05]  /*9cf0*/  @P3 IMAD.MOV.U32 R101, RZ, RZ, R10 ;  /* 0x000000ffff653224 */ /* 0x000fca00078e000a */
[----:B------:R0:W2:Y:S01]  /*9d00*/  @P3 LDG.E.U8 R102, desc[UR18][R100.64] ;  /* 0x0000001264663981 */ /* 0x0000a2000c1e1100 */
[----:B------:R-:W-:Y:S01]  /*9d10*/  ISETP.GE.AND P3, PT, R116, RZ, PT ;  /* 0x000000ff7400720c */ /* 0x000fe20003f66270 */
[----:B------:R-:W-:Y:S01]  /*9d20*/  @!P5 IMAD.MOV R89, RZ, RZ, -R89 ;  /* 0x000000ffff59d224 */ /* 0x000fe200078e0a59 */
[----:B------:R-:W-:Y:S02]  /*9d30*/  ISETP.GE.AND P5, PT, R11, RZ, PT ;  /* 0x000000ff0b00720c */ /* 0x000fe40003fa6270 */
[----:B------:R-:W-:-:S09]  /*9d40*/  ISETP.GE.AND P4, PT, R114, RZ, PT ;  /* 0x000000ff7200720c */ /* 0x000fd20003f86270 */
[----:B------:R-:W-:Y:S01]  /*9d50*/  @!P3 IMAD.MOV R90, RZ, RZ, -R90 ;  /* 0x000000ffff5ab224 */ /* 0x000fe200078e0a5a */
[----:B------:R-:W-:Y:S01]  /*9d60*/  ISETP.GE.AND P3, PT, R113, RZ, PT ;  /* 0x000000ff7100720c */ /* 0x000fe20003f66270 */
[----:B------:R-:W-:Y:S01]  /*9d70*/  @!P5 IMAD.MOV R93, RZ, RZ, -R93 ;  /* 0x000000ffff5dd224 */ /* 0x000fe200078e0a5d */
[----:B------:R-:W-:Y:S01]  /*9d80*/  ISETP.GE.AND P5, PT, R8, RZ, PT ;  /* 0x000000ff0800720c */ /* 0x000fe20003fa6270 */
[----:B------:R-:W-:Y:S01]  /*9d90*/  UIMAD UR5, UR6, 0x2e, URZ ;  /* 0x0000002e060578a4 */ /* 0x000fe2000f8e02ff */
[----:B------:R-:W-:-:S03]  /*9da0*/  @!P4 IMAD.MOV R91, RZ, RZ, -R91 ;  /* 0x000000ffff5bc224 */ /* 0x000fc600078e0a5b */
[----:B------:R-:W-:-:S06]  /*9db0*/  USHF.R.S32.HI UR12, URZ, 0x1f, UR5 ;  /* 0x0000001fff0c7899 */ /* 0x000fcc0008011405 */
[----:B------:R-:W-:Y:S01]  /*9dc0*/  @!P3 IMAD.MOV R94, RZ, RZ, -R94 ;  /* 0x000000ffff5eb224 */ /* 0x000fe200078e0a5e */
[----:B------:R-:W-:Y:S02]  /*9dd0*/  ISETP.GE.AND P3, PT, R3, RZ, PT ;  /* 0x000000ff0300720c */ /* 0x000fe40003f66270 */
[----:B------:R-:W-:Y:S01]  /*9de0*/  IADD3 R8, P4, PT, R4, UR5, RZ ;  /* 0x0000000504087c10 */ /* 0x000fe2000ff9e0ff */
[----:B------:R-:W-:Y:S01]  /*9df0*/  STL [R1+0x440], R12 ;  /* 0x0004400c01007387 */ /* 0x000fe20000100800 */
[----:B------:R-:W-:Y:S01]  /*9e00*/  @!P5 IMAD.MOV R95, RZ, RZ, -R95 ;  /* 0x000000ffff5fd224 */ /* 0x000fe200078e0a5f */
[----:B------:R-:W-:Y:S02]  /*9e10*/  ISETP.GE.AND P5, PT, R2, RZ, PT ;  /* 0x000000ff0200720c */ /* 0x000fe40003fa6270 */
[----:B------:R1:W-:Y:S04]  /*9e20*/  STL [R1+0x44c], R9 ;  /* 0x00044c0901007387 */ /* 0x0003e80000100800 */
[----:B------:R-:W-:Y:S01]  /*9e30*/  STL [R1+0x448], R10 ;  /* 0x0004480a01007387 */ /* 0x000fe20000100800 */
[----:B-1----:R-:W-:-:S02]  /*9e40*/  IADD3.X R9, PT, PT, R6, UR12, RZ, P4, !PT ;  /* 0x0000000c06097c10 */ /* 0x002fc4000a7fe4ff */
[----:B------:R-:W-:Y:S01]  /*9e50*/  IADD3 R2, P4, PT, R5, UR5, RZ ;  /* 0x0000000505027c10 */ /* 0x000fe2000ff9e0ff */
[----:B------:R-:W-:Y:S01]  /*9e60*/  @!P3 IMAD.MOV R97, RZ, RZ, -R97 ;  /* 0x000000ffff61b224 */ /* 0x000fe200078e0a61 */
[----:B------:R-:W-:Y:S02]  /*9e70*/  ISETP.NE.AND P3, PT, R33, RZ, PT ;  /* 0x000000ff2100720c */ /* 0x000fe40003f65270 */
[----:B------:R-:W-:Y:S01]  /*9e80*/  IADD3.X R3, PT, PT, R7, UR12, RZ, P4, !PT ;  /* 0x0000000c07037c10 */ /* 0x000fe2000a7fe4ff */
[----:B------:R-:W-:Y:S01]  /*9e90*/  STL [R1+0x4b4], R8 ;  /* 0x0004b40801007387 */ /* 0x000fe20000100800 */
[----:B------:R-:W-:-:S03]  /*9ea0*/  LOP3.LUT R33, RZ, R33, RZ, 0x33, !PT ;  /* 0x00000021ff217212 */ /* 0x000fc600078e33ff */
[----:B------:R-:W-:Y:S01]  /*9eb0*/  STL [R1+0x4b0], R9 ;  /* 0x0004b00901007387 */ /* 0x000fe20000100800 */
[----:B------:R-:W-:-:S03]  /*9ec0*/  SEL R125, R33, R37, !P3 ;  /* 0x00000025217d7207 */ /* 0x000fc60005800000 */
[----:B------:R-:W-:Y:S01]  /*9ed0*/  STL [R1+0x4bc], R2 ;  /* 0x0004bc0201007387 */ /* 0x000fe20000100800 */
[----:B------:R-:W-:-:S03]  /*9ee0*/  SEL R124, R33, R36, !P3 ;  /* 0x00000024217c7207 */ /* 0x000fc60005800000 */
[----:B------:R1:W-:Y:S01]  /*9ef0*/  STL [R1+0x4b8], R3 ;  /* 0x0004b80301007387 */ /* 0x0003e20000100800 */
[----:B------:R-:W-:-:S03]  /*9f00*/  SEL R119, R33, R41, !P3 ;  /* 0x0000002921777207 */ /* 0x000fc60005800000 */
[----:B------:R-:W2:Y:S01]  /*9f10*/  LDL.LU R164, [R1+0x230] ;  /* 0x0002300001a47983 */ /* 0x000ea20000300800 */
[----:B------:R-:W-:-:S03]  /*9f20*/  SEL R118, R33, R40, !P3 ;  /* 0x0000002821767207 */ /* 0x000fc60005800000 */
[----:B------:R-:W2:Y:S01]  /*9f30*/  LDL.LU R37, [R1+0x144] ;  /* 0x0001440001257983 */ /* 0x000ea20000300800 */
[----:B------:R-:W-:-:S03]  /*9f40*/  SEL R11, R33, R65, !P3 ;  /* 0x00000041210b7207 */ /* 0x000fc60005800000 */
[----:B------:R-:W2:Y:S04]  /*9f50*/  LDL.LU R36, [R1+0x13c] ;  /* 0x00013c0001247983 */ /* 0x000ea80000300800 */
[----:B------:R-:W2:Y:S04]  /*9f60*/  LDL.LU R41, [R1+0x24c] ;  /* 0x00024c0001297983 */ /* 0x000ea80000300800 */
[----:B------:R-:W2:Y:S04]  /*9f70*/  LDL.LU R40, [R1+0x258] ;  /* 0x0002580001287983 */ /* 0x000ea80000300800 */
[----:B------:R-:W2:Y:S01]  /*9f80*/  LDL.LU R65, [R1+0x25c] ;  /* 0x00025c0001417983 */ /* 0x000ea20000300800 */
[----:B------:R-:W-:-:S02]  /*9f90*/  ISETP.GE.AND P4, PT, R0, RZ, PT ;  /* 0x000000ff0000720c */ /* 0x000fc40003f86270 */
[----:B------:R-:W1:Y:S01]  /*9fa0*/  S2R R0, SR_TID.X ;  /* 0x0000000000007919 */ /* 0x000e620000002100 */
[----:B0-----:R-:W-:Y:S01]  /*9fb0*/  SHF.R.U64 R100, R38, 0x11, RZ ;  /* 0x0000001126647819 */ /* 0x001fe200000012ff */
[----:B------:R-:W-:-:S03]  /*9fc0*/  @!P1 IMAD.MOV R92, RZ, RZ, -R92 ;  /* 0x000000ffff5c9224 */ /* 0x000fc600078e0a5c */
[----:B------:R-:W-:Y:S02]  /*9fd0*/  LOP3.LUT P1, RZ, R100, 0x1, RZ, 0xc0, !PT ;  /* 0x0000000164ff7812 */ /* 0x000fe4000782c0ff */
[----:B------:R-:W-:Y:S02]  /*9fe0*/  PRMT R101, RZ, 0x7610, R101 ;  /* 0x00007610ff657816 */ /* 0x000fe40000000065 */
[----:B------:R-:W-:Y:S01]  /*9ff0*/  PRMT R100, RZ, 0x7610, R100 ;  /* 0x00007610ff647816 */ /* 0x000fe20000000064 */
[----:B------:R-:W-:-:S08]  /*a000*/  @!P5 IMAD.MOV R98, RZ, RZ, -R98 ;  /* 0x000000ffff62d224 */ /* 0x000fd000078e0a62 */
[----:B------:R-:W-:Y:S02]  /*a010*/  @P1 IMAD.MOV.U32 R106, RZ, RZ, R8 ;  /* 0x000000ffff6a1224 */ /* 0x000fe400078e0008 */
[----:B------:R-:W-:Y:S02]  /*a020*/  @P1 IMAD.MOV.U32 R107, RZ, RZ, R9 ;  /* 0x000000ffff6b1224 */ /* 0x000fe400078e0009 */
[----:B------:R-:W-:-:S03]  /*a030*/  @!P4 IMAD.MOV R96, RZ, RZ, -R96 ;  /* 0x000000ffff60c224 */ /* 0x000fc600078e0a60 */
[----:B------:R0:W3:Y:S01]  /*a040*/  @P1 LDG.E.U8 R101, desc[UR18][R106.64] ;  /* 0x000000126a651981 */ /* 0x0000e2000c1e1100 */
[C---:B------:R-:W-:Y:S02]  /*a050*/  SEL R129, R33.reuse, R99, !P3 ;  /* 0x0000006321817207 */ /* 0x040fe40005800000 */
[C---:B------:R-:W-:Y:S01]  /*a060*/  SEL R127, R33.reuse, R39, !P3 ;  /* 0x00000027217f7207 */ /* 0x040fe20005800000 */
[----:B0-----:R-:W-:Y:S02]  /*a070*/  @P1 IMAD.MOV.U32 R106, RZ, RZ, R2 ;  /* 0x000000ffff6a1224 */ /* 0x001fe400078e0002 */
[----:B------:R-:W-:Y:S01]  /*a080*/  @P1 IMAD.MOV.U32 R107, RZ, RZ, R3 ;  /* 0x000000ffff6b1224 */ /* 0x000fe200078e0003 */
[----:B-1----:R-:W-:Y:S02]  /*a090*/  SHF.R.U32.HI R3, RZ, 0x5, R0 ;  /* 0x00000005ff037819 */ /* 0x002fe40000011600 */
[----:B------:R-:W-:Y:S02]  /*a0a0*/  SEL R116, R33, R45, !P3 ;  /* 0x0000002d21747207 */ /* 0x000fe40005800000 */
[----:B------:R0:W3:Y:S01]  /*a0b0*/  @P1 LDG.E.U8 R100, desc[UR18][R106.64] ;  /* 0x000000126a641981 */ /* 0x0000e2000c1e1100 */
[----:B------:R-:W-:-:S02]  /*a0c0*/  LOP3.LUT P1, RZ, R3, UR11, RZ, 0xfc, !PT ;  /* 0x0000000b03ff7c12 */ /* 0x000fc4000f82fcff */
[C---:B------:R-:W-:Y:S02]  /*a0d0*/  SEL R114, R33.reuse, R44, !P3 ;  /* 0x0000002c21727207 */ /* 0x040fe40005800000 */
[C---:B------:R-:W-:Y:S02]  /*a0e0*/  SEL R113, R33.reuse, R43, !P3 ;  /* 0x0000002b21717207 */ /* 0x040fe40005800000 */
[C---:B------:R-:W-:Y:S02]  /*a0f0*/  SEL R30, R33.reuse, R42, !P3 ;  /* 0x0000002a211e7207 */ /* 0x040fe40005800000 */
[C---:B------:R-:W-:Y:S02]  /*a100*/  SEL R29, R33.reuse, R47, !P3 ;  /* 0x0000002f211d7207 */ /* 0x040fe40005800000 */
[C---:B------:R-:W-:Y:S02]  /*a110*/  SEL R28, R33.reuse, R46, !P3 ;  /* 0x0000002e211c7207 */ /* 0x040fe40005800000 */
[----:B------:R-:W-:-:S02]  /*a120*/  SEL R27, R33, R51, !P3 ;  /* 0x00000033211b7207 */ /* 0x000fc40005800000 */
        /* <DEDUP_REMOVED lines=42> */
[C---:B0-----:R-:W-:Y:S02]  /*a3d0*/  SEL R107, R33.reuse, R91, !P3 ;  /* 0x0000005b216b7207 */ /* 0x041fe40005800000 */
[C---:B------:R-:W-:Y:S02]  /*a3e0*/  SEL R106, R33.reuse, R90, !P3 ;  /* 0x0000005a216a7207 */ /* 0x040fe40005800000 */
[C---:B------:R-:W-:Y:S02]  /*a3f0*/  SEL R95, R33.reuse, R95, !P3 ;  /* 0x0000005f215f7207 */ /* 0x040fe40005800000 */
[C---:B------:R-:W-:Y:S02]  /*a400*/  SEL R94, R33.reuse, R94, !P3 ;  /* 0x0000005e215e7207 */ /* 0x040fe40005800000 */
[C---:B------:R-:W-:Y:S02]  /*a410*/  SEL R98, R33.reuse, R98, !P3 ;  /* 0x0000006221627207 */ /* 0x040fe40005800000 */
[----:B------:R-:W-:-:S02]  /*a420*/  SEL R3, R33, R97, !P3 ;  /* 0x0000006121037207 */ /* 0x000fc40005800000 */
[C---:B------:R-:W-:Y:S02]  /*a430*/  SEL R2, R33.reuse, R96, !P3 ;  /* 0x0000006021027207 */ /* 0x040fe40005800000 */
[----:B------:R-:W-:Y:S01]  /*a440*/  SEL R0, R33, R35, !P3 ;  /* 0x0000002321007207 */ /* 0x000fe20005800000 */
[----:B------:R-:W-:Y:S01]  /*a450*/  UIMAD UR11, UR6, 0x36, URZ ;  /* 0x00000036060b78a4 */ /* 0x000fe2000f8e02ff */
[----:B------:R-:W-:Y:S01]  /*a460*/  SHF.R.U64 R33, R38, 0x9, RZ ;  /* 0x0000000926217819 */ /* 0x000fe200000012ff */
[----:B------:R-:W0:Y:S02]  /*a470*/  S2R R143, SR_TID.X ;  /* 0x00000000008f7919 */ /* 0x000e240000002100 */
[----:B------:R-:W-:Y:S01]  /*a480*/  USHF.R.S32.HI UR12, URZ, 0x1f, UR11 ;  /* 0x0000001fff0c7899 */ /* 0x000fe2000801140b */
[----:B------:R-:W-:Y:S02]  /*a490*/  LOP3.LUT P4, RZ, R33, 0x1, RZ, 0xc0, !PT ;  /* 0x0000000121ff7812 */ /* 0x000fe4000788c0ff */
[----:B------:R-:W-:-:S02]  /*a4a0*/  IADD3 R39, P5, PT, R4, UR11, RZ ;  /* 0x0000000b04277c10 */ /* 0x000fc4000ffbe0ff */
[----:B------:R-:W-:Y:S02]  /*a4b0*/  SHF.R.U32.HI R34, RZ, 0x8, R34 ;  /* 0x00000008ff227819 */ /* 0x000fe40000011622 */
[----:B------:R-:W-:Y:S01]  /*a4c0*/  IADD3.X R63, PT, PT, R6, UR12, RZ, P5, !PT ;  /* 0x0000000c063f7c10 */ /* 0x000fe2000affe4ff */
[----:B------:R-:W-:Y:S01]  /*a4d0*/  STL [R1+0x11c], R39 ;  /* 0x00011c2701007387 */ /* 0x000fe20000100800 */
[----:B------:R-:W-:Y:S02]  /*a4e0*/  LOP3.LUT P3, RZ, R34, 0x1, RZ, 0xc0, !PT ;  /* 0x0000000122ff7812 */ /* 0x000fe4000786c0ff */
[----:B------:R-:W-:Y:S01]  /*a4f0*/  PRMT R44, RZ, 0x7610, R44 ;  /* 0x00007610ff2c7816 */ /* 0x000fe2000000002c */
[----:B------:R1:W-:Y:S01]  /*a500*/  STL [R1+0x118], R63 ;  /* 0x0001183f01007387 */ /* 0x0003e20000100800 */
[----:B------:R-:W-:-:S04]  /*a510*/  @!UP1 UIADD3 UR4, UPT, UPT, -UR4, 0x100000, URZ ;  /* 0x0010000004049890 */ /* 0x000fc8000fffe1ff */
[----:B------:R-:W-:Y:S02]  /*a520*/  @!UP1 USHF.L.U32 UR5, UR4, 0xb, URZ ;  /* 0x0000000b04059899 */ /* 0x000fe400080006ff */
[----:B------:R-:W-:Y:S01]  /*a530*/  @!UP1 USHF.L.U32 UR4, UR4, 0x1, URZ ;  /* 0x0000000104049899 */ /* 0x000fe200080006ff */
[----:B------:R-:W-:Y:S01]  /*a540*/  @P4 IMAD.MOV.U32 R35, RZ, RZ, R63 ;  /* 0x000000ffff234224 */ /* 0x000fe200078e003f */
[----:B------:R-:W3:Y:S01]  /*a550*/  LDL.LU R62, [R1+0x23c] ;  /* 0x00023c00013e7983 */ /* 0x000ee20000300800 */
[----:B------:R-:W-:Y:S01]  /*a560*/  @P4 IMAD.MOV.U32 R34, RZ, RZ, R39 ;  /* 0x000000ffff224224 */ /* 0x000fe200078e0027 */
[----:B------:R-:W-:Y:S01]  /*a570*/  IADD3 R33, P5, PT, R5, UR11, RZ ;  /* 0x0000000b05217c10 */ /* 0x000fe2000ffbe0ff */
[----:B------:R-:W-:Y:S01]  /*a580*/  VOTEU.ALL UP1, P0 ;  /* 0x0000000000ff7886 */ /* 0x000fe20000020000 */
[----:B------:R-:W-:Y:S01]  /*a590*/  PRMT R53, RZ, 0x7610, R53 ;  /* 0x00007610ff357816 */ /* 0x000fe20000000035 */
[----:B------:R-:W0:Y:S01]  /*a5a0*/  LDCU UR11, c[0x0][0x3b0] ;  /* 0x00007600ff0b77ac */ /* 0x000e220008000800 */
[----:B-1----:R-:W4:Y:S04]  /*a5b0*/  LDL.LU R63, [R1+0x238] ;  /* 0x00023800013f7983 */ /* 0x002f280000300800 */
[----:B------:R1:W2:Y:S01]  /*a5c0*/  @!UP1 SYNCS.EXCH.64 URZ, [UR8+0xc008], UR4 ;  /* 0x00c0080408ff95b2 */ /* 0x0002a20008000100 */
[----:B------:R1:W4:Y:S04]  /*a5d0*/  @P4 LDG.E.U8 R44, desc[UR18][R34.64] ;  /* 0x00000012222c4981 */ /* 0x000328000c1e1100 */
[----:B------:R-:W4:Y:S01]  /*a5e0*/  LDL.LU R39, [R1+0x140] ;  /* 0x0001400001277983 */ /* 0x000f220000300800 */
[----:B-1----:R-:W-:-:S03]  /*a5f0*/  IADD3.X R34, PT, PT, R7, UR12, RZ, P5, !PT ;  /* 0x0000000c07227c10 */ /* 0x002fc6000affe4ff */
[----:B------:R-:W-:Y:S01]  /*a600*/  STL [R1+0x124], R33 ;  /* 0x0001242101007387 */ /* 0x000fe20000100800 */
[----:B------:R-:W-:Y:S01]  /*a610*/  UIMAD UR4, UR6, 0x3e, URZ ;  /* 0x0000003e060478a4 */ /* 0x000fe2000f8e02ff */
[----:B0-----:R-:W-:Y:S01]  /*a620*/  LOP3.LUT R132, R143, 0x7f, RZ, 0xc0, !PT ;  /* 0x0000007f8f847812 */ /* 0x001fe200078ec0ff */
[----:B------:R-:W0:Y:S01]  /*a630*/  LDCU UR12, c[0x0][0x3b0] ;  /* 0x00007600ff0c77ac */ /* 0x000e220008000800 */
[----:B------:R1:W-:Y:S01]  /*a640*/  STL [R1+0x120], R34 ;  /* 0x0001202201007387 */ /* 0x0003e20000100800 */
[----:B------:R-:W-:Y:S01]  /*a650*/  @P4 IMAD.MOV.U32 R35, RZ, RZ, R34 ;  /* 0x000000ffff234224 */ /* 0x000fe200078e0022 */
[----:B------:R-:W-:Y:S01]  /*a660*/  USHF.R.S32.HI UR5, URZ, 0x1f, UR4 ;  /* 0x0000001fff057899 */ /* 0x000fe20008011404 */
[----:B-1----:R-:W-:Y:S01]  /*a670*/  @P4 IMAD.MOV.U32 R34, RZ, RZ, R33 ;  /* 0x000000ffff224224 */ /* 0x002fe200078e0021 */
[----:B------:R-:W-:-:S04]  /*a680*/  SHF.R.U64 R33, R38, 0x1, RZ ;  /* 0x0000000126217819 */ /* 0x000fc800000012ff */
[----:B------:R1:W4:Y:S01]  /*a690*/  @P4 LDG.E.U8 R53, desc[UR18][R34.64] ;  /* 0x0000001222354981 */ /* 0x000322000c1e1100 */
[----:B------:R-:W-:Y:S02]  /*a6a0*/  LOP3.LUT P4, RZ, R33, 0x1, RZ, 0xc0, !PT ;  /* 0x0000000121ff7812 */ /* 0x000fe4000788c0ff */
[----:B------:R-:W-:-:S04]  /*a6b0*/  IADD3 R33, P5, PT, R4, UR4, RZ ;  /* 0x0000000404217c10 */ /* 0x000fc8000ffbe0ff */
[----:B-1----:R-:W-:Y:S01]  /*a6c0*/  IADD3.X R34, PT, PT, R6, UR5, RZ, P5, !PT ;  /* 0x0000000506227c10 */ /* 0x002fe2000affe4ff */
[----:B--2---:R1:W-:Y:S04]  /*a6d0*/  STS.U8 [R132+UR8], R65 ;  /* 0x0000004184007988 */ /* 0x0043e80008000008 */
[----:B------:R-:W-:Y:S04]  /*a6e0*/  STS.U8 [R132+UR8+0x2000], R40 ;  /* 0x0020002884007988 */ /* 0x000fe80008000008 */
[----:B------:R2:W-:Y:S04]  /*a6f0*/  STS.U8 [R132+UR8+0x400], R36 ;  /* 0x0004002484007988 */ /* 0x0005e80008000008 */
[----:B-1----:R-:W4:Y:S04]  /*a700*/  LDL.LU R65, [R1+0x248] ;  /* 0x0002480001417983 */ /* 0x002f280000300800 */
[----:B------:R-:W-:Y:S04]  /*a710*/  STS.U8 [R132+UR8+0x2400], R41 ;  /* 0x0024002984007988 */ /* 0x000fe80008000008 */
[----:B--2---:R-:W2:Y:S04]  /*a720*/  LDL.LU R36, [R1+0x21c] ;  /* 0x00021c0001247983 */ /* 0x004ea80000300800 */
[----:B------:R1:W-:Y:S04]  /*a730*/  STS.U8 [R132+UR8+0x800], R37 ;  /* 0x0008002584007988 */ /* 0x0003e80008000008 */
[----:B------:R0:W-:Y:S04]  /*a740*/  STS.U8 [R132+UR8+0x2800], R164 ;  /* 0x002800a484007988 */ /* 0x0001e80008000008 */
[----:B-1----:R-:W2:Y:S04]  /*a750*/  LDL.LU R37, [R1+0x218] ;  /* 0x0002180001257983 */ /* 0x002ea80000300800 */
[----:B------:R-:W-:Y:S04]  /*a760*/  STL [R1+0x13c], R33 ;  /* 0x00013c2101007387 */ /* 0x000fe80000100800 */
[----:B------:R1:W-:Y:S04]  /*a770*/  STL [R1+0x138], R34 ;  /* 0x0001382201007387 */ /* 0x0003e80000100800 */
[----:B------:R-:W2:Y:S04]  /*a780*/  LDL.LU R40, [R1+0x224] ;  /* 0x0002240001287983 */ /* 0x000ea80000300800 */
[----:B------:R-:W2:Y:S04]  /*a790*/  LDL.LU R41, [R1+0x214] ;  /* 0x0002140001297983 */ /* 0x000ea80000300800 */
[----:B0-----:R-:W2:Y:S01]  /*a7a0*/  LDL.LU R164, [R1+0x1fc] ;  /* 0x0001fc0001a47983 */ /* 0x001ea20000300800 */
[----:B------:R-:W-:Y:S01]  /*a7b0*/  PRMT R52, RZ, 0x7610, R52 ;  /* 0x00007610ff347816 */ /* 0x000fe20000000034 */
[----:B------:R-:W-:-:S02]  /*a7c0*/  @P4 IMAD.MOV.U32 R35, RZ, RZ, R34 ;  /* 0x000000ffff234224 */ /* 0x000fc400078e0022 */
[----:B-1----:R-:W-:Y:S01]  /*a7d0*/  @P4 IMAD.MOV.U32 R34, RZ, RZ, R33 ;  /* 0x000000ffff224224 */ /* 0x002fe200078e0021 */
[----:B------:R-:W-:-:S04]  /*a7e0*/  IADD3 R33, P5, PT, R5, UR4, RZ ;  /* 0x0000000405217c10 */ /* 0x000fc8000ffbe0ff */
[----:B------:R0:W2:Y:S04]  /*a7f0*/  @P4 LDG.E.U8 R52, desc[UR18][R34.64] ;  /* 0x0000001222344981 */ /* 0x0000a8000c1e1100 */
[----:B------:R-:W-:Y:S01]  /*a800*/  STL [R1+0x144], R33 ;  /* 0x0001442101007387 */ /* 0x000fe20000100800 */
[----:B0-----:R-:W-:-:S05]  /*a810*/  IADD3.X R34, PT, PT, R7, UR5, RZ, P5, !PT ;  /* 0x0000000507227c10 */ /* 0x001fca000affe4ff */
[----:B------:R-:W-:Y:S04]  /*a820*/  STL [R1+0x140], R34 ;  /* 0x0001402201007387 */ /* 0x000fe80000100800 */
[----:B------:R-:W2:Y:S04]  /*a830*/  LDL.LU R71, [R1+0x220] ;  /* 0x0002200001477983 */ /* 0x000ea80000300800 */
[----:B---3--:R0:W-:Y:S04]  /*a840*/  STS.U8 [R132+UR8+0xc00], R62 ;  /* 0x000c003e84007988 */ /* 0x0081e80008000008 */
[----:B----4-:R1:W-:Y:S04]  /*a850*/  STS.U8 [R132+UR8+0x2c00], R63 ;  /* 0x002c003f84007988 */ /* 0x0103e80008000008 */
[----:B0-----:R-:W3:Y:S04]  /*a860*/  LDL.LU R62, [R1+0x210] ;  /* 0x00021000013e7983 */ /* 0x001ee80000300800 */
[----:B-1----:R-:W4:Y:S04]  /*a870*/  LDL.LU R63, [R1+0x20c] ;  /* 0x00020c00013f7983 */ /* 0x002f280000300800 */
[----:B------:R0:W-:Y:S04]  /*a880*/  STS.U8 [R132+UR8+0x1000], R39 ;  /* 0x0010002784007988 */ /* 0x0001e80008000008 */
[----:B------:R-:W4:Y:S04]  /*a890*/  LDL.LU R66, [R1+0x1e8] ;  /* 0x0001e80001427983 */ /* 0x000f280000300800 */
[----:B------:R-:W4:Y:S01]  /*a8a0*/  LDL.LU R67, [R1+0x208] ;  /* 0x0002080001437983 */ /* 0x000f220000300800 */
[----:B0-----:R-:W0:Y:S03]  /*a8b0*/  LDC R39, c[0x0][0x3a0] ;  /* 0x0000e800ff277b82 */ /* 0x001e260000000800 */
[----:B------:R-:W4:Y:S04]  /*a8c0*/  LDL.LU R68, [R1+0x1e4] ;  /* 0x0001e40001447983 */ /* 0x000f280000300800 */
[----:B------:R-:W4:Y:S04]  /*a8d0*/  LDL.LU R69, [R1+0x1d0] ;  /* 0x0001d00001457983 */ /* 0x000f280000300800 */
[----:B------:R-:W4:Y:S04]  /*a8e0*/  LDL.LU R64, [R1+0x1e0] ;  /* 0x0001e00001407983 */ /* 0x000f280000300800 */
[----:B------:R1:W-:Y:S04]  /*a8f0*/  STS.U8 [R132+UR8+0x3000], R65 ;  /* 0x0030004184007988 */ /* 0x0003e80008000008 */
[----:B--2---:R-:W-:Y:S04]  /*a900*/  STS.U8 [R132+UR8+0x1400], R36 ;  /* 0x0014002484007988 */ /* 0x004fe80008000008 */
[----:B-1----:R-:W2:Y:S04]  /*a910*/  LDL.LU R65, [R1+0x1cc] ;  /* 0x0001cc0001417983 */ /* 0x002ea80000300800 */
[----:B------:R-:W-:Y:S04]  /*a920*/  STS.U8 [R132+UR8+0x3400], R37 ;  /* 0x0034002584007988 */ /* 0x000fe80008000008 */
[----:B------:R-:W-:Y:S04]  /*a930*/  STS.U8 [R132+UR8+0x1800], R40 ;  /* 0x0018002884007988 */ /* 0x000fe80008000008 */
[----:B------:R-:W-:Y:S04]  /*a940*/  STS.U8 [R132+UR8+0x3800], R41 ;  /* 0x0038002984007988 */ /* 0x000fe80008000008 */
[----:B------:R1:W-:Y:S04]  /*a950*/  STS.U8 [R132+UR8+0x1c00], R164 ;  /* 0x001c00a484007988 */ /* 0x0003e80008000008 */
[----:B-1----:R-:W2:Y:S01]  /*a960*/  LDL.LU R164, [R1+0x1ac] ;  /* 0x0001ac0001a47983 */ /* 0x002ea20000300800 */
[----:B------:R-:W-:Y:S01]  /*a970*/  PRMT R51, RZ, 0x7610, R51 ;  /* 0x00007610ff337816 */ /* 0x000fe20000000033 */
[----:B------:R-:W-:-:S02]  /*a980*/  @P4 IMAD.MOV.U32 R35, RZ, RZ, R34 ;  /* 0x000000ffff234224 */ /* 0x000fc400078e0022 */
[----:B------:R-:W-:Y:S02]  /*a990*/  @P4 IMAD.MOV.U32 R34, RZ, RZ, R33 ;  /* 0x000000ffff224224 */ /* 0x000fe400078e0021 */
[----:B0-----:R-:W-:Y:S01]  /*a9a0*/  VIADD R33, R39, 0xfffffff8 ;  /* 0xfffffff827217836 */ /* 0x001fe20000000000 */
[----:B------:R-:W-:Y:S02]  /*a9b0*/  UIMAD UR4, UR6, 0x7, URZ ;  /* 0x00000007060478a4 */ /* 0x000fe4000f8e02ff */
[----:B------:R0:W2:Y:S02]  /*a9c0*/  @P4 LDG.E.U8 R51, desc[UR18][R34.64] ;  /* 0x0000001222334981 */ /* 0x0000a4000c1e1100 */
[----:B------:R-:W-:Y:S01]  /*a9d0*/  ISETP.GE.U32.AND P4, PT, R33, 0x7fffffb9, PT ;  /* 0x7fffffb92100780c */ /* 0x000fe20003f86070 */
[----:B------:R-:W-:Y:S02]  /*a9e0*/  USHF.R.S32.HI UR5, URZ, 0x1f, UR4 ;  /* 0x0000001fff057899 */ /* 0x000fe40008011404 */
[----:B------:R-:W-:-:S02]  /*a9f0*/  IADD3 R33, P5, PT, R4, UR4, RZ ;  /* 0x0000000404217c10 */ /* 0x000fc4000ffbe0ff */
[----:B------:R-:W-:Y:S02]  /*aa00*/  PRMT R59, RZ, 0x7610, R59 ;  /* 0x00007610ff3b7816 */ /* 0x000fe4000000003b */
[----:B0-----:R-:W-:Y:S02]  /*aa10*/  IADD3.X R34, PT, PT, R6, UR5, RZ, P5, !PT ;  /* 0x0000000506227c10 */ /* 0x001fe4000affe4ff */
[----:B------:R-:W-:-:S04]  /*aa20*/  IADD3 R35, P5, PT, R5, UR4, RZ ;  /* 0x0000000405237c10 */ /* 0x000fc8000ffbe0ff */
[----:B------:R-:W-:Y:S02]  /*aa30*/  @!P4 IMAD.MOV.U32 R36, RZ, RZ, R33 ;  /* 0x000000ffff24c224 */ /* 0x000fe400078e0021 */
[----:B------:R-:W-:-:S05]  /*aa40*/  @!P4 IMAD.MOV.U32 R37, RZ, RZ, R34 ;  /* 0x000000ffff25c224 */ /* 0x000fca00078e0022 */
[----:B------:R0:W2:Y:S01]  /*aa50*/  @!P4 LDG.E.U8 R59, desc[UR18][R36.64] ;  /* 0x00000012243bc981 */ /* 0x0000a2000c1e1100 */
[----:B------:R-:W-:Y:S01]  /*aa60*/  PRMT R58, RZ, 0x7610, R58 ;  /* 0x00007610ff3a7816 */ /* 0x000fe2000000003a */
[----:B------:R-:W-:Y:S02]  /*aa70*/  @!P4 IMAD.MOV.U32 R40, RZ, RZ, R35 ;  /* 0x000000ffff28c224 */ /* 0x000fe400078e0023 */
[----:B------:R-:W-:Y:S01]  /*aa80*/  VIADD R39, R39, 0xfffffff0 ;  /* 0xfffffff027277836 */ /* 0x000fe20000000000 */
[----:B0-----:R-:W-:Y:S01]  /*aa90*/  IADD3.X R36, PT, PT, R7, UR5, RZ, P5, !PT ;  /* 0x0000000507247c10 */ /* 0x001fe2000affe4ff */
[----:B------:R-:W-:-:S04]  /*aaa0*/  UIMAD UR4, UR6, 0xf, URZ ;  /* 0x0000000f060478a4 */ /* 0x000fc8000f8e02ff */
[----:B------:R-:W-:Y:S01]  /*aab0*/  @!P4 IMAD.MOV.U32 R41, RZ, RZ, R36 ;  /* 0x000000ffff29c224 */ /* 0x000fe200078e0024 */
[----:B------:R-:W-:-:S04]  /*aac0*/  USHF.R.S32.HI UR5, URZ, 0x1f, UR4 ;  /* 0x0000001fff057899 */ /* 0x000fc80008011404 */
[----:B------:R0:W2:Y:S01]  /*aad0*/  @!P4 LDG.E.U8 R58, desc[UR18][R40.64] ;  /* 0x00000012283ac981 */ /* 0x0000a2000c1e1100 */
[----:B------:R-:W-:Y:S02]  /*aae0*/  ISETP.GE.U32.AND P4, PT, R39, 0x7fffffb1, PT ;  /* 0x7fffffb12700780c */ /* 0x000fe40003f86070 */
[----:B------:R-:W-:Y:S02]  /*aaf0*/  LOP3.LUT R37, R132, 0x10, RZ, 0x3c, !PT ;  /* 0x0000001084257812 */ /* 0x000fe400078e3cff */
[----:B------:R-:W-:Y:S01]  /*ab00*/  IADD3 R39, P5, PT, R4, UR4, RZ ;  /* 0x0000000404277c10 */ /* 0x000fe2000ffbe0ff */
[----:B------:R-:W-:Y:S03]  /*ab10*/  STS.U8 [R132+UR8+0x3c00], R71 ;  /* 0x003c004784007988 */ /* 0x000fe60008000008 */
[----:B0-----:R-:W-:Y:S02]  /*ab20*/  IADD3.X R40, PT, PT, R6, UR5, RZ, P5, !PT ;  /* 0x0000000506287c10 */ /* 0x001fe4000affe4ff */
[----:B------:R-:W-:-:S03]  /*ab30*/  PRMT R57, RZ, 0x7610, R57 ;  /* 0x00007610ff397816 */ /* 0x000fc60000000039 */
[----:B------:R-:W-:Y:S01]  /*ab40*/  @!P4 IMAD.MOV.U32 R41, RZ, RZ, R40 ;  /* 0x000000ffff29c224 */ /* 0x000fe200078e0028 */
[----:B------:R-:W-:Y:S02]  /*ab50*/  PRMT R56, RZ, 0x7610, R56 ;  /* 0x00007610ff387816 */ /* 0x000fe40000000038 */
[----:B------:R-:W-:Y:S01]  /*ab60*/  PRMT R55, RZ, 0x7610, R55 ;  /* 0x00007610ff377816 */ /* 0x000fe20000000037 */
[----:B---3--:R0:W-:Y:S04]  /*ab70*/  STS.U8 [R37+UR8+0x80], R62 ;  /* 0x0000803e25007988 */ /* 0x0081e80008000008 */
[----:B----4-:R1:W-:Y:S04]  /*ab80*/  STS.U8 [R37+UR8+0x2080], R63 ;  /* 0x0020803f25007988 */ /* 0x0103e80008000008 */
[----:B0-----:R-:W3:Y:S04]  /*ab90*/  LDL.LU R62, [R1+0x1c8] ;  /* 0x0001c800013e7983 */ /* 0x001ee80000300800 */
[----:B-1----:R-:W4:Y:S04]  /*aba0*/  LDL.LU R63, [R1+0x1a8] ;  /* 0x0001a800013f7983 */ /* 0x002f280000300800 */
[----:B------:R-:W-:Y:S04]  /*abb0*/  STL [R1+0x40], R39 ;  /* 0x0000402701007387 */ /* 0x000fe80000100800 */
[----:B------:R0:W-:Y:S02]  /*abc0*/  STL [R1+0x3c], R40 ;  /* 0x00003c2801007387 */ /* 0x0001e40000100800 */
[----:B0-----:R-:W-:Y:S01]  /*abd0*/  @!P4 IMAD.MOV.U32 R40, RZ, RZ, R39 ;  /* 0x000000ffff28c224 */ /* 0x001fe200078e0027 */
[----:B------:R-:W-:-:S04]  /*abe0*/  IADD3 R39, P5, PT, R5, UR4, RZ ;  /* 0x0000000405277c10 */ /* 0x000fc8000ffbe0ff */
[----:B------:R0:W4:Y:S01]  /*abf0*/  @!P4 LDG.E.U8 R57, desc[UR18][R40.64] ;  /* 0x000000122839c981 */ /* 0x000122000c1e1100 */
[----:B------:R-:W-:-:S03]  /*ac00*/  UIMAD UR4, UR6, 0x17, URZ ;  /* 0x00000017060478a4 */ /* 0x000fc6000f8e02ff */
[----:B------:R-:W-:Y:S01]  /*ac10*/  STL [R1+0x68], R39 ;  /* 0x0000682701007387 */ /* 0x000fe20000100800 */
[----:B0-----:R-:W-:-:S05]  /*ac20*/  IADD3.X R40, PT, PT, R7, UR5, RZ, P5, !PT ;  /* 0x0000000507287c10 */ /* 0x001fca000affe4ff */
[----:B------:R0:W-:Y:S01]  /*ac30*/  STL [R1+0x64], R40 ;  /* 0x0000642801007387 */ /* 0x0001e20000100800 */
[----:B------:R-:W-:Y:S01]  /*ac40*/  @!P4 IMAD.MOV.U32 R41, RZ, RZ, R40 ;  /* 0x000000ffff29c224 */ /* 0x000fe200078e0028 */
[----:B------:R-:W-:Y:S02]  /*ac50*/  USHF.R.S32.HI UR5, URZ, 0x1f, UR4 ;  /* 0x0000001fff057899 */ /* 0x000fe40008011404 */
[----:B------:R1:W-:Y:S04]  /*ac60*/  STS.U8 [R37+UR8+0x480], R66 ;  /* 0x0004804225007988 */ /* 0x0003e80008000008 */
[----:B------:R-:W4:Y:S01]  /*ac70*/  LDL.LU R75, [R1+0x204] ;  /* 0x00020400014b7983 */ /* 0x000f220000300800 */
[----:B0-----:R-:W-:-:S03]  /*ac80*/  @!P4 IMAD.MOV.U32 R40, RZ, RZ, R39 ;  /* 0x000000ffff28c224 */ /* 0x001fc600078e0027 */
[----:B-1----:R-:W4:Y:S04]  /*ac90*/  LDL.LU R66, [R1+0x1dc] ;  /* 0x0001dc0001427983 */ /* 0x002f280000300800 */
[----:B------:R0:W4:Y:S01]  /*aca0*/  @!P4 LDG.E.U8 R56, desc[UR18][R40.64] ;  /* 0x000000122838c981 */ /* 0x000122000c1e1100 */
[----:B------:R-:W-:-:S05]  /*acb0*/  IADD3 R39, P4, PT, R4, UR4, RZ ;  /* 0x0000000404277c10 */ /* 0x000fca000ff9e0ff */
[----:B------:R-:W-:Y:S01]  /*acc0*/  STL [R1+0xdc], R39 ;  /* 0x0000dc2701007387 */ /* 0x000fe20000100800 */
[----:B0-----:R-:W-:-:S05]  /*acd0*/  IADD3.X R40, PT, PT, R6, UR5, RZ, P4, !PT ;  /* 0x0000000506287c10 */ /* 0x001fca000a7fe4ff */
[----:B------:R0:W-:Y:S01]  /*ace0*/  STL [R1+0xd8], R40 ;  /* 0x0000d82801007387 */ /* 0x0001e20000100800 */
[----:B------:R-:W-:Y:S02]  /*acf0*/  @P3 IMAD.MOV.U32 R41, RZ, RZ, R40 ;  /* 0x000000ffff293224 */ /* 0x000fe400078e0028 */
[----:B0-----:R-:W-:-:S05]  /*ad00*/  @P3 IMAD.MOV.U32 R40, RZ, RZ, R39 ;  /* 0x000000ffff283224 */ /* 0x001fca00078e0027 */
[----:B------:R0:W4:Y:S04]  /*ad10*/  @P3 LDG.E.U8 R55, desc[UR18][R40.64] ;  /* 0x0000001228373981 */ /* 0x000128000c1e1100 */
[----:B------:R-:W-:Y:S01]  /*ad20*/  STS.U8 [R37+UR8+0x2480], R67 ;  /* 0x0024804325007988 */ /* 0x000fe20008000008 */
[----:B0-----:R-:W-:-:S03]  /*ad30*/  IADD3 R40, P4, PT, R5, UR4, RZ ;  /* 0x0000000405287c10 */ /* 0x001fc6000ff9e0ff */
[----:B------:R-:W-:Y:S01]  /*ad40*/  STS.U8 [R37+UR8+0x880], R68 ;  /* 0x0008804425007988 */ /* 0x000fe20008000008 */
[----:B------:R-:W-:-:S03]  /*ad50*/  IADD3.X R41, PT, PT, R7, UR5, RZ, P4, !PT ;  /* 0x0000000507297c10 */ /* 0x000fc6000a7fe4ff */
[----:B------:R-:W-:Y:S04]  /*ad60*/  STS.U8 [R37+UR8+0x2880], R69 ;  /* 0x0028804525007988 */ /* 0x000fe80008000008 */
[----:B------:R-:W-:Y:S04]  /*ad70*/  STS.U8 [R37+UR8+0xc80], R64 ;  /* 0x000c804025007988 */ /* 0x000fe80008000008 */
[----:B--2---:R-:W-:Y:S04]  /*ad80*/  STS.U8 [R37+UR8+0x2c80], R65 ;  /* 0x002c804125007988 */ /* 0x004fe80008000008 */
[----:B------:R0:W-:Y:S04]  /*ad90*/  STS.U8 [R37+UR8+0x1080], R164 ;  /* 0x001080a425007988 */ /* 0x0001e80008000008 */
[----:B0-----:R-:W2:Y:S04]  /*ada0*/  LDL.LU R164, [R1+0x1c4] ;  /* 0x0001c40001a47983 */ /* 0x001ea80000300800 */
[----:B------:R-:W2:Y:S04]  /*adb0*/  LDL.LU R70, [R1+0x2a4] ;  /* 0x0002a40001467983 */ /* 0x000ea80000300800 */
[----:B------:R-:W2:Y:S04]  /*adc0*/  LDL.LU R67, [R1+0x1d8] ;  /* 0x0001d80001437983 */ /* 0x000ea80000300800 */
[----:B------:R-:W2:Y:S04]  /*add0*/  LDL.LU R68, [R1+0x1d4] ;  /* 0x0001d40001447983 */ /* 0x000ea80000300800 */
[----:B------:R-:W-:Y:S04]  /*ade0*/  STL [R1+0xe4], R40 ;  /* 0x0000e42801007387 */ /* 0x000fe80000100800 */
[----:B------:R-:W-:Y:S04]  /*adf0*/  STL [R1+0xe0], R41 ;  /* 0x0000e02901007387 */ /* 0x000fe80000100800 */
[----:B------:R-:W2:Y:S04]  /*ae00*/  LDL.LU R71, [R1+0x1c0] ;  /* 0x0001c00001477983 */ /* 0x000ea80000300800 */
[----:B------:R-:W2:Y:S04]  /*ae10*/  LDL.LU R69, [R1+0x1bc] ;  /* 0x0001bc0001457983 */ /* 0x000ea80000300800 */
[----:B------:R-:W2:Y:S04]  /*ae20*/  LDL.LU R64, [R1+0x1b8] ;  /* 0x0001b80001407983 */ /* 0x000ea80000300800 */
[----:B------:R-:W2:Y:S01]  /*ae30*/  LDL.LU R65, [R1+0x1b4] ;  /* 0x0001b40001417983 */ /* 0x000ea20000300800 */
[----:B------:R-:W-:Y:S01]  /*ae40*/  SHF.R.U64 R39, R38, 0x18, RZ ;  /* 0x0000001826277819 */ /* 0x000fe200000012ff */
[----:B------:R-:W-:-:S03]  /*ae50*/  UIMAD UR4, UR6, 0x1f, URZ ;  /* 0x0000001f060478a4 */ /* 0x000fc6000f8e02ff */
[----:B------:R-:W-:Y:S02]  /*ae60*/  LOP3.LUT P5, RZ, R39, 0x1, RZ, 0xc0, !PT ;  /* 0x0000000127ff7812 */ /* 0x000fe400078ac0ff */
[----:B------:R-:W-:Y:S01]  /*ae70*/  SHF.R.U64 R39, R38, 0x10, RZ ;  /* 0x0000001026277819 */ /* 0x000fe200000012ff */
[----:B------:R-:W-:Y:S01]  /*ae80*/  USHF.R.S32.HI UR5, URZ, 0x1f, UR4 ;  /* 0x0000001fff057899 */ /* 0x000fe20008011404 */
[----:B------:R-:W-:Y:S02]  /*ae90*/  PRMT R54, RZ, 0x7610, R54 ;  /* 0x00007610ff367816 */ /* 0x000fe40000000036 */
[----:B------:R-:W-:Y:S02]  /*aea0*/  LOP3.LUT P4, RZ, R39, 0x1, RZ, 0xc0, !PT ;  /* 0x0000000127ff7812 */ /* 0x000fe4000788c0ff */
[----:B------:R-:W-:Y:S02]  /*aeb0*/  IADD3 R39, P2, PT, R4, UR4, RZ ;  /* 0x0000000404277c10 */ /* 0x000fe4000ff5e0ff */
[----:B------:R-:W-:Y:S01]  /*aec0*/  SHF.R.U64 R38, R38, 0x8, RZ ;  /* 0x0000000826267819 */ /* 0x000fe200000012ff */
[----:B------:R0:W2:Y:S03]  /*aed0*/  @P3 LDG.E.U8 R54, desc[UR18][R40.64] ;  /* 0x0000001228363981 */ /* 0x0000a6000c1e1100 */
[----:B------:R-:W-:Y:S01]  /*aee0*/  LOP3.LUT P3, RZ, R38, 0x1, RZ, 0xc0, !PT ;  /* 0x0000000126ff7812 */ /* 0x000fe2000786c0ff */
[----:B------:R-:W-:Y:S01]  /*aef0*/  @!P6 IMAD.MOV.U32 R38, RZ, RZ, R39 ;  /* 0x000000ffff26e224 */ /* 0x000fe200078e0027 */
[----:B------:R-:W-:Y:S01]  /*af00*/  PRMT R50, RZ, 0x7610, R50 ;  /* 0x00007610ff327816 */ /* 0x000fe20000000032 */
[----:B---3--:R1:W-:Y:S04]  /*af10*/  STS.U8 [R37+UR8+0x3080], R62 ;  /* 0x0030803e25007988 */ /* 0x0083e80008000008 */
[----:B----4-:R3:W-:Y:S04]  /*af20*/  STS.U8 [R37+UR8+0x1480], R63 ;  /* 0x0014803f25007988 */ /* 0x0107e80008000008 */
[----:B-1----:R-:W4:Y:S01]  /*af30*/  LDL.LU R62, [R1+0xf8] ;  /* 0x0000f800013e7983 */ /* 0x002f220000300800 */
[----:B---3--:R-:W-:-:S03]  /*af40*/  IADD3.X R63, PT, PT, R6, UR5, RZ, P2, !PT ;  /* 0x00000005063f7c10 */ /* 0x008fc600097fe4ff */
[----:B------:R1:W-:Y:S04]  /*af50*/  STL [R1+0xec], R39 ;  /* 0x0000ec2701007387 */ /* 0x0003e80000100800 */
[----:B------:R-:W-:Y:S01]  /*af60*/  STL [R1+0xe8], R63 ;  /* 0x0000e83f01007387 */ /* 0x000fe20000100800 */
[----:B-1----:R-:W-:Y:S01]  /*af70*/  @!P6 IMAD.MOV.U32 R39, RZ, RZ, R63 ;  /* 0x000000ffff27e224 */ /* 0x002fe200078e003f */
[----:B0-----:R-:W-:-:S04]  /*af80*/  IADD3 R40, P2, PT, R5, UR4, RZ ;  /* 0x0000000405287c10 */ /* 0x001fc8000ff5e0ff */
[----:B------:R-:W-:Y:S01]  /*af90*/  IADD3.X R41, PT, PT, R7, UR5, RZ, P2, !PT ;  /* 0x0000000507297c10 */ /* 0x000fe200097fe4ff */
[----:B------:R0:W3:Y:S04]  /*afa0*/  @!P6 LDG.E.U8 R50, desc[UR18][R38.64] ;  /* 0x000000122632e981 */ /* 0x0000e8000c1e1100 */
[----:B------:R1:W-:Y:S04]  /*afb0*/  STS.U8 [R37+UR8+0x1880], R66 ;  /* 0x0018804225007988 */ /* 0x0003e80008000008 */
[----:B-1----:R-:W3:Y:S04]  /*afc0*/  LDL.LU R66, [R1+0x1b0] ;  /* 0x0001b00001427983 */ /* 0x002ee80000300800 */
[----:B------:R-:W3:Y:S01]  /*afd0*/  LDL.LU R63, [R1+0x104] ;  /* 0x00010400013f7983 */ /* 0x000ee20000300800 */
[----:B0-----:R-:W-:-:S03]  /*afe0*/  LOP3.LUT R38, R132, 0x20, RZ, 0x3c, !PT ;  /* 0x0000002084267812 */ /* 0x001fc600078e3cff */
[----:B------:R-:W-:Y:S04]  /*aff0*/  STS.U8 [R37+UR8+0x3480], R75 ;  /* 0x0034804b25007988 */ /* 0x000fe80008000008 */
[----:B--2---:R0:W-:Y:S04]  /*b000*/  STS.U8 [R37+UR8+0x3880], R164 ;  /* 0x003880a425007988 */ /* 0x0041e80008000008 */
[----:B0-----:R-:W2:Y:S04]  /*b010*/  LDL.LU R164, [R1+0x100] ;  /* 0x0001000001a47983 */ /* 0x001ea80000300800 */
[----:B------:R-:W-:Y:S04]  /*b020*/  STL [R1+0xf4], R40 ;  /* 0x0000f42801007387 */ /* 0x000fe80000100800 */
[----:B------:R0:W-:Y:S04]  /*b030*/  STS.U8 [R37+UR8+0x1c80], R67 ;  /* 0x001c804325007988 */ /* 0x0001e80008000008 */
[----:B------:R-:W-:Y:S04]  /*b040*/  STL [R1+0xf0], R41 ;  /* 0x0000f02901007387 */ /* 0x000fe80000100800 */
[----:B------:R1:W-:Y:S04]  /*b050*/  STS.U8 [R37+UR8+0x3c80], R68 ;  /* 0x003c804425007988 */ /* 0x0003e80008000008 */
[----:B0-----:R-:W2:Y:S04]  /*b060*/  LDL.LU R67, [R1+0x1a4] ;  /* 0x0001a40001437983 */ /* 0x001ea80000300800 */
[----:B------:R0:W-:Y:S04]  /*b070*/  STS.U8 [R38+UR8+0x2100], R69 ;  /* 0x0021004526007988 */ /* 0x0001e80008000008 */
[----:B-1----:R-:W2:Y:S04]  /*b080*/  LDL.LU R68, [R1+0x10c] ;  /* 0x00010c0001447983 */ /* 0x002ea80000300800 */
[----:B------:R1:W-:Y:S04]  /*b090*/  STS.U8 [R38+UR8+0x500], R64 ;  /* 0x0005004026007988 */ /* 0x0003e80008000008 */
[----:B0-----:R-:W2:Y:S04]  /*b0a0*/  LDL.LU R69, [R1+0x108] ;  /* 0x0001080001457983 */ /* 0x001ea80000300800 */
[----:B------:R0:W-:Y:S04]  /*b0b0*/  STS.U8 [R38+UR8+0x2500], R65 ;  /* 0x0025004126007988 */ /* 0x0001e80008000008 */
[----:B-1----:R-:W2:Y:S04]  /*b0c0*/  LDL.LU R64, [R1+0x1a0] ;  /* 0x0001a00001407983 */ /* 0x002ea80000300800 */
[----:B0-----:R-:W2:Y:S01]  /*b0d0*/  LDL.LU R65, [R1+0x114] ;  /* 0x0001140001417983 */ /* 0x001ea20000300800 */
[----:B------:R-:W-:Y:S01]  /*b0e0*/  PRMT R49, RZ, 0x7610, R49 ;  /* 0x00007610ff317816 */ /* 0x000fe20000000031 */
[----:B------:R-:W-:-:S04]  /*b0f0*/  UIMAD UR4, UR6, 0x27, URZ ;  /* 0x00000027060478a4 */ /* 0x000fc8000f8e02ff */
[----:B------:R-:W-:Y:S01]  /*b100*/  USHF.R.S32.HI UR5, URZ, 0x1f, UR4 ;  /* 0x0000001fff057899 */ /* 0x000fe20008011404 */
[----:B------:R0:W2:Y:S01]  /*b110*/  @!P6 LDG.E.U8 R49, desc[UR18][R40.64] ;  /* 0x000000122831e981 */ /* 0x0000a2000c1e1100 */
[----:B------:R-:W-:-:S04]  /*b120*/  IADD3 R37, P6, PT, R4, UR4, RZ ;  /* 0x0000000404257c10 */ /* 0x000fc8000ffde0ff */
[----:B------:R-:W-:Y:S02]  /*b130*/  IADD3.X R39, PT, PT, R6, UR5, RZ, P6, !PT ;  /* 0x0000000506277c10 */ /* 0x000fe4000b7fe4ff */
[----:B------:R-:W-:Y:S01]  /*b140*/  PRMT R48, RZ, 0x7610, R48 ;  /* 0x00007610ff307816 */ /* 0x000fe20000000030 */
[----:B0-----:R-:W-:Y:S02]  /*b150*/  @P5 IMAD.MOV.U32 R40, RZ, RZ, R37 ;  /* 0x000000ffff285224 */ /* 0x001fe400078e0025 */
[----:B------:R-:W-:Y:S01]  /*b160*/  @P5 IMAD.MOV.U32 R41, RZ, RZ, R39 ;  /* 0x000000ffff295224 */ /* 0x000fe200078e0027 */
[----:B------:R-:W-:-:S04]  /*b170*/  PRMT R47, RZ, 0x7610, R47 ;  /* 0x00007610ff2f7816 */ /* 0x000fc8000000002f */
[----:B------:R0:W2:Y:S01]  /*b180*/  @P5 LDG.E.U8 R48, desc[UR18][R40.64] ;  /* 0x0000001228305981 */ /* 0x0000a2000c1e1100 */
[----:B------:R-:W-:-:S03]  /*b190*/  ISETP.NE.AND P2, PT, R70, RZ, PT ;  /* 0x000000ff4600720c */ /* 0x000fc60003f45270 */
[----:B------:R-:W-:Y:S04]  /*b1a0*/  STS.U8 [R38+UR8+0x100], R71 ;  /* 0x0001004726007988 */ /* 0x000fe80008000008 */
[----:B----4-:R1:W-:Y:S04]  /*b1b0*/  STS.U8 [R38+UR8+0x900], R62 ;  /* 0x0009003e26007988 */ /* 0x0103e80008000008 */
[----:B-1----:R-:W4:Y:S04]  /*b1c0*/  LDL.LU R62, [R1+0x110] ;  /* 0x00011000013e7983 */ /* 0x002f280000300800 */
[----:B------:R1:W-:Y:S04]  /*b1d0*/  STL [R1+0xfc], R37 ;  /* 0x0000fc2501007387 */ /* 0x0003e80000100800 */
[----:B------:R0:W-:Y:S01]  /*b1e0*/  STL [R1+0xf8], R39 ;  /* 0x0000f82701007387 */ /* 0x0001e20000100800 */
[----:B-1----:R-:W-:-:S04]  /*b1f0*/  IADD3 R37, P6, PT, R5, UR4, RZ ;  /* 0x0000000405257c10 */ /* 0x002fc8000ffde0ff */
[----:B0-----:R-:W-:Y:S01]  /*b200*/  IADD3.X R39, PT, PT, R7, UR5, RZ, P6, !PT ;  /* 0x0000000507277c10 */ /* 0x001fe2000b7fe4ff */
[----:B------:R-:W-:Y:S01]  /*b210*/  @P5 IMAD.MOV.U32 R40, RZ, RZ, R37 ;  /* 0x000000ffff285224 */ /* 0x000fe200078e0025 */
[----:B------:R-:W-:-:S03]  /*b220*/  UIMAD UR4, UR6, 0x2f, URZ ;  /* 0x0000002f060478a4 */ /* 0x000fc6000f8e02ff */
[----:B------:R-:W-:Y:S01]  /*b230*/  @P5 IMAD.MOV.U32 R41, RZ, RZ, R39 ;  /* 0x000000ffff295224 */ /* 0x000fe200078e0027 */
[----:B------:R-:W-:-:S04]  /*b240*/  USHF.R.S32.HI UR5, URZ, 0x1f, UR4 ;  /* 0x0000001fff057899 */ /* 0x000fc80008011404 */
[----:B------:R0:W4:Y:S04]  /*b250*/  @P5 LDG.E.U8 R47, desc[UR18][R40.64] ;  /* 0x00000012282f5981 */ /* 0x000128000c1e1100 */
[----:B---3--:R1:W-:Y:S04]  /*b260*/  STS.U8 [R38+UR8+0xd00], R63 ;  /* 0x000d003f26007988 */ /* 0x0083e80008000008 */
[----:B-1----:R-:W3:Y:S04]  /*b270*/  LDL.LU R63, [R1+0x19c] ;  /* 0x00019c00013f7983 */ /* 0x002ee80000300800 */
[----:B------:R-:W-:Y:S04]  /*b280*/  STS.U8 [R38+UR8+0x2900], R66 ;  /* 0x0029004226007988 */ /* 0x000fe80008000008 */
[----:B--2---:R1:W-:Y:S04]  /*b290*/  STS.U8 [R38+UR8+0x2d00], R164 ;  /* 0x002d00a426007988 */ /* 0x0043e80008000008 */
[----:B-1----:R-:W2:Y:S04]  /*b2a0*/  LDL.LU R164, [R1+0x198] ;  /* 0x0001980001a47983 */ /* 0x002ea80000300800 */
[----:B------:R1:W-:Y:S04]  /*b2b0*/  STL [R1+0x104], R37 ;  /* 0x0001042501007387 */ /* 0x0003e80000100800 */
[----:B------:R0:W-:Y:S04]  /*b2c0*/  STL [R1+0x100], R39 ;  /* 0x0001002701007387 */ /* 0x0001e80000100800 */
[----:B------:R-:W2:Y:S01]  /*b2d0*/  LDL.LU R70, [R1+0x12c] ;  /* 0x00012c0001467983 */ /* 0x000ea20000300800 */
[----:B-1----:R-:W-:-:S03]  /*b2e0*/  IADD3 R37, P5, PT, R4, UR4, RZ ;  /* 0x0000000404257c10 */ /* 0x002fc6000ffbe0ff */
[----:B------:R-:W2:Y:S01]  /*b2f0*/  LDL.LU R71, [R1+0x128] ;  /* 0x0001280001477983 */ /* 0x000ea20000300800 */
[----:B0-----:R-:W-:-:S03]  /*b300*/  IADD3.X R39, PT, PT, R6, UR5, RZ, P5, !PT ;  /* 0x0000000506277c10 */ /* 0x001fc6000affe4ff */
[----:B------:R0:W-:Y:S04]  /*b310*/  STS.U8 [R38+UR8+0x1100], R67 ;  /* 0x0011004326007988 */ /* 0x0001e80008000008 */
[----:B------:R-:W2:Y:S04]  /*b320*/  LDL.LU R66, [R1+0x194] ;  /* 0x0001940001427983 */ /* 0x000ea80000300800 */
[----:B------:R1:W-:Y:S04]  /*b330*/  STS.U8 [R38+UR8+0x3100], R68 ;  /* 0x0031004426007988 */ /* 0x0003e80008000008 */
[----:B0-----:R-:W2:Y:S04]  /*b340*/  LDL.LU R67, [R1+0x134] ;  /* 0x0001340001437983 */ /* 0x001ea80000300800 */
[----:B------:R0:W-:Y:S04]  /*b350*/  STS.U8 [R38+UR8+0x1500], R69 ;  /* 0x0015004526007988 */ /* 0x0001e80008000008 */
[----:B-1----:R-:W2:Y:S04]  /*b360*/  LDL.LU R68, [R1+0x130] ;  /* 0x0001300001447983 */ /* 0x002ea80000300800 */
[----:B------:R-:W-:Y:S04]  /*b370*/  STL [R1+0x10c], R37 ;  /* 0x00010c2501007387 */ /* 0x000fe80000100800 */
[----:B------:R-:W-:Y:S04]  /*b380*/  STL [R1+0x108], R39 ;  /* 0x0001082701007387 */ /* 0x000fe80000100800 */
[----:B------:R1:W-:Y:S04]  /*b390*/  STS.U8 [R38+UR8+0x3500], R64 ;  /* 0x0035004026007988 */ /* 0x0003e80008000008 */
[----:B0-----:R-:W2:Y:S04]  /*b3a0*/  LDL.LU R69, [R1+0x190] ;  /* 0x0001900001457983 */ /* 0x001ea80000300800 */
[----:B------:R0:W-:Y:S04]  /*b3b0*/  STS.U8 [R38+UR8+0x1900], R65 ;  /* 0x0019004126007988 */ /* 0x0001e80008000008 */
[----:B-1----:R-:W2:Y:S04]  /*b3c0*/  LDL.LU R64, [R1+0x14c] ;  /* 0x00014c0001407983 */ /* 0x002ea80000300800 */
[----:B0-----:R-:W2:Y:S01]  /*b3d0*/  LDL.LU R65, [R1+0x148] ;  /* 0x0001480001417983 */ /* 0x001ea20000300800 */
[----:B------:R-:W-:Y:S01]  /*b3e0*/  @P4 IMAD.MOV.U32 R40, RZ, RZ, R37 ;  /* 0x000000ffff284224 */ /* 0x000fe200078e0025 */
[----:B------:R-:W-:Y:S01]  /*b3f0*/  IADD3 R37, P5, PT, R5, UR4, RZ ;  /* 0x0000000405257c10 */ /* 0x000fe2000ffbe0ff */
[----:B------:R-:W-:Y:S01]  /*b400*/  @P4 IMAD.MOV.U32 R41, RZ, RZ, R39 ;  /* 0x000000ffff294224 */ /* 0x000fe200078e0027 */
[----:B------:R-:W-:-:S02]  /*b410*/  PRMT R46, RZ, 0x7610, R46 ;  /* 0x00007610ff2e7816 */ /* 0x000fc4000000002e */
[----:B------:R-:W-:Y:S01]  /*b420*/  IADD3.X R39, PT, PT, R7, UR5, RZ, P5, !PT ;  /* 0x0000000507277c10 */ /* 0x000fe2000affe4ff */
[----:B------:R-:W-:Y:S01]  /*b430*/  UIMAD UR4, UR6, 0x37, URZ ;  /* 0x00000037060478a4 */ /* 0x000fe2000f8e02ff */
[----:B------:R-:W-:Y:S02]  /*b440*/  PRMT R45, RZ, 0x7610, R45 ;  /* 0x00007610ff2d7816 */ /* 0x000fe4000000002d */
[----:B------:R0:W2:Y:S01]  /*b450*/  @P4 LDG.E.U8 R46, desc[UR18][R40.64] ;  /* 0x00000012282e4981 */ /* 0x0000a2000c1e1100 */
[----:B------:R-:W-:-:S03]  /*b460*/  USHF.R.S32.HI UR5, URZ, 0x1f, UR4 ;  /* 0x0000001fff057899 */ /* 0x000fc60008011404 */
[----:B------:R1:W-:Y:S01]  /*b470*/  STL [R1+0x114], R37 ;  /* 0x0001142501007387 */ /* 0x0003e20000100800 */
[----:B0-----:R-:W-:Y:S02]  /*b480*/  @P4 IMAD.MOV.U32 R40, RZ, RZ, R37 ;  /* 0x000000ffff284224 */ /* 0x001fe400078e0025 */
[----:B------:R-:W-:Y:S01]  /*b490*/  @P4 IMAD.MOV.U32 R41, RZ, RZ, R39 ;  /* 0x000000ffff294224 */ /* 0x000fe200078e0027 */
[----:B------:R-:W-:Y:S04]  /*b4a0*/  STL [R1+0x110], R39 ;  /* 0x0001102701007387 */ /* 0x000fe80000100800 */
[----:B------:R0:W2:Y:S01]  /*b4b0*/  @P4 LDG.E.U8 R45, desc[UR18][R40.64] ;  /* 0x00000012282d4981 */ /* 0x0000a2000c1e1100 */
[----:B-1----:R-:W-:Y:S02]  /*b4c0*/  IADD3 R37, P4, PT, R4, UR4, RZ ;  /* 0x0000000404257c10 */ /* 0x002fe4000ff9e0ff */
[----:B------:R-:W-:-:S03]  /*b4d0*/  PRMT R43, RZ, 0x7610, R43 ;  /* 0x00007610ff2b7816 */ /* 0x000fc6000000002b */
[----:B0-----:R-:W-:Y:S01]  /*b4e0*/  @P3 IMAD.MOV.U32 R40, RZ, RZ, R37 ;  /* 0x000000ffff283224 */ /* 0x001fe200078e0025 */
[----:B------:R-:W-:Y:S01]  /*b4f0*/  PRMT R42, RZ, 0x7610, R42 ;  /* 0x00007610ff2a7816 */ /* 0x000fe2000000002a */
[----:B----4-:R0:W-:Y:S04]  /*b500*/  STS.U8 [R38+UR8+0x3900], R62 ;  /* 0x0039003e26007988 */ /* 0x0101e80008000008 */
[----:B0-----:R-:W4:Y:S01]  /*b510*/  LDL.LU R62, [R1+0x18c] ;  /* 0x00018c00013e7983 */ /* 0x001f220000300800 */
[----:B------:R-:W-:-:S03]  /*b520*/  LOP3.LUT R39, R132, 0x30, RZ, 0x3c, !PT ;  /* 0x0000003084277812 */ /* 0x000fc600078e3cff */
[----:B---3--:R0:W-:Y:S04]  /*b530*/  STS.U8 [R38+UR8+0x1d00], R63 ;  /* 0x001d003f26007988 */ /* 0x0081e80008000008 */
[----:B0-----:R-:W3:Y:S04]  /*b540*/  LDL.LU R63, [R1+0x154] ;  /* 0x00015400013f7983 */ /* 0x001ee80000300800 */
[----:B--2---:R0:W-:Y:S04]  /*b550*/  STS.U8 [R38+UR8+0x3d00], R164 ;  /* 0x003d00a426007988 */ /* 0x0041e80008000008 */
[----:B0-----:R-:W2:Y:S01]  /*b560*/  LDL.LU R164, [R1+0x150] ;  /* 0x0001500001a47983 */ /* 0x001ea20000300800 */
[----:B------:R-:W-:-:S03]  /*b570*/  IADD3.X R38, PT, PT, R6, UR5, RZ, P4, !PT ;  /* 0x0000000506267c10 */ /* 0x000fc6000a7fe4ff */
[----:B------:R0:W-:Y:S02]  /*b580*/  STL [R1+0x12c], R37 ;  /* 0x00012c2501007387 */ /* 0x0001e40000100800 */
[----:B------:R-:W-:Y:S02]  /*b590*/  @P3 IMAD.MOV.U32 R41, RZ, RZ, R38 ;  /* 0x000000ffff293224 */ /* 0x000fe400078e0026 */
[----:B------:R1:W-:Y:S04]  /*b5a0*/  STL [R1+0x128], R38 ;  /* 0x0001282601007387 */ /* 0x0003e80000100800 */
[----:B------:R1:W2:Y:S01]  /*b5b0*/  @P3 LDG.E.U8 R43, desc[UR18][R40.64] ;  /* 0x00000012282b3981 */ /* 0x0002a2000c1e1100 */
[----:B0-----:R-:W-:-:S04]  /*b5c0*/  IADD3 R37, P4, PT, R5, UR4, RZ ;  /* 0x0000000405257c10 */ /* 0x001fc8000ff9e0ff */
[----:B-1----:R-:W-:Y:S01]  /*b5d0*/  IADD3.X R38, PT, PT, R7, UR5, RZ, P4, !PT ;  /* 0x0000000507267c10 */ /* 0x002fe2000a7fe4ff */
[----:B------:R-:W-:Y:S01]  /*b5e0*/  UIMAD UR4, UR6, 0x3f, URZ ;  /* 0x0000003f060478a4 */ /* 0x000fe2000f8e02ff */
[----:B------:R-:W-:-:S03]  /*b5f0*/  @P3 IMAD.MOV.U32 R40, RZ, RZ, R37 ;  /* 0x000000ffff283224 */ /* 0x000fc600078e0025 */
[----:B------:R-:W-:Y:S01]  /*b600*/  @P3 IMAD.MOV.U32 R41, RZ, RZ, R38 ;  /* 0x000000ffff293224 */ /* 0x000fe200078e0026 */
[----:B------:R-:W-:Y:S01]  /*b610*/  USHF.R.S32.HI UR5, URZ, 0x1f, UR4 ;  /* 0x0000001fff057899 */ /* 0x000fe20008011404 */
[----:B------:R0:W-:Y:S04]  /*b620*/  STL [R1+0x134], R37 ;  /* 0x0001342501007387 */ /* 0x0001e80000100800 */
[----:B------:R1:W2:Y:S01]  /*b630*/  @P3 LDG.E.U8 R42, desc[UR18][R40.64] ;  /* 0x00000012282a3981 */ /* 0x0002a2000c1e1100 */
[----:B0-----:R-:W-:-:S03]  /*b640*/  IADD3 R37, P3, PT, R4, UR4, RZ ;  /* 0x0000000404257c10 */ /* 0x001fc6000ff7e0ff */
[----:B------:R0:W-:Y:S02]  /*b650*/  STL [R1+0x130], R38 ;  /* 0x0001302601007387 */ /* 0x0001e40000100800 */
[----:B0-----:R-:W-:Y:S02]  /*b660*/  IADD3.X R38, PT, PT, R6, UR5, RZ, P3, !PT ;  /* 0x0000000506267c10 */ /* 0x001fe40009ffe4ff */
[----:B------:R0:W-:Y:S04]  /*b670*/  STS.U8 [R39+UR8+0xd80], R64 ;  /* 0x000d804027007988 */ /* 0x0001e80008000008 */
[----:B------:R1:W-:Y:S04]  /*b680*/  STS.U8 [R39+UR8+0x2d80], R65 ;  /* 0x002d804127007988 */ /* 0x0003e80008000008 */
[----:B0-----:R-:W2:Y:S04]  /*b690*/  LDL.LU R64, [R1+0x188] ;  /* 0x0001880001407983 */ /* 0x001ea80000300800 */
[----:B------:R0:W-:Y:S04]  /*b6a0*/  STL [R1+0x14c], R37 ;  /* 0x00014c2501007387 */ /* 0x0001e80000100800 */
[----:B------:R0:W-:Y:S04]  /*b6b0*/  STL [R1+0x148], R38 ;  /* 0x0001482601007387 */ /* 0x0001e80000100800 */
[----:B-1----:R-:W2:Y:S01]  /*b6c0*/  LDL.LU R65, [R1+0x184] ;  /* 0x0001840001417983 */ /* 0x002ea20000300800 */
[----:B------:R-:W-:Y:S01]  /*b6d0*/  @!P2 IMAD.MOV.U32 R40, RZ, RZ, R37 ;  /* 0x000000ffff28a224 */ /* 0x000fe200078e0025 */
[----:B0-----:R-:W-:Y:S01]  /*b6e0*/  IADD3 R37, P3, PT, R5, UR4, RZ ;  /* 0x0000000405257c10 */ /* 0x001fe2000ff7e0ff */
[----:B------:R-:W-:Y:S01]  /*b6f0*/  @!P2 IMAD.MOV.U32 R41, RZ, RZ, R38 ;  /* 0x000000ffff29a224 */ /* 0x000fe200078e0026 */
[----:B------:R-:W-:Y:S01]  /*b700*/  STS.U8 [R39+UR8+0x180], R70 ;  /* 0x0001804627007988 */ /* 0x000fe20008000008 */
[----:B------:R-:W-:Y:S01]  /*b710*/  PRMT R61, RZ, 0x7610, R61 ;  /* 0x00007610ff3d7816 */ /* 0x000fe2000000003d */
[----:B------:R-:W0:Y:S01]  /*b720*/  LDCU UR4, c[0x0][0x3b0] ;  /* 0x00007600ff0477ac */ /* 0x000e220008000800 */
[----:B------:R-:W-:Y:S01]  /*b730*/  IADD3.X R38, PT, PT, R7, UR5, RZ, P3, !PT ;  /* 0x0000000507267c10 */ /* 0x000fe20009ffe4ff */
[----:B------:R-:W-:Y:S01]  /*b740*/  STS.U8 [R39+UR8+0x2180], R71 ;  /* 0x0021804727007988 */ /* 0x000fe20008000008 */
[----:B------:R-:W-:Y:S01]  /*b750*/  PRMT R60, RZ, 0x7610, R60 ;  /* 0x00007610ff3c7816 */ /* 0x000fe2000000003c */
[----:B------:R-:W1:Y:S02]  /*b760*/  LDCU UR5, c[0x0][0x3b0] ;  /* 0x00007600ff0577ac */ /* 0x000e640008000800 */
[----:B------:R-:W-:Y:S04]  /*b770*/  STS.U8 [R39+UR8+0x580], R66 ;  /* 0x0005804227007988 */ /* 0x000fe80008000008 */
[----:B------:R-:W-:Y:S04]  /*b780*/  STS.U8 [R39+UR8+0x2580], R67 ;  /* 0x0025804327007988 */ /* 0x000fe80008000008 */
[----:B------:R-:W-:Y:S04]  /*b790*/  STS.U8 [R39+UR8+0x980], R68 ;  /* 0x0009804427007988 */ /* 0x000fe80008000008 */
[----:B------:R-:W-:Y:S04]  /*b7a0*/  STS.U8 [R39+UR8+0x2980], R69 ;  /* 0x0029804527007988 */ /* 0x000fe80008000008 */
[----:B------:R0:W2:Y:S04]  /*b7b0*/  @!P2 LDG.E.U8 R61, desc[UR18][R40.64] ;  /* 0x00000012283da981 */ /* 0x0000a8000c1e1100 */
[----:B----4-:R4:W-:Y:S04]  /*b7c0*/  STS.U8 [R39+UR8+0x1180], R62 ;  /* 0x0011803e27007988 */ /* 0x0109e80008000008 */
[----:B----4-:R-:W4:Y:S04]  /*b7d0*/  LDL.LU R62, [R1+0x180] ;  /* 0x00018000013e7983 */ /* 0x010f280000300800 */
[----:B---3--:R3:W-:Y:S04]  /*b7e0*/  STS.U8 [R39+UR8+0x3180], R63 ;  /* 0x0031803f27007988 */ /* 0x0087e80008000008 */
[----:B---3--:R-:W3:Y:S04]  /*b7f0*/  LDL.LU R63, [R1+0x17c] ;  /* 0x00017c00013f7983 */ /* 0x008ee80000300800 */
[----:B------:R-:W-:Y:S04]  /*b800*/  STL [R1+0x154], R37 ;  /* 0x0001542501007387 */ /* 0x000fe80000100800 */
[----:B------:R-:W-:Y:S04]  /*b810*/  STL [R1+0x150], R38 ;  /* 0x0001502601007387 */ /* 0x000fe80000100800 */
[----:B--2---:R2:W-:Y:S04]  /*b820*/  STS.U8 [R39+UR8+0x1580], R164 ;  /* 0x001580a427007988 */ /* 0x0045e80008000008 */
[----:B--2---:R-:W2:Y:S04]  /*b830*/  LDL.LU R164, [R1+0x178] ;  /* 0x0001780001a47983 */ /* 0x004ea80000300800 */
[----:B------:R-:W2:Y:S04]  /*b840*/  LDL.LU R73, [R1+0x174] ;  /* 0x0001740001497983 */ /* 0x000ea80000300800 */
        /* <DEDUP_REMOVED lines=8> */
[----:B------:R0:W-:Y:S04]  /*b8d0*/  STS.U8 [R39+UR8+0x3580], R64 ;  /* 0x0035804027007988 */ /* 0x0001e80008000008 */
[----:B0-----:R-:W2:Y:S04]  /*b8e0*/  LDL.LU R64, [R1+0x88] ;  /* 0x0000880001407983 */ /* 0x001ea80000300800 */
[----:B------:R0:W-:Y:S04]  /*b8f0*/  STS.U8 [R39+UR8+0x1980], R65 ;  /* 0x0019804127007988 */ /* 0x0001e80008000008 */
[----:B0-----:R-:W2:Y:S01]  /*b900*/  LDL.LU R65, [R1+0x84] ;  /* 0x0000840001417983 */ /* 0x001ea20000300800 */
[----:B------:R-:W-:Y:S01]  /*b910*/  @!P2 IMAD.MOV.U32 R40, RZ, RZ, R37 ;  /* 0x000000ffff28a224 */ /* 0x000fe200078e0025 */
[----:B------:R-:W-:-:S02]  /*b920*/  LOP3.LUT R37, R132, 0x40, RZ, 0x3c, !PT ;  /* 0x0000004084257812 */ /* 0x000fc400078e3cff */
[----:B----4-:R0:W-:Y:S04]  /*b930*/  STS.U8 [R39+UR8+0x3980], R62 ;  /* 0x0039803e27007988 */ /* 0x0101e80008000008 */
[----:B0-----:R-:W4:Y:S04]  /*b940*/  LDL.LU R62, [R1+0x80] ;  /* 0x00008000013e7983 */ /* 0x001f280000300800 */
[----:B---3--:R0:W-:Y:S04]  /*b950*/  STS.U8 [R39+UR8+0x1d80], R63 ;  /* 0x001d803f27007988 */ /* 0x0081e80008000008 */
[----:B0-----:R-:W3:Y:S04]  /*b960*/  LDL.LU R63, [R1+0x50] ;  /* 0x00005000013f7983 */ /* 0x001ee80000300800 */
[----:B--2---:R0:W-:Y:S04]  /*b970*/  STS.U8 [R39+UR8+0x3d80], R164 ;  /* 0x003d80a427007988 */ /* 0x0041e80008000008 */
[----:B------:R-:W-:Y:S04]  /*b980*/  STS.U8 [R37+UR8+0x200], R73 ;  /* 0x0002004925007988 */ /* 0x000fe80008000008 */
[----:B------:R-:W-:Y:S04]  /*b990*/  STS.U8 [R37+UR8+0x2200], R74 ;  /* 0x0022004a25007988 */ /* 0x000fe80008000008 */
[----:B------:R-:W-:Y:S04]  /*b9a0*/  STS.U8 [R37+UR8+0x600], R75 ;  /* 0x0006004b25007988 */ /* 0x000fe80008000008 */
[----:B------:R-:W-:Y:S04]  /*b9b0*/  STS.U8 [R37+UR8+0x2600], R70 ;  /* 0x0026004625007988 */ /* 0x000fe80008000008 */
[----:B------:R-:W-:Y:S04]  /*b9c0*/  STS.U8 [R37+UR8+0xa00], R71 ;  /* 0x000a004725007988 */ /* 0x000fe80008000008 */
[----:B0-----:R-:W2:Y:S04]  /*b9d0*/  LDL.LU R164, [R1+0x7c] ;  /* 0x00007c0001a47983 */ /* 0x001ea80000300800 */
[----:B------:R-:W-:Y:S04]  /*b9e0*/  STS.U8 [R37+UR8+0x2a00], R66 ;  /* 0x002a004225007988 */ /* 0x000fe80008000008 */
[----:B------:R-:W-:Y:S04]  /*b9f0*/  STS.U8 [R37+UR8+0xe00], R67 ;  /* 0x000e004325007988 */ /* 0x000fe80008000008 */
[----:B------:R-:W-:Y:S04]  /*ba00*/  STS.U8 [R37+UR8+0x2e00], R68 ;  /* 0x002e004425007988 */ /* 0x000fe80008000008 */
[----:B------:R-:W-:Y:S04]  /*ba10*/  STS.U8 [R37+UR8+0x1200], R69 ;  /* 0x0012004525007988 */ /* 0x000fe80008000008 */
[----:B------:R-:W-:Y:S04]  /*ba20*/  STS.U8 [R37+UR8+0x3200], R64 ;  /* 0x0032004025007988 */ /* 0x000fe80008000008 */
[----:B------:R-:W-:Y:S04]  /*ba30*/  STS.U8 [R37+UR8+0x1600], R65 ;  /* 0x0016004125007988 */ /* 0x000fe80008000008 */
[----:B------:R0:W-:Y:S04]  /*ba40*/  STS.U8 [R37+UR8+0x3600], R160 ;  /* 0x003600a025007988 */ /* 0x0001e80008000008 */
[----:B0-----:R-:W2:Y:S01]  /*ba50*/  LDL.LU R160, [R1+0xc80] ;  /* 0x000c800001a07983 */ /* 0x001ea20000300800 */
[----:B------:R-:W-:-:S05]  /*ba60*/  @!P2 IMAD.MOV.U32 R41, RZ, RZ, R38 ;  /* 0x000000ffff29a224 */ /* 0x000fca00078e0026 */
[----:B------:R0:W2:Y:S01]  /*ba70*/  @!P2 LDG.E.U8 R60, desc[UR18][R40.64] ;  /* 0x00000012283ca981 */ /* 0x0000a2000c1e1100 */
[----:B------:R-:W-:-:S05]  /*ba80*/  LOP3.LUT R38, R143, 0x3f, RZ, 0xc0, !PT ;  /* 0x0000003f8f267812 */ /* 0x000fca00078ec0ff */
[----:B0-----:R-:W-:Y:S01]  /*ba90*/  IMAD R40, R38, UR7, RZ ;  /* 0x0000000726287c24 */ /* 0x001fe2000f8e02ff */
[----:B------:R-:W-:Y:S01]  /*baa0*/  LOP3.LUT R38, R132, 0x60, RZ, 0x3c, !PT ;  /* 0x0000006084267812 */ /* 0x000fe200078e3cff */
[----:B----4-:R0:W-:Y:S03]  /*bab0*/  STS.U8 [R37+UR8+0x1a00], R62 ;  /* 0x001a003e25007988 */ /* 0x0101e60008000008 */
[----:B------:R-:W-:Y:S01]  /*bac0*/  IADD3 R41, P2, PT, R40, UR14, RZ ;  /* 0x0000000e28297c10 */ /* 0x000fe2000ff5e0ff */
[----:B------:R-:W-:Y:S01]  /*bad0*/  IMAD R82, R154, UR40, RZ ;  /* 0x000000289a527c24 */ /* 0x000fe2000f8e02ff */
[----:B------:R-:W4:Y:S01]  /*bae0*/  LDCU UR14, c[0x0][0x3b0] ;  /* 0x00007600ff0e77ac */ /* 0x000f220008000800 */
[----:B---3--:R3:W-:Y:S01]  /*baf0*/  STS.U8 [R37+UR8+0x3a00], R63 ;  /* 0x003a003f25007988 */ /* 0x0087e20008000008 */
[----:B------:R-:W-:Y:S01]  /*bb00*/  LEA.HI.X.SX32 R40, R40, UR15, 0x1, P2 ;  /* 0x0000000f28287c11 */ /* 0x000fe200090f0eff */
[----:B------:R-:W-:Y:S01]  /*bb10*/  IMAD R64, R19, UR22, RZ ;  /* 0x0000001613407c24 */ /* 0x000fe2000f8e02ff */
[----:B------:R-:W1:Y:S01]  /*bb20*/  LDCU UR15, c[0x0][0x3b0] ;  /* 0x00007600ff0f77ac */ /* 0x000e620008000800 */
[----:B------:R-:W-:-:S02]  /*bb30*/  IMAD R67, R16, UR25, RZ ;  /* 0x0000001910437c24 */ /* 0x000fc4000f8e02ff */
[----:B------:R-:W-:Y:S02]  /*bb40*/  IMAD R85, R150, UR43, RZ ;  /* 0x0000002b96557c24 */ /* 0x000fe4000f8e02ff */
[----:B0-----:R-:W-:Y:S02]  /*bb50*/  IMAD R62, R21, UR17, RZ ;  /* 0x00000011153e7c24 */ /* 0x001fe4000f8e02ff */
[----:B------:R-:W-:Y:S02]  /*bb60*/  IMAD R83, R153, UR41, RZ ;  /* 0x0000002999537c24 */ /* 0x000fe4000f8e02ff */
[----:B------:R-:W-:Y:S02]  /*bb70*/  IMAD R69, R14, UR27, RZ ;  /* 0x0000001b0e457c24 */ /* 0x000fe4000f8e02ff */
[----:B------:R-:W-:Y:S02]  /*bb80*/  IMAD R75, R8, UR33, RZ ;  /* 0x00000021084b7c24 */ /* 0x000fe4000f8e02ff */
[----:B------:R-:W-:-:S02]  /*bb90*/  IMAD R87, R148, UR45, RZ ;  /* 0x0000002d94577c24 */ /* 0x000fc4000f8e02ff */
[----:B------:R-:W-:Y:S02]  /*bba0*/  IMAD R84, R151, UR42, RZ ;  /* 0x0000002a97547c24 */ /* 0x000fe4000f8e02ff */
[----:B------:R-:W-:Y:S02]  /*bbb0*/  IMAD R90, R138, UR48, RZ ;  /* 0x000000308a5a7c24 */ /* 0x000fe4000f8e02ff */
[----:B------:R-:W-:Y:S02]  /*bbc0*/  IMAD R72, R11, UR30, RZ ;  /* 0x0000001e0b487c24 */ /* 0x000fe4000f8e02ff */
[----:B---3--:R-:W-:Y:S02]  /*bbd0*/  IMAD R63, R20, UR21, RZ ;  /* 0x00000015143f7c24 */ /* 0x008fe4000f8e02ff */
[----:B------:R-:W-:Y:S02]  /*bbe0*/  IMAD R68, R15, UR26, RZ ;  /* 0x0000001a0f447c24 */ /* 0x000fe4000f8e02ff */
[----:B------:R-:W-:-:S02]  /*bbf0*/  IMAD R89, R139, UR47, RZ ;  /* 0x0000002f8b597c24 */ /* 0x000fc4000f8e02ff */
[----:B------:R-:W-:Y:S02]  /*bc00*/  IMAD R65, R18, UR23, RZ ;  /* 0x0000001712417c24 */ /* 0x000fe4000f8e02ff */
[----:B------:R-:W-:Y:S01]  /*bc10*/  IMAD R77, R161, UR35, RZ ;  /* 0x00000023a14d7c24 */ /* 0x000fe2000f8e02ff */
[----:B--2---:R-:W-:Y:S04]  /*bc20*/  STS.U8 [R37+UR8+0x1e00], R164 ;  /* 0x001e00a425007988 */ /* 0x004fe80008000008 */
[----:B------:R0:W-:Y:S02]  /*bc30*/  STS.U8 [R37+UR8+0x3e00], R162 ;  /* 0x003e00a225007988 */ /* 0x0001e40008000008 */
[----:B0-----:R-:W-:-:S05]  /*bc40*/  LOP3.LUT R37, R132, 0x50, RZ, 0x3c, !PT ;  /* 0x0000005084257812 */ /* 0x001fca00078e3cff */
[----:B------:R-:W-:Y:S04]  /*bc50*/  STS.U8 [R37+UR8+0x280], R160 ;  /* 0x000280a025007988 */ /* 0x000fe80008000008 */
        /* <DEDUP_REMOVED lines=14> */
[----:B------:R0:W-:Y:S04]  /*bd40*/  STS.U8 [R37+UR8+0x3e80], R117 ;  /* 0x003e807525007988 */ /* 0x0001e80008000008 */
[----:B------:R-:W-:Y:S04]  /*bd50*/  STS.U8 [R38+UR8+0x300], R115 ;  /* 0x0003007326007988 */ /* 0x000fe80008000008 */
[----:B------:R-:W-:Y:S04]  /*bd60*/  STS.U8 [R38+UR8+0x2300], R112 ;  /* 0x0023007026007988 */ /* 0x000fe80008000008 */
[----:B------:R-:W-:Y:S04]  /*bd70*/  STS.U8 [R38+UR8+0x700], R111 ;  /* 0x0007006f26007988 */ /* 0x000fe80008000008 */
[----:B------:R-:W-:Y:S04]  /*bd80*/  STS.U8 [R38+UR8+0x2700], R110 ;  /* 0x0027006e26007988 */ /* 0x000fe80008000008 */
[----:B------:R-:W-:Y:S04]  /*bd90*/  STS.U8 [R38+UR8+0xb00], R109 ;  /* 0x000b006d26007988 */ /* 0x000fe80008000008 */
[----:B------:R-:W-:Y:S04]  /*bda0*/  STS.U8 [R38+UR8+0x2b00], R108 ;  /* 0x002b006c26007988 */ /* 0x000fe80008000008 */
[----:B------:R-:W-:Y:S04]  /*bdb0*/  STS.U8 [R38+UR8+0xf00], R105 ;  /* 0x000f006926007988 */ /* 0x000fe80008000008 */
[----:B------:R-:W-:Y:S01]  /*bdc0*/  STS.U8 [R38+UR8+0x2f00], R104 ;  /* 0x002f006826007988 */ /* 0x000fe20008000008 */
[----:B0-----:R-:W-:-:S03]  /*bdd0*/  LOP3.LUT R37, R132, 0x70, RZ, 0x3c, !PT ;  /* 0x0000007084257812 */ /* 0x001fc600078e3cff */
        /* <DEDUP_REMOVED lines=21> */
[----:B------:R2:W-:Y:S01]  /*bf30*/  STS.U8 [R37+UR8+0x3b80], R42 ;  /* 0x003b802a25007988 */ /* 0x0005e20008000008 */
[----:B0-----:R-:W-:-:S02]  /*bf40*/  IMAD R51, R30, UR4, RZ ;  /* 0x000000041e337c24 */ /* 0x001fc4000f8e02ff */
[----:B------:R-:W-:Y:S02]  /*bf50*/  IMAD R44, R125, UR4, RZ ;  /* 0x000000047d2c7c24 */ /* 0x000fe4000f8e02ff */
[----:B--2---:R-:W-:Y:S02]  /*bf60*/  IMAD R42, R129, UR4, RZ ;  /* 0x00000004812a7c24 */ /* 0x004fe4000f8e02ff */
[----:B------:R-:W-:-:S03]  /*bf70*/  IMAD R43, R127, UR4, RZ ;  /* 0x000000047f2b7c24 */ /* 0x000fc6000f8e02ff */
[-C--:B------:R-:W-:Y:S01]  /*bf80*/  IADD3 R30, P2, PT, R42, R41.reuse, RZ ;  /* 0x000000292a1e7210 */ /* 0x080fe20007f5e0ff */
[----:B------:R-:W-:Y:S02]  /*bf90*/  IMAD R46, R119, UR4, RZ ;  /* 0x00000004772e7c24 */ /* 0x000fe4000f8e02ff */
[----:B------:R-:W-:Y:S02]  /*bfa0*/  IMAD R45, R124, UR4, RZ ;  /* 0x000000047c2d7c24 */ /* 0x000fe4000f8e02ff */
[----:B------:R-:W-:Y:S01]  /*bfb0*/  IMAD R52, R29, UR4, RZ ;  /* 0x000000041d347c24 */ /* 0x000fe2000f8e02ff */
[-C--:B------:R-:W-:Y:S01]  /*bfc0*/  LEA.HI.X.SX32 R29, R42, R40.reuse, 0x1, P2 ;  /* 0x000000282a1d7211 */ /* 0x080fe200010f0eff */
[----:B------:R-:W-:Y:S01]  /*bfd0*/  IMAD R47, R118, UR4, RZ ;  /* 0x00000004762f7c24 */ /* 0x000fe2000f8e02ff */
[-C--:B------:R-:W-:Y:S01]  /*bfe0*/  IADD3 R37, P6, PT, R43, R41.reuse, RZ ;  /* 0x000000292b257210 */ /* 0x080fe20007fde0ff */
[----:B------:R-:W-:Y:S01]  /*bff0*/  IMAD R48, R116, UR4, RZ ;  /* 0x0000000474307c24 */ /* 0x000fe2000f8e02ff */
[-C--:B------:R-:W-:Y:S01]  /*c000*/  IADD3 R38, P2, PT, R44, R41.reuse, RZ ;  /* 0x000000292c267210 */ /* 0x080fe20007f5e0ff */
[----:B------:R-:W-:Y:S01]  /*c010*/  IMAD R53, R28, UR4, RZ ;  /* 0x000000041c357c24 */ /* 0x000fe2000f8e02ff */
[-C--:B------:R-:W-:Y:S01]  /*c020*/  IADD3 R28, P4, PT, R46, R41.reuse, RZ ;  /* 0x000000292e1c7210 */ /* 0x080fe20007f9e0ff */
[----:B------:R-:W-:Y:S01]  /*c030*/  IMAD R49, R114, UR4, RZ ;  /* 0x0000000472317c24 */ /* 0x000fe2000f8e02ff */
[----:B------:R-:W-:Y:S01]  /*c040*/  STL [R1+0x15c], R30 ;  /* 0x00015c1e01007387 */ /* 0x000fe20000100800 */
[-C--:B------:R-:W-:Y:S01]  /*c050*/  IADD3 R154, P3, PT, R45, R41.reuse, RZ ;  /* 0x000000292d9a7210 */ /* 0x080fe20007f7e0ff */
[----:B------:R-:W-:Y:S01]  /*c060*/  IMAD R50, R113, UR4, RZ ;  /* 0x0000000471327c24 */ /* 0x000fe2000f8e02ff */
[----:B------:R-:W-:Y:S01]  /*c070*/  IADD3 R131, P5, PT, R47, R41, RZ ;  /* 0x000000292f837210 */ /* 0x000fe20007fbe0ff */
[----:B------:R-:W-:Y:S01]  /*c080*/  STL [R1+0x158], R29 ;  /* 0x0001581d01007387 */ /* 0x000fe20000100800 */
[----:B------:R-:W-:-:S02]  /*c090*/  LEA.HI.X.SX32 R19, R43, R40, 0x1, P6 ;  /* 0x000000282b137211 */ /* 0x000fc400030f0eff */
[----:B------:R-:W-:Y:S01]  /*c0a0*/  IADD3 R113, P6, PT, R48, R41, RZ ;  /* 0x0000002930717210 */ /* 0x000fe20007fde0ff */
[----:B------:R-:W-:Y:S01]  /*c0b0*/  STL [R1+0x164], R37 ;  /* 0x0001642501007387 */ /* 0x000fe20000100800 */
[----:B------:R-:W-:-:S03]  /*c0c0*/  LEA.HI.X.SX32 R116, R44, R40, 0x1, P2 ;  /* 0x000000282c747211 */ /* 0x000fc600010f0eff */
[----:B------:R-:W-:Y:S01]  /*c0d0*/  STL [R1+0x16c], R38 ;  /* 0x00016c2601007387 */ /* 0x000fe20000100800 */
[-C--:B------:R-:W-:Y:S01]  /*c0e0*/  IADD3 R152, P2, PT, R49, R41.reuse, RZ ;  /* 0x0000002931987210 */ /* 0x080fe20007f5e0ff */
[----:B------:R-:W-:Y:S02]  /*c0f0*/  IMAD R56, R25, UR11, RZ ;  /* 0x0000000b19387c24 */ /* 0x000fe4000f8e02ff */
[----:B------:R-:W-:Y:S01]  /*c100*/  STL [R1+0x17c], R28 ;  /* 0x00017c1c01007387 */ /* 0x000fe20000100800 */
[----:B------:R-:W-:Y:S01]  /*c110*/  LEA.HI.X.SX32 R155, R45, R40, 0x1, P3 ;  /* 0x000000282d9b7211 */ /* 0x000fe200018f0eff */
[----:B------:R-:W-:Y:S02]  /*c120*/  IMAD R54, R27, UR4, RZ ;  /* 0x000000041b367c24 */ /* 0x000fe4000f8e02ff */
[----:B------:R-:W-:Y:S01]  /*c130*/  STL [R1+0x174], R154 ;  /* 0x0001749a01007387 */ /* 0x000fe20000100800 */
[----:B------:R-:W-:Y:S01]  /*c140*/  IADD3 R25, P3, PT, R50, R41, RZ ;  /* 0x0000002932197210 */ /* 0x000fe20007f7e0ff */
[----:B-1----:R-:W-:-:S02]  /*c150*/  IMAD R55, R26, UR5, RZ ;  /* 0x000000051a377c24 */ /* 0x002fc4000f8e02ff */
[----:B------:R-:W-:Y:S01]  /*c160*/  STL [R1+0x184], R131 ;  /* 0x0001848301007387 */ /* 0x000fe20000100800 */
[----:B------:R-:W-:-:S03]  /*c170*/  LEA.HI.X.SX32 R27, R46, R40, 0x1, P4 ;  /* 0x000000282e1b7211 */ /* 0x000fc600020f0eff */
[----:B------:R-:W-:Y:S01]  /*c180*/  STL [R1+0x160], R19 ;  /* 0x0001601301007387 */ /* 0x000fe20000100800 */
[----:B------:R-:W-:Y:S01]  /*c190*/  IADD3 R127, P4, PT, R51, R41, RZ ;  /* 0x00000029337f7210 */ /* 0x000fe20007f9e0ff */
[----:B------:R-:W-:Y:S02]  /*c1a0*/  IMAD R103, R3, UR61, RZ ;  /* 0x0000003d03677c24 */ /* 0x000fe4000f8e02ff */
[----:B------:R-:W-:Y:S01]  /*c1b0*/  STL [R1+0x18c], R113 ;  /* 0x00018c7101007387 */ /* 0x000fe20000100800 */
[----:B------:R-:W-:-:S03]  /*c1c0*/  LEA.HI.X.SX32 R132, R47, R40, 0x1, P5 ;  /* 0x000000282f847211 */ /* 0x000fc600028f0eff */
[----:B------:R-:W-:Y:S01]  /*c1d0*/  STL [R1+0x168], R116 ;  /* 0x0001687401007387 */ /* 0x000fe20000100800 */
[----:B------:R-:W-:-:S03]  /*c1e0*/  IADD3 R3, P5, PT, R52, R41, RZ ;  /* 0x0000002934037210 */ /* 0x000fc60007fbe0ff */
[----:B------:R-:W-:Y:S01]  /*c1f0*/  STL [R1+0x194], R152 ;  /* 0x0001949801007387 */ /* 0x000fe20000100800 */
[-C--:B------:R-:W-:Y:S02]  /*c200*/  LEA.HI.X.SX32 R114, R48, R40.reuse, 0x1, P6 ;  /* 0x0000002830727211 */ /* 0x080fe400030f0eff */
[-C--:B------:R-:W-:Y:S01]  /*c210*/  LEA.HI.X.SX32 R164, R50, R40.reuse, 0x1, P3 ;  /* 0x0000002832a47211 */ /* 0x080fe200018f0eff */
[----:B------:R-:W-:Y:S01]  /*c220*/  STL [R1+0x170], R155 ;  /* 0x0001709b01007387 */ /* 0x000fe20000100800 */
[-C--:B------:R-:W-:Y:S02]  /*c230*/  IADD3 R150, P6, PT, R53, R41.reuse, RZ ;  /* 0x0000002935967210 */ /* 0x080fe40007fde0ff */
[----:B------:R-:W-:Y:S01]  /*c240*/  IADD3 R16, P3, PT, R55, R41, RZ ;  /* 0x0000002937107210 */ /* 0x000fe20007f7e0ff */
        /* <DEDUP_REMOVED lines=8> */
[----:B------:R-:W-:Y:S01]  /*c2d0*/  IMAD R58, R23, UR13, RZ ;  /* 0x0000000d173a7c24 */ /* 0x000fe2000f8e02ff */
[----:B------:R-:W-:Y:S02]  /*c2e0*/  LEA.HI.X.SX32 R129, R51, R40, 0x1, P4 ;  /* 0x0000002833817211 */ /* 0x000fe400020f0eff */
[----:B------:R-:W-:Y:S01]  /*c2f0*/  STL [R1+0x1ac], R3 ;  /* 0x0001ac0301007387 */ /* 0x000fe20000100800 */
[----:B------:R-:W-:Y:S01]  /*c300*/  IMAD R105, R0, UR63, RZ ;  /* 0x0000003f00697c24 */ /* 0x000fe2000f8e02ff */
[-C--:B------:R-:W-:Y:S02]  /*c310*/  IADD3 R39, P3, PT, R62, R41.reuse, RZ ;  /* 0x000000293e277210 */ /* 0x080fe40007f7e0ff */
[----:B------:R-:W-:Y:S01]  /*c320*/  STL [R1+0x188], R114 ;  /* 0x0001887201007387 */ /* 0x000fe20000100800 */
[----:B------:R-:W-:Y:S01]  /*c330*/  IADD3 R0, P4, PT, R56, R41, RZ ;  /* 0x0000002938007210 */ /* 0x000fe20007f9e0ff */
[----:B------:R-:W-:-:S02]  /*c340*/  IMAD R59, R22, UR16, RZ ;  /* 0x00000010163b7c24 */ /* 0x000fc4000f8e02ff */
        /* <DEDUP_REMOVED lines=13> */
[----:B------:R-:W-:-:S03]  /*c420*/  IADD3 R15, P2, PT, R59, R41, RZ ;  /* 0x000000293b0f7210 */ /* 0x000fc60007f5e0ff */
[----:B------:R-:W-:Y:S01]  /*c430*/  STL [R1+0x1cc], R0 ;  /* 0x0001cc0001007387 */ /* 0x000fe20000100800 */
[----:B------:R-:W-:Y:S01]  /*c440*/  IMAD R104, R2, UR62, RZ ;  /* 0x0000003e02687c24 */ /* 0x000fe2000f8e02ff */
[-C--:B------:R-:W-:Y:S02]  /*c450*/  LEA.HI.X.SX32 R139, R67, R40.reuse, 0x1, P3 ;  /* 0x00000028438b7211 */ /* 0x080fe400018f0eff */
[----:B------:R-:W-:Y:S01]  /*c460*/  STL [R1+0x1a8], R8 ;  /* 0x0001a80801007387 */ /* 0x000fe20000100800 */
[----:B------:R-:W-:Y:S01]  /*c470*/  IMAD R88, R144, UR46, RZ ;  /* 0x0000002e90587c24 */ /* 0x000fe2000f8e02ff */
[----:B------:R-:W-:Y:S02]  /*c480*/  LEA.HI.X.SX32 R2, R56, R40, 0x1, P4 ;  /* 0x0000002838027211 */ /* 0x000fe400020f0eff */
[----:B------:R-:W-:Y:S01]  /*c490*/  STL [R1+0x1d4], R148 ;  /* 0x0001d49401007387 */ /* 0x000fe20000100800 */
[----:B------:R-:W-:Y:S01]  /*c4a0*/  IADD3 R143, P3, PT, R72, R41, RZ ;  /* 0x00000029488f7210 */ /* 0x000fe20007f7e0ff */
[----:B------:R-:W-:-:S02]  /*c4b0*/  IMAD R86, R149, UR44, RZ ;  /* 0x0000002c95567c24 */ /* 0x000fc4000f8e02ff */
        /* <DEDUP_REMOVED lines=8> */
[-C--:B------:R-:W-:Y:S01]  /*c540*/  LEA.HI.X.SX32 R160, R58, R40.reuse, 0x1, P6 ;  /* 0x000000283aa07211 */ /* 0x080fe200030f0eff */
[----:B------:R-:W-:Y:S01]  /*c550*/  IMAD R70, R13, UR28, RZ ;  /* 0x0000001c0d467c24 */ /* 0x000fe2000f8e02ff */
        /* <DEDUP_REMOVED lines=10> */
[----:B------:R-:W-:Y:S01]  /*c600*/  IMAD R101, R126, UR54, RZ ;  /* 0x000000367e657c24 */ /* 0x000fe2000f8e02ff */
[-C--:B------:R-:W-:Y:S02]  /*c610*/  LEA.HI.X.SX32 R9, R77, R40.reuse, 0x1, P3 ;  /* 0x000000284d097211 */ /* 0x080fe400018f0eff */
[----:B------:R-:W-:Y:S01]  /*c620*/  STL [R1+0x1d0], R149 ;  /* 0x0001d09501007387 */ /* 0x000fe20000100800 */
[----:B------:R-:W-:-:S03]  /*c630*/  LEA.HI.X.SX32 R146, R63, R40, 0x1, P4 ;  /* 0x000000283f927211 */ /* 0x000fc600020f0eff */
[----:B------:R-:W-:Y:S01]  /*c640*/  STL [R1+0x214], R22 ;  /* 0x0002141601007387 */ /* 0x000fe20000100800 */
[----:B------:R-:W-:-:S03]  /*c650*/  IADD3 R126, P3, PT, R83, R41, RZ ;  /* 0x00000029537e7210 */ /* 0x000fc60007f7e0ff */
        /* <DEDUP_REMOVED lines=8> */
[----:B------:R-:W-:-:S02]  /*c6e0*/  IMAD R73, R10, UR31, RZ ;  /* 0x0000001f0a497c24 */ /* 0x000fc4000f8e02ff */
[----:B------:R-:W-:Y:S01]  /*c6f0*/  STL [R1+0x224], R59 ;  /* 0x0002243b01007387 */ /* 0x000fe20000100800 */
[-C--:B------:R-:W-:Y:S02]  /*c700*/  LEA.HI.X.SX32 R125, R65, R40.reuse, 0x1, P6 ;  /* 0x00000028417d7211 */ /* 0x080fe400030f0eff */
[-C--:B------:R-:W-:Y:S01]  /*c710*/  LEA.HI.X.SX32 R128, R83, R40.reuse, 0x1, P3 ;  /* 0x0000002853807211 */ /* 0x080fe200018f0eff */
[----:B------:R-:W-:Y:S01]  /*c720*/  STL [R1+0x1e8], R62 ;  /* 0x0001e83e01007387 */ /* 0x000fe20000100800 */
[-C--:B------:R-:W-:Y:S01]  /*c730*/  IADD3 R57, P6, PT, R70, R41.reuse, RZ ;  /* 0x0000002946397210 */ /* 0x080fe20007fde0ff */
[----:B------:R-:W-:Y:S01]  /*c740*/  IMAD R91, R136, UR49, RZ ;  /* 0x00000031885b7c24 */ /* 0x000fe2000f8e02ff */
[----:B------:R-:W-:Y:S01]  /*c750*/  IADD3 R49, P3, PT, R86, R41, RZ ;  /* 0x0000002956317210 */ /* 0x000fe20007f7e0ff */
[----:B------:R-:W-:Y:S01]  /*c760*/  STL [R1+0x22c], R138 ;  /* 0x00022c8a01007387 */ /* 0x000fe20000100800 */
[----:B------:R-:W-:-:S03]  /*c770*/  LEA.HI.X.SX32 R66, R66, R40, 0x1, P2 ;  /* 0x0000002842427211 */ /* 0x000fc600010f0eff */
[----:B------:R-:W-:Y:S01]  /*c780*/  STL [R1+0x1f0], R146 ;  /* 0x0001f09201007387 */ /* 0x000fe20000100800 */
[----:B------:R-:W-:-:S03]  /*c790*/  IADD3 R136, P2, PT, R71, R41, RZ ;  /* 0x0000002947887210 */ /* 0x000fc60007f5e0ff */
[----:B------:R-:W-:Y:S01]  /*c7a0*/  STL [R1+0x234], R21 ;  /* 0x0002341501007387 */ /* 0x000fe20000100800 */
[----:B------:R-:W-:-:S03]  /*c7b0*/  LEA.HI.X.SX32 R24, R68, R40, 0x1, P4 ;  /* 0x0000002844187211 */ /* 0x000fc600020f0eff */
[----:B------:R-:W-:Y:S01]  /*c7c0*/  STL [R1+0x210], R145 ;  /* 0x0002109101007387 */ /* 0x000fe20000100800 */
[-C--:B------:R-:W-:Y:S02]  /*c7d0*/  IADD3 R12, P4, PT, R73, R41.reuse, RZ ;  /* 0x00000029490c7210 */ /* 0x080fe40007f9e0ff */
[----:B------:R-:W-:Y:S01]  /*c7e0*/  LEA.HI.X.SX32 R50, R86, R40, 0x1, P3 ;  /* 0x0000002856327211 */ /* 0x000fe200018f0eff */
[----:B------:R-:W-:Y:S01]  /*c7f0*/  STL [R1+0x23c], R118 ;  /* 0x00023c7601007387 */ /* 0x000fe20000100800 */
[----:B------:R-:W-:-:S03]  /*c800*/  IADD3 R72, P3, PT, R89, R41, RZ ;  /* 0x0000002959487210 */ /* 0x000fc60007f7e0ff */
[----:B------:R-:W-:Y:S01]  /*c810*/  STL [R1+0x218], R125 ;  /* 0x0002187d01007387 */ /* 0x000fe20000100800 */
[----:B------:R-:W-:Y:S01]  /*c820*/  IMAD R76, R165, UR34, RZ ;  /* 0x00000022a54c7c24 */ /* 0x000fe2000f8e02ff */
[-C--:B------:R-:W-:Y:S02]  /*c830*/  LEA.HI.X.SX32 R119, R69, R40.reuse, 0x1, P5 ;  /* 0x0000002845777211 */ /* 0x080fe400028f0eff */
[----:B------:R-:W-:Y:S01]  /*c840*/  STL [R1+0x244], R57 ;  /* 0x0002443901007387 */ /* 0x000fe20000100800 */
[----:B------:R-:W-:Y:S01]  /*c850*/  IMAD R78, R159, UR36, RZ ;  /* 0x000000249f4e7c24 */ /* 0x000fe2000f8e02ff */
[----:B------:R-:W-:Y:S02]  /*c860*/  IADD3 R55, P5, PT, R74, R41, RZ ;  /* 0x000000294a377210 */ /* 0x000fe40007fbe0ff */
[----:B------:R-:W-:Y:S01]  /*c870*/  STL [R1+0x220], R66 ;  /* 0x0002204201007387 */ /* 0x000fe20000100800 */
[----:B------:R-:W-:Y:S01]  /*c880*/  LEA.HI.X.SX32 R10, R73, R40, 0x1, P4 ;  /* 0x00000028490a7211 */ /* 0x000fe200020f0eff */
[----:B----4-:R-:W-:-:S02]  /*c890*/  IMAD R93, R134, UR14, RZ ;  /* 0x0000000e865d7c24 */ /* 0x010fc4000f8e02ff */
[----:B------:R-:W-:Y:S01]  /*c8a0*/  STL [R1+0x24c], R136 ;  /* 0x00024c8801007387 */ /* 0x000fe20000100800 */
[-C--:B------:R-:W-:Y:S02]  /*c8b0*/  LEA.HI.X.SX32 R58, R70, R40.reuse, 0x1, P6 ;  /* 0x00000028463a7211 */ /* 0x080fe400030f0eff */
[----:B------:R-:W-:Y:S01]  /*c8c0*/  LEA.HI.X.SX32 R73, R89, R40, 0x1, P3 ;  /* 0x0000002859497211 */ /* 0x000fe200018f0eff */
[----:B------:R-:W-:Y:S01]  /*c8d0*/  STL [R1+0x228], R139 ;  /* 0x0002288b01007387 */ /* 0x000fe20000100800 */
[----:B------:R-:W-:-:S03]  /*c8e0*/  IADD3 R134, P6, PT, R75, R41, RZ ;  /* 0x000000294b867210 */ /* 0x000fc60007fde0ff */
[----:B------:R-:W-:Y:S01]  /*c8f0*/  STL [R1+0x254], R143 ;  /* 0x0002548f01007387 */ /* 0x000fe20000100800 */
[----:B------:R-:W-:Y:S01]  /*c900*/  LEA.HI.X.SX32 R137, R71, R40, 0x1, P2 ;  /* 0x0000002847897211 */ /* 0x000fe200010f0eff */
[----:B------:R-:W-:Y:S02]  /*c910*/  IMAD R81, R156, UR39, RZ ;  /* 0x000000279c517c24 */ /* 0x000fe4000f8e02ff */
[----:B------:R-:W-:Y:S01]  /*c920*/  STL [R1+0x230], R24 ;  /* 0x0002301801007387 */ /* 0x000fe20000100800 */
[-C--:B------:R-:W-:Y:S01]  /*c930*/  IADD3 R141, P2, PT, R76, R41.reuse, RZ ;  /* 0x000000294c8d7210 */ /* 0x080fe20007f5e0ff */
[----:B------:R-:W0:Y:S01]  /*c940*/  S2R R89, SR_TID.X ;  /* 0x0000000000597919 */ /* 0x000e220000002100 */
[----:B------:R-:W-:Y:S01]  /*c950*/  IMAD R79, R158, UR37, RZ ;  /* 0x000000259e4f7c24 */ /* 0x000fe2000f8e02ff */
[----:B------:R-:W-:Y:S01]  /*c960*/  IADD3 R53, P4, PT, R78, R41, RZ ;  /* 0x000000294e357210 */ /* 0x000fe20007f9e0ff */
[----:B------:R-:W-:Y:S01]  /*c970*/  STL [R1+0x25c], R12 ;  /* 0x00025c0c01007387 */ /* 0x000fe20000100800 */
[----:B------:R-:W-:-:S03]  /*c980*/  IMAD R80, R157, UR38, RZ ;  /* 0x000000269d507c24 */ /* 0x000fc6000f8e02ff */
[----:B------:R-:W-:Y:S01]  /*c990*/  STL [R1+0x238], R119 ;  /* 0x0002387701007387 */ /* 0x000fe20000100800 */
[----:B------:R-:W-:-:S03]  /*c9a0*/  LEA.HI.X.SX32 R142, R76, R40, 0x1, P2 ;  /* 0x000000284c8e7211 */ /* 0x000fc600010f0eff */
[----:B------:R-:W-:Y:S01]  /*c9b0*/  STL [R1+0x264], R55 ;  /* 0x0002643701007387 */ /* 0x000fe20000100800 */
[----:B------:R-:W-:-:S03]  /*c9c0*/  IMAD R97, R130, UR51, RZ ;  /* 0x0000003382617c24 */ /* 0x000fc6000f8e02ff */
[----:B------:R-:W-:Y:S01]  /*c9d0*/  STL [R1+0x240], R58 ;  /* 0x0002403a01007387 */ /* 0x000fe20000100800 */
[----:B------:R-:W-:-:S03]  /*c9e0*/  LEA.HI.X.SX32 R56, R74, R40, 0x1, P5 ;  /* 0x000000284a387211 */ /* 0x000fc600028f0eff */
[----:B------:R-:W-:Y:S01]  /*c9f0*/  STL [R1+0x26c], R134 ;  /* 0x00026c8601007387 */ /* 0x000fe20000100800 */
[-C--:B------:R-:W-:Y:S01]  /*ca00*/  IADD3 R76, P2, PT, R81, R41.reuse, RZ ;  /* 0x00000029514c7210 */ /* 0x080fe20007f5e0ff */
        /* <DEDUP_REMOVED lines=21> */
[-C--:B------:R-:W-:Y:S02]  /*cb60*/  LEA.HI.X.SX32 R133, R79, R40.reuse, 0x1, P5 ;  /* 0x000000284f857211 */ /* 0x080fe400028f0eff */
        /* <DEDUP_REMOVED lines=8> */
[----:B------:R-:W-:-:S03]  /*cbf0*/  LEA.HI.X.SX32 R75, R85, R40, 0x1, P2 ;  /* 0x00000028554b7211 */ /* 0x000fc600010f0eff */
[----:B------:R-:W-:Y:S01]  /*cc00*/  STL [R1+0x29c], R76 ;  /* 0x00029c4c01007387 */ /* 0x000fe20000100800 */
[----:B------:R-:W-:-:S03]  /*cc10*/  IADD3 R87, P2, PT, R88, R41, RZ ;  /* 0x0000002958577210 */ /* 0x000fc60007f5e0ff */
[----:B------:R-:W-:Y:S01]  /*cc20*/  STL [R1+0x280], R54 ;  /* 0x0002803601007387 */ /* 0x000fe20000100800 */
[-C--:B------:R-:W-:Y:S02]  /*cc30*/  LEA.HI.X.SX32 R48, R90, R40.reuse, 0x1, P4 ;  /* 0x000000285a307211 */ /* 0x080fe400020f0eff */
[----:B------:R-:W1:Y:S01]  /*cc40*/  LDC R90, c[0x0][0x3a0] ;  /* 0x0000e800ff5a7b82 */ /* 0x000e620000000800 */
[----:B------:R-:W-:Y:S04]  /*cc50*/  STL [R1+0x290], R140 ;  /* 0x0002908c01007387 */ /* 0x000fe80000100800 */
[----:B------:R-:W-:Y:S04]  /*cc60*/  STL [R1+0x288], R133 ;  /* 0x0002888501007387 */ /* 0x000fe80000100800 */
[----:B------:R-:W-:Y:S01]  /*cc70*/  STL [R1+0x298], R77 ;  /* 0x0002984d01007387 */ /* 0x000fe20000100800 */
[----:B------:R-:W-:-:S03]  /*cc80*/  LEA.HI.X.SX32 R88, R88, R40, 0x1, P2 ;  /* 0x0000002858587211 */ /* 0x000fc600010f0eff */
[----:B------:R-:W-:Y:S01]  /*cc90*/  STL [R1+0x2a4], R51 ;  /* 0x0002a43301007387 */ /* 0x000fe20000100800 */
[----:B------:R-:W-:-:S03]  /*cca0*/  IADD3 R120, P2, PT, R91, R41, RZ ;  /* 0x000000295b787210 */ /* 0x000fc60007f5e0ff */
[----:B------:R-:W-:Y:S04]  /*ccb0*/  STL [R1+0x2b4], R17 ;  /* 0x0002b41101007387 */ /* 0x000fe80000100800 */
[----:B------:R-:W-:Y:S04]  /*ccc0*/  STL [R1+0x2ac], R126 ;  /* 0x0002ac7e01007387 */ /* 0x000fe80000100800 */
[----:B------:R-:W-:Y:S04]  /*ccd0*/  STL [R1+0x2a0], R52 ;  /* 0x0002a03401007387 */ /* 0x000fe80000100800 */
[----:B------:R-:W-:Y:S01]  /*cce0*/  STL [R1+0x2a8], R128 ;  /* 0x0002a88001007387 */ /* 0x000fe20000100800 */
[----:B------:R-:W-:-:S03]  /*ccf0*/  LEA.HI.X.SX32 R121, R91, R40, 0x1, P2 ;  /* 0x000000285b797211 */ /* 0x000fc600010f0eff */
[----:B------:R-:W-:Y:S01]  /*cd00*/  STL [R1+0x2b0], R20 ;  /* 0x0002b01401007387 */ /* 0x000fe20000100800 */
[----:B------:R-:W-:-:S03]  /*cd10*/  IADD3 R165, P2, PT, R96, R41, RZ ;  /* 0x0000002960a57210 */ /* 0x000fc60007f5e0ff */
[----:B------:R-:W-:Y:S01]  /*cd20*/  STL [R1+0x2bc], R74 ;  /* 0x0002bc4a01007387 */ /* 0x000fe20000100800 */
[----:B0-----:R-:W-:-:S03]  /*cd30*/  LOP3.LUT R44, R89, 0x7f, RZ, 0xc0, !PT ;  /* 0x0000007f592c7812 */ /* 0x001fc600078ec0ff */
[----:B------:R-:W-:Y:S04]  /*cd40*/  STL [R1+0x2c4], R49 ;  /* 0x0002c43101007387 */ /* 0x000fe80000100800 */
[----:B------:R-:W-:Y:S04]  /*cd50*/  STL [R1+0x2b8], R75 ;  /* 0x0002b84b01007387 */ /* 0x000fe80000100800 */
[----:B------:R-:W-:Y:S01]  /*cd60*/  STL [R1+0x2cc], R122 ;  /* 0x0002cc7a01007387 */ /* 0x000fe20000100800 */
[----:B------:R-:W-:-:S03]  /*cd70*/  IADD3 R85, P3, PT, R92, R41, RZ ;  /* 0x000000295c557210 */ /* 0x000fc60007f7e0ff */
[----:B------:R-:W-:Y:S01]  /*cd80*/  STL [R1+0x2c0], R50 ;  /* 0x0002c03201007387 */ /* 0x000fe20000100800 */
[----:B------:R-:W-:-:S03]  /*cd90*/  LEA.HI.X.SX32 R46, R96, R40, 0x1, P2 ;  /* 0x00000028602e7211 */ /* 0x000fc600010f0eff */
[----:B------:R-:W-:Y:S01]  /*cda0*/  STL [R1+0x2c8], R123 ;  /* 0x0002c87b01007387 */ /* 0x000fe20000100800 */
[----:B------:R-:W-:Y:S01]  /*cdb0*/  LOP3.LUT R44, R44, 0x70, RZ, 0x3c, !PT ;  /* 0x000000702c2c7812 */ /* 0x000fe200078e3cff */
[----:B------:R-:W-:Y:S02]  /*cdc0*/  IMAD R107, R107, UR56, RZ ;  /* 0x000000386b6b7c24 */ /* 0x000fe4000f8e02ff */
[----:B------:R-:W-:Y:S01]  /*cdd0*/  STL [R1+0x2d4], R87 ;  /* 0x0002d45701007387 */ /* 0x000fe20000100800 */
[-C--:B------:R-:W-:Y:S01]  /*cde0*/  IADD3 R70, P4, PT, R93, R41.reuse, RZ ;  /* 0x000000295d467210 */ /* 0x080fe20007f9e0ff */
[----:B------:R-:W-:Y:S01]  /*cdf0*/  IMAD R99, R99, UR52, RZ ;  /* 0x0000003463637c24 */ /* 0x000fe2000f8e02ff */
[----:B------:R-:W-:Y:S01]  /*ce00*/  IADD3 R68, P2, PT, R100, R41, RZ ;  /* 0x0000002964447210 */ /* 0x000fe20007f5e0ff */
[----:B------:R-:W-:Y:S01]  /*ce10*/  STL [R1+0x2dc], R72 ;  /* 0x0002dc4801007387 */ /* 0x000fe20000100800 */
[----:B------:R-:W-:-:S03]  /*ce20*/  LEA.HI.X.SX32 R86, R92, R40, 0x1, P3 ;  /* 0x000000285c567211 */ /* 0x000fc600018f0eff */
[----:B------:R-:W-:Y:S01]  /*ce30*/  STL [R1+0x2d0], R88 ;  /* 0x0002d05801007387 */ /* 0x000fe20000100800 */
[----:B------:R-:W-:-:S03]  /*ce40*/  LEA.HI.X.SX32 R71, R93, R40, 0x1, P4 ;  /* 0x000000285d477211 */ /* 0x000fc600020f0eff */
[----:B------:R-:W-:Y:S01]  /*ce50*/  STL [R1+0x2e4], R47 ;  /* 0x0002e42f01007387 */ /* 0x000fe20000100800 */
[----:B------:R-:W-:-:S03]  /*ce60*/  LEA.HI.X.SX32 R69, R100, R40, 0x1, P2 ;  /* 0x0000002864457211 */ /* 0x000fc600010f0eff */
[----:B------:R-:W-:Y:S01]  /*ce70*/  STL [R1+0x2d8], R73 ;  /* 0x0002d84901007387 */ /* 0x000fe20000100800 */
[----:B------:R-:W-:Y:S01]  /*ce80*/  IMAD R94, R94, UR59, RZ ;  /* 0x0000003b5e5e7c24 */ /* 0x000fe2000f8e02ff */
[-C--:B------:R-:W-:Y:S02]  /*ce90*/  IADD3 R115, P3, PT, R97, R41.reuse, RZ ;  /* 0x0000002961737210 */ /* 0x080fe40007f7e0ff */
[----:B------:R-:W-:Y:S01]  /*cea0*/  STL [R1+0x2e0], R48 ;  /* 0x0002e03001007387 */ /* 0x000fe20000100800 */
[----:B------:R-:W-:-:S03]  /*ceb0*/  IADD3 R81, P2, PT, R107, R41, RZ ;  /* 0x000000296b517210 */ /* 0x000fc60007f5e0ff */
[----:B------:R-:W-:Y:S01]  /*cec0*/  STL [R1+0x2f4], R85 ;  /* 0x0002f45501007387 */ /* 0x000fe20000100800 */
[----:B------:R-:W-:-:S03]  /*ced0*/  IADD3 R83, P4, PT, R99, R41, RZ ;  /* 0x0000002963537210 */ /* 0x000fc60007f9e0ff */
[----:B------:R-:W-:Y:S04]  /*cee0*/  STS.U8 [R44+UR8+0x1f80], R61 ;  /* 0x001f803d2c007988 */ /* 0x000fe80008000008 */
[----:B------:R-:W-:Y:S04]  /*cef0*/  STL [R1+0x2ec], R120 ;  /* 0x0002ec7801007387 */ /* 0x000fe80000100800 */
[----:B------:R0:W-:Y:S01]  /*cf00*/  STS.U8 [R44+UR8+0x3f80], R60 ;  /* 0x003f803c2c007988 */ /* 0x0001e20008000008 */
[----:B------:R-:W-:-:S03]  /*cf10*/  LEA.HI.X.SX32 R117, R97, R40, 0x1, P3 ;  /* 0x0000002861757211 */ /* 0x000fc600018f0eff */
[----:B------:R-:W-:Y:S01]  /*cf20*/  STL [R1+0x2fc], R70 ;  /* 0x0002fc4601007387 */ /* 0x000fe20000100800 */
[----:B------:R-:W-:-:S03]  /*cf30*/  LEA.HI.X.SX32 R82, R107, R40, 0x1, P2 ;  /* 0x000000286b527211 */ /* 0x000fc600010f0eff */
[----:B------:R-:W-:Y:S01]  /*cf40*/  STL [R1+0x2e8], R121 ;  /* 0x0002e87901007387 */ /* 0x000fe20000100800 */
[----:B0-----:R-:W0:Y:S01]  /*cf50*/  S2R R44, SR_TID.X ;  /* 0x00000000002c7919 */ /* 0x001e220000002100 */
[----:B------:R-:W-:Y:S01]  /*cf60*/  LEA.HI.X.SX32 R84, R99, R40, 0x1, P4 ;  /* 0x0000002863547211 */ /* 0x000fe200020f0eff */
[----:B-1----:R-:W-:Y:S01]  /*cf70*/  VIADD R108, R90, 0x3f ;  /* 0x0000003f5a6c7836 */ /* 0x002fe20000000000 */
[----:B------:R-:W-:Y:S01]  /*cf80*/  STL [R1+0x2f0], R86 ;  /* 0x0002f05601007387 */ /* 0x000fe20000100800 */
[----:B------:R-:W-:-:S03]  /*cf90*/  IADD3 R109, P2, PT, R94, R41, RZ ;  /* 0x000000295e6d7210 */ /* 0x000fc60007f5e0ff */
[----:B------:R-:W-:Y:S01]  /*cfa0*/  STL [R1+0x2f8], R71 ;  /* 0x0002f84701007387 */ /* 0x000fe20000100800 */
[-C--:B------:R-:W-:Y:S01]  /*cfb0*/  IADD3 R161, P3, PT, R101, R41.reuse, RZ ;  /* 0x0000002965a17210 */ /* 0x080fe20007f7e0ff */
[----:B------:R-:W-:Y:S02]  /*cfc0*/  IMAD R106, R106, UR57, RZ ;  /* 0x000000396a6a7c24 */ /* 0x000fe4000f8e02ff */
[----:B------:R-:W-:Y:S01]  /*cfd0*/  STL [R1+0x304], R165 ;  /* 0x000304a501007387 */ /* 0x000fe20000100800 */
[----:B------:R-:W-:Y:S01]  /*cfe0*/  IADD3 R111, P4, PT, R102, R41, RZ ;  /* 0x00000029666f7210 */ /* 0x000fe20007f9e0ff */
[----:B------:R-:W-:Y:S02]  /*cff0*/  IMAD R95, R95, UR58, RZ ;  /* 0x0000003a5f5f7c24 */ /* 0x000fe4000f8e02ff */
[----:B------:R-:W-:Y:S01]  /*d000*/  STL [R1+0x314], R83 ;  /* 0x0003145301007387 */ /* 0x000fe20000100800 */
[----:B------:R-:W-:-:S03]  /*d010*/  LEA.HI.X.SX32 R110, R94, R40, 0x1, P2 ;  /* 0x000000285e6e7211 */ /* 0x000fc600010f0eff */
[----:B------:R-:W-:Y:S01]  /*d020*/  STL [R1+0x30c], R115 ;  /* 0x00030c7301007387 */ /* 0x000fe20000100800 */
[----:B------:R-:W-:-:S03]  /*d030*/  LEA.HI.X.SX32 R163, R101, R40, 0x1, P3 ;  /* 0x0000002865a37211 */ /* 0x000fc600018f0eff */
[----:B------:R-:W-:Y:S01]  /*d040*/  STL [R1+0x300], R46 ;  /* 0x0003002e01007387 */ /* 0x000fe20000100800 */
[----:B------:R-:W-:Y:S02]  /*d050*/  LOP3.LUT R89, R89, 0x3f, RZ, 0xc0, !PT ;  /* 0x0000003f59597812 */ /* 0x000fe400078ec0ff */
[----:B------:R-:W-:Y:S01]  /*d060*/  ISETP.GT.AND P2, PT, R108, 0x3f, PT ;  /* 0x0000003f6c00780c */ /* 0x000fe20003f44270 */
[----:B------:R-:W-:Y:S01]  /*d070*/  STL [R1+0x308], R117 ;  /* 0x0003087501007387 */ /* 0x000fe20000100800 */
[----:B------:R-:W-:-:S03]  /*d080*/  LEA.HI.X.SX32 R112, R102, R40, 0x1, P4 ;  /* 0x0000002866707211 */ /* 0x000fc600020f0eff */
[----:B------:R-:W-:Y:S01]  /*d090*/  STL [R1+0x310], R84 ;  /* 0x0003105401007387 */ /* 0x000fe20000100800 */
[-C--:B------:R-:W-:Y:S01]  /*d0a0*/  IADD3 R65, P3, PT, R106, R41.reuse, RZ ;  /* 0x000000296a417210 */ /* 0x080fe20007f7e0ff */
[----:B------:R-:W-:Y:S02]  /*d0b0*/  IMAD R98, R98, UR60, RZ ;  /* 0x0000003c62627c24 */ /* 0x000fe4000f8e02ff */
[----:B------:R-:W-:Y:S01]  /*d0c0*/  STL [R1+0x31c], R68 ;  /* 0x00031c4401007387 */ /* 0x000fe20000100800 */
[----:B------:R-:W-:-:S03]  /*d0d0*/  IADD3 R158, P4, PT, R95, R41, RZ ;  /* 0x000000295f9e7210 */ /* 0x000fc60007f9e0ff */
[----:B------:R-:W-:Y:S01]  /*d0e0*/  STL [R1+0x324], R161 ;  /* 0x000324a101007387 */ /* 0x000fe20000100800 */
[----:B------:R-:W-:-:S03]  /*d0f0*/  ISETP.LT.AND P2, PT, R89, R90, P2 ;  /* 0x0000005a5900720c */ /* 0x000fc60001741270 */
[----:B------:R-:W-:Y:S01]  /*d100*/  STL [R1+0x318], R69 ;  /* 0x0003184501007387 */ /* 0x000fe20000100800 */
[----:B------:R-:W-:-:S03]  /*d110*/  LEA.HI.X.SX32 R67, R106, R40, 0x1, P3 ;  /* 0x000000286a437211 */ /* 0x000fc600018f0eff */
[----:B------:R-:W-:Y:S01]  /*d120*/  STL [R1+0x32c], R111 ;  /* 0x00032c6f01007387 */ /* 0x000fe20000100800 */
[----:B------:R-:W-:-:S03]  /*d130*/  LEA.HI.X.SX32 R159, R95, R40, 0x1, P4 ;  /* 0x000000285f9f7211 */ /* 0x000fc600020f0eff */
[----:B------:R-:W-:Y:S01]  /*d140*/  STL [R1+0x320], R163 ;  /* 0x000320a301007387 */ /* 0x000fe20000100800 */
[----:B------:R-:W-:-:S03]  /*d150*/  IADD3 R79, P3, PT, R98, R41, RZ ;  /* 0x00000029624f7210 */ /* 0x000fc60007f7e0ff */
[----:B------:R-:W-:Y:S01]  /*d160*/  STL [R1+0x328], R112 ;  /* 0x0003287001007387 */ /* 0x000fe20000100800 */
[----:B------:R-:W-:-:S03]  /*d170*/  IADD3 R45, P6, PT, R105, R41, RZ ;  /* 0x00000029692d7210 */ /* 0x000fc60007fde0ff */
[----:B------:R-:W-:Y:S01]  /*d180*/  STL [R1+0x334], R81 ;  /* 0x0003345101007387 */ /* 0x000fe20000100800 */
[----:B------:R-:W-:-:S03]  /*d190*/  IADD3 R63, P4, PT, R103, R41, RZ ;  /* 0x00000029673f7210 */ /* 0x000fc60007f9e0ff */
[----:B------:R-:W-:Y:S01]  /*d1a0*/  STL [R1+0x33c], R65 ;  /* 0x00033c4101007387 */ /* 0x000fe20000100800 */
[----:B------:R-:W-:-:S03]  /*d1b0*/  IADD3 R156, P5, PT, R104, R41, RZ ;  /* 0x00000029689c7210 */ /* 0x000fc60007fbe0ff */
[----:B------:R-:W-:Y:S01]  /*d1c0*/  STL [R1+0x330], R82 ;  /* 0x0003305201007387 */ /* 0x000fe20000100800 */
[----:B------:R-:W-:-:S03]  /*d1d0*/  LEA.HI.X.SX32 R78, R105, R40, 0x1, P6 ;  /* 0x00000028694e7211 */ /* 0x000fc600030f0eff */
[----:B------:R-:W-:Y:S01]  /*d1e0*/  STL [R1+0x344], R158 ;  /* 0x0003449e01007387 */ /* 0x000fe20000100800 */
[----:B------:R-:W-:-:S03]  /*d1f0*/  LEA.HI.X.SX32 R80, R98, R40, 0x1, P3 ;  /* 0x0000002862507211 */ /* 0x000fc600018f0eff */
[----:B------:R-:W-:Y:S01]  /*d200*/  STL [R1+0x338], R67 ;  /* 0x0003384301007387 */ /* 0x000fe20000100800 */
[----:B------:R-:W-:-:S03]  /*d210*/  LEA.HI.X.SX32 R64, R103, R40, 0x1, P4 ;  /* 0x0000002867407211 */ /* 0x000fc600020f0eff */
[----:B------:R-:W-:Y:S01]  /*d220*/  STL [R1+0x340], R159 ;  /* 0x0003409f01007387 */ /* 0x000fe20000100800 */
[----:B------:R-:W-:-:S03]  /*d230*/  LEA.HI.X.SX32 R157, R104, R40, 0x1, P5 ;  /* 0x00000028689d7211 */ /* 0x000fc600028f0eff */
[----:B------:R-:W-:Y:S01]  /*d240*/  STL [R1+0x34c], R79 ;  /* 0x00034c4f01007387 */ /* 0x000fe20000100800 */
[----:B------:R-:W-:-:S03]  /*d250*/  PRMT R43, RZ, 0x7610, R43 ;  /* 0x00007610ff2b7816 */ /* 0x000fc6000000002b */
[----:B------:R-:W-:Y:S01]  /*d260*/  STL [R1+0x348], R109 ;  /* 0x0003486d01007387 */ /* 0x000fe20000100800 */
[----:B------:R-:W-:-:S03]  /*d270*/  @P2 IMAD.MOV.U32 R40, RZ, RZ, R45 ;  /* 0x000000ffff282224 */ /* 0x000fc600078e002d */
[----:B------:R-:W-:Y:S01]  /*d280*/  STL [R1+0x350], R63 ;  /* 0x0003503f01007387 */ /* 0x000fe20000100800 */
[----:B------:R-:W-:-:S03]  /*d290*/  @P2 IMAD.MOV.U32 R41, RZ, RZ, R78 ;  /* 0x000000ffff292224 */ /* 0x000fc600078e004e */
[----:B------:R-:W-:Y:S04]  /*d2a0*/  STL [R1+0x354], R156 ;  /* 0x0003549c01007387 */ /* 0x000fe80000100800 */
[----:B------:R1:W-:Y:S04]  /*d2b0*/  STL [R1+0x208], R45 ;  /* 0x0002082d01007387 */ /* 0x0003e80000100800 */
[----:B------:R-:W-:Y:S04]  /*d2c0*/  STL [R1+0x1f4], R110 ;  /* 0x0001f46e01007387 */ /* 0x000fe80000100800 */
[----:B------:R-:W-:Y:S04]  /*d2d0*/  STL [R1+0x1fc], R80 ;  /* 0x0001fc5001007387 */ /* 0x000fe80000100800 */
[----:B------:R-:W-:Y:S01]  /*d2e0*/  STL [R1+0x200], R64 ;  /* 0x0002004001007387 */ /* 0x000fe20000100800 */
[----:B-1----:R-:W-:-:S03]  /*d2f0*/  @P2 IMAD.MOV.U32 R45, RZ, RZ, R29 ;  /* 0x000000ffff2d2224 */ /* 0x002fc600078e001d */
[----:B------:R-:W-:Y:S04]  /*d300*/  STL [R1+0x204], R157 ;  /* 0x0002049d01007387 */ /* 0x000fe80000100800 */
[----:B------:R0:W-:Y:S04]  /*d310*/  STL [R1+0x1f8], R78 ;  /* 0x0001f84e01007387 */ /* 0x0001e80000100800 */
[----:B------:R1:W2:Y:S01]  /*d320*/  @P2 LDG.E.U8 R43, desc[UR18][R40.64] ;  /* 0x00000012282b2981 */ /* 0x0002a2000c1e1100 */
[----:B------:R-:W-:-:S03]  /*d330*/  PRMT R42, RZ, 0x7610, R42 ;  /* 0x00007610ff2a7816 */ /* 0x000fc6000000002a */
[----:B------:R-:W5:Y:S01]  /*d340*/  LDL.LU R29, [R1+0xc7c] ;  /* 0x000c7c00011d7983 */ /* 0x000f620000300800 */
[----:B0-----:R-:W-:Y:S01]  /*d350*/  LOP3.LUT R78, R44, 0x7f, RZ, 0xc0, !PT ;  /* 0x0000007f2c4e7812 */ /* 0x001fe200078ec0ff */
[----:B------:R-:W-:Y:S02]  /*d360*/  @P2 IMAD.MOV.U32 R44, RZ, RZ, R30 ;  /* 0x000000ffff2c2224 */ /* 0x000fe400078e001e */
[----:B------:R-:W5:Y:S01]  /*d370*/  LDL.LU R30, [R1+0xc78] ;  /* 0x000c7800011e7983 */ /* 0x000f620000300800 */
[----:B-1----:R-:W-:-:S06]  /*d380*/  PRMT R40, RZ, 0x7610, R40 ;  /* 0x00007610ff287816 */ /* 0x002fcc0000000028 */
[----:B------:R0:W3:Y:S02]  /*d390*/  @P2 LDG.E.U8 R40, desc[UR18][R44.64] ;  /* 0x000000122c282981 */ /* 0x0000e4000c1e1100 */
[----:B0-----:R-:W-:Y:S02]  /*d3a0*/  @P2 IMAD.MOV.U32 R44, RZ, RZ, R28 ;  /* 0x000000ffff2c2224 */ /* 0x001fe400078e001c */
[----:B------:R-:W-:Y:S02]  /*d3b0*/  @P2 IMAD.MOV.U32 R45, RZ, RZ, R27 ;  /* 0x000000ffff2d2224 */ /* 0x000fe400078e001b */
[----:B------:R-:W-:Y:S01]  /*d3c0*/  @P2 IMAD.MOV.U32 R41, RZ, RZ, R19 ;  /* 0x000000ffff292224 */ /* 0x000fe200078e0013 */
[----:B------:R-:W5:Y:S04]  /*d3d0*/  LDL.LU R27, [R1+0xc74] ;  /* 0x000c7400011b7983 */ /* 0x000f680000300800 */
[----:B------:R-:W5:Y:S04]  /*d3e0*/  LDL.LU R28, [R1+0xc70] ;  /* 0x000c7000011c7983 */ /* 0x000f680000300800 */
[----:B---3--:R0:W-:Y:S02]  /*d3f0*/  STS.U8 [R78+UR8+0x8000], R40 ;  /* 0x008000284e007988 */ /* 0x0081e40008000008 */
[----:B0-----:R-:W-:-:S06]  /*d400*/  PRMT R40, RZ, 0x7610, R40 ;  /* 0x00007610ff287816 */ /* 0x001fcc0000000028 */
[----:B------:R0:W3:Y:S02]  /*d410*/  @P2 LDG.E.U8 R40, desc[UR18][R44.64] ;  /* 0x000000122c282981 */ /* 0x0000e4000c1e1100 */
[----:B0-----:R-:W-:Y:S02]  /*d420*/  @P2 IMAD.MOV.U32 R44, RZ, RZ, R25 ;  /* 0x000000ffff2c2224 */ /* 0x001fe400078e0019 */
[----:B------:R-:W-:Y:S02]  /*d430*/  @P2 IMAD.MOV.U32 R45, RZ, RZ, R164 ;  /* 0x000000ffff2d2224 */ /* 0x000fe400078e00a4 */
        /* <DEDUP_REMOVED lines=58> */
[----:B------:R-:W5:Y:S04]  /*d7e0*/  LDL.LU R19, [R1+0xc24] ;  /* 0x000c240001137983 */ /* 0x000f680000300800 */
[----:B---3--:R0:W-:Y:S02]  /*d7f0*/  STS.U8 [R78+UR8+0x9200], R40 ;  /* 0x009200284e007988 */ /* 0x0081e40008000008 */
[----:B0-----:R-:W-:-:S06]  /*d800*/  PRMT R40, RZ, 0x7610, R40 ;  /* 0x00007610ff287816 */ /* 0x001fcc0000000028 */
[----:B------:R0:W3:Y:S02]  /*d810*/  @P2 LDG.E.U8 R40, desc[UR18][R44.64] ;  /* 0x000000122c282981 */ /* 0x0000e4000c1e1100 */
[----:B0-----:R-:W-:Y:S02]  /*d820*/  @P2 IMAD.MOV.U32 R44, RZ, RZ, R87 ;  /* 0x000000ffff2c2224 */ /* 0x001fe400078e0057 */
[----:B------:R-:W-:Y:S01]  /*d830*/  @P2 IMAD.MOV.U32 R45, RZ, RZ, R88 ;  /* 0x000000ffff2d2224 */ /* 0x000fe200078e0058 */
        /* <DEDUP_REMOVED lines=28> */
[----:B0-----:R-:W-:-:S05]  /*da00*/  @P2 IMAD.MOV.U32 R40, RZ, RZ, R37 ;  /* 0x000000ffff282224 */ /* 0x001fca00078e0025 */
[----:B------:R0:W3:Y:S02]  /*da10*/  @P2 LDG.E.U8 R42, desc[UR18][R40.64] ;  /* 0x00000012282a2981 */ /* 0x0000e4000c1e1100 */
[----:B0-----:R-:W-:-:S06]  /*da20*/  PRMT R40, RZ, 0x7610, R40 ;  /* 0x00007610ff287816 */ /* 0x001fcc0000000028 */
[----:B------:R0:W4:Y:S01]  /*da30*/  @P2 LDG.E.U8 R40, desc[UR18][R44.64] ;  /* 0x000000122c282981 */ /* 0x000122000c1e1100 */
[----:B------:R-:W1:Y:S01]  /*da40*/  S2R R37, SR_TID.X ;  /* 0x0000000000257919 */ /* 0x000e620000002100 */
[----:B0-----:R-:W-:Y:S02]  /*da50*/  @P2 IMAD.MOV.U32 R44, RZ, RZ, R127 ;  /* 0x000000ffff2c2224 */ /* 0x001fe400078e007f */
[----:B------:R-:W-:Y:S01]  /*da60*/  @P2 IMAD.MOV.U32 R45, RZ, RZ, R129 ;  /* 0x000000ffff2d2224 */ /* 0x000fe200078e0081 */
[----:B------:R-:W-:Y:S01]  /*da70*/  PRMT R41, RZ, 0x7610, R41 ;  /* 0x00007610ff297816 */ /* 0x000fe20000000029 */
[----:B------:R-:W5:Y:S04]  /*da80*/  LDL.LU R129, [R1+0xc18] ;  /* 0x000c180001817983 */ /* 0x000f680000300800 */
[----:B------:R-:W5:Y:S01]  /*da90*/  LDL.LU R127, [R1+0xc14] ;  /* 0x000c1400017f7983 */ /* 0x000f620000300800 */
[----:B-1----:R-:W-:-:S04]  /*daa0*/  LOP3.LUT R37, R37, 0x7f, RZ, 0xc0, !PT ;  /* 0x0000007f25257812 */ /* 0x002fc800078ec0ff */
[----:B------:R-:W-:-:S05]  /*dab0*/  LOP3.LUT R37, R37, 0x10, RZ, 0x3c, !PT ;  /* 0x0000001025257812 */ /* 0x000fca00078e3cff */
[----:B----4-:R0:W-:Y:S02]  /*dac0*/  STS.U8 [R37+UR8+0x8280], R40 ;  /* 0x0082802825007988 */ /* 0x0101e40008000008 */
[----:B0-----:R-:W-:-:S06]  /*dad0*/  PRMT R40, RZ, 0x7610, R40 ;  /* 0x00007610ff287816 */ /* 0x001fcc0000000028 */
[----:B------:R0:W4:Y:S02]  /*dae0*/  @P2 LDG.E.U8 R40, desc[UR18][R44.64] ;  /* 0x000000122c282981 */ /* 0x000124000c1e1100 */
[----:B0-----:R-:W-:Y:S02]  /*daf0*/  @P2 IMAD.MOV.U32 R44, RZ, RZ, R16 ;  /* 0x000000ffff2c2224 */ /* 0x001fe400078e0010 */
[----:B------:R-:W-:Y:S01]  /*db00*/  @P2 IMAD.MOV.U32 R45, RZ, RZ, R14 ;  /* 0x000000ffff2d2224 */ /* 0x000fe200078e000e */
[----:B---3--:R-:W-:Y:S04]  /*db10*/  STS.U8 [R37+UR8+0x8080], R42 ;  /* 0x0080802a25007988 */ /* 0x008fe80008000008 */
[----:B------:R-:W5:Y:S04]  /*db20*/  LDL.LU R14, [R1+0xc10] ;  /* 0x000c1000010e7983 */ /* 0x000f680000300800 */
[----:B------:R-:W5:Y:S04]  /*db30*/  LDL.LU R16, [R1+0xc0c] ;  /* 0x000c0c0001107983 */ /* 0x000f680000300800 */
[----:B----4-:R0:W-:Y:S02]  /*db40*/  STS.U8 [R37+UR8+0x8480], R40 ;  /* 0x0084802825007988 */ /* 0x0101e40008000008 */
[----:B0-----:R-:W-:-:S06]  /*db50*/  PRMT R40, RZ, 0x7610, R40 ;  /* 0x00007610ff287816 */ /* 0x001fcc0000000028 */
[----:B------:R0:W3:Y:S02]  /*db60*/  @P2 LDG.E.U8 R40, desc[UR18][R44.64] ;  /* 0x000000122c282981 */ /* 0x0000e4000c1e1100 */
[----:B0-----:R-:W-:Y:S02]  /*db70*/  @P2 IMAD.MOV.U32 R44, RZ, RZ, R15 ;  /* 0x000000ffff2c2224 */ /* 0x001fe400078e000f */
[----:B------:R-:W-:Y:S01]  /*db80*/  @P2 IMAD.MOV.U32 R45, RZ, RZ, R13 ;  /* 0x000000ffff2d2224 */ /* 0x000fe200078e000d */
[----:B------:R-:W-:Y:S01]  /*db90*/  PRMT R42, RZ, 0x7610, R42 ;  /* 0x00007610ff2a7816 */ /* 0x000fe2000000002a */
        /* <DEDUP_REMOVED lines=70> */
[----:B------:R-:W0:Y:S04]  /*e000*/  S2R R38, SR_TID.X ;  /* 0x0000000000267919 */ /* 0x000e280000002100 */
[----:B------:R1:W4:Y:S04]  /*e010*/  @P2 LDG.E.U8 R41, desc[UR18][R44.64] ;  /* 0x000000122c292981 */ /* 0x000328000c1e1100 */
[----:B------:R-:W5:Y:S01]  /*e020*/  LDL.LU R116, [R1+0xbe0] ;  /* 0x000be00001747983 */ /* 0x000f620000300800 */
[----:B-1----:R-:W-:-:S02]  /*e030*/  @P2 IMAD.MOV.U32 R44, RZ, RZ, R113 ;  /* 0x000000ffff2c2224 */ /* 0x002fc400078e0071 */
[----:B------:R-:W-:Y:S02]  /*e040*/  @P2 IMAD.MOV.U32 R45, RZ, RZ, R114 ;  /* 0x000000ffff2d2224 */ /* 0x000fe400078e0072 */
[----:B------:R-:W5:Y:S04]  /*e050*/  LDL.LU R114, [R1+0xbdc] ;  /* 0x000bdc0001727983 */ /* 0x000f680000300800 */
[----:B------:R-:W5:Y:S04]  /*e060*/  LDL.LU R113, [R1+0xbd8] ;  /* 0x000bd80001717983 */ /* 0x000f680000300800 */
[----:B---3--:R1:W-:Y:S02]  /*e070*/  STS.U8 [R37+UR8+0x9e80], R40 ;  /* 0x009e802825007988 */ /* 0x0083e40008000008 */
[----:B-1----:R-:W-:-:S06]  /*e080*/  PRMT R40, RZ, 0x7610, R40 ;  /* 0x00007610ff287816 */ /* 0x002fcc0000000028 */
[----:B------:R1:W3:Y:S01]  /*e090*/  @P2 LDG.E.U8 R40, desc[UR18][R44.64] ;  /* 0x000000122c282981 */ /* 0x0002e2000c1e1100 */
[----:B0-----:R-:W-:-:S04]  /*e0a0*/  LOP3.LUT R38, R38, 0x7f, RZ, 0xc0, !PT ;  /* 0x0000007f26267812 */ /* 0x001fc800078ec0ff */
[----:B------:R-:W-:Y:S01]  /*e0b0*/  LOP3.LUT R38, R38, 0x20, RZ, 0x3c, !PT ;  /* 0x0000002026267812 */ /* 0x000fe200078e3cff */
[----:B-1----:R-:W-:Y:S02]  /*e0c0*/  @P2 IMAD.MOV.U32 R44, RZ, RZ, R3 ;  /* 0x000000ffff2c2224 */ /* 0x002fe400078e0003 */
[----:B------:R-:W-:Y:S02]  /*e0d0*/  @P2 IMAD.MOV.U32 R45, RZ, RZ, R8 ;  /* 0x000000ffff2d2224 */ /* 0x000fe400078e0008 */
[----:B---3--:R0:W-:Y:S04]  /*e0e0*/  STS.U8 [R38+UR8+0x8300], R40 ;  /* 0x0083002826007988 */ /* 0x0081e80008000008 */
[----:B----4-:R1:W-:Y:S04]  /*e0f0*/  STS.U8 [R38+UR8+0x8100], R41 ;  /* 0x0081002926007988 */ /* 0x0103e80008000008 */
[----:B------:R-:W5:Y:S01]  /*e100*/  LDL.LU R8, [R1+0xbd4] ;  /* 0x000bd40001087983 */ /* 0x000f620000300800 */
[----:B0-----:R-:W-:-:S03]  /*e110*/  PRMT R40, RZ, 0x7610, R40 ;  /* 0x00007610ff287816 */ /* 0x001fc60000000028 */
[----:B------:R-:W5:Y:S04]  /*e120*/  LDL.LU R3, [R1+0xbd0] ;  /* 0x000bd00001037983 */ /* 0x000f680000300800 */
[----:B------:R0:W3:Y:S02]  /*e130*/  @P2 LDG.E.U8 R40, desc[UR18][R44.64] ;  /* 0x000000122c282981 */ /* 0x0000e4000c1e1100 */
[----:B0-----:R-:W-:Y:S02]  /*e140*/  @P2 IMAD.MOV.U32 R44, RZ, RZ, R0 ;  /* 0x000000ffff2c2224 */ /* 0x001fe400078e0000 */
[----:B------:R-:W-:Y:S02]  /*e150*/  @P2 IMAD.MOV.U32 R45, RZ, RZ, R2 ;  /* 0x000000ffff2d2224 */ /* 0x000fe400078e0002 */
[----:B-1----:R-:W-:Y:S01]  /*e160*/  @P2 IMAD.MOV.U32 R41, RZ, RZ, R155 ;  /* 0x000000ffff292224 */ /* 0x002fe200078e009b */
        /* <DEDUP_REMOVED lines=64> */
[----:B------:R-:W3:Y:S01]  /*e570*/  @P2 LDG.E.U8 R40, desc[UR18][R44.64] ;  /* 0x000000122c282981 */ /* 0x000ee2000c1e1100 */
[----:B------:R-:W0:Y:S03]  /*e580*/  S2R R39, SR_TID.X ;  /* 0x0000000000277919 */ /* 0x000e260000002100 */
[----:B---3--:R1:W-:Y:S02]  /*e590*/  STS.U8 [R38+UR8+0x9f00], R40 ;  /* 0x009f002826007988 */ /* 0x0083e40008000008 */
[----:B-1----:R-:W-:-:S05]  /*e5a0*/  @P2 IMAD.MOV.U32 R40, RZ, RZ, R154 ;  /* 0x000000ffff282224 */ /* 0x002fca00078e009a */
[----:B------:R1:W3:Y:S01]  /*e5b0*/  @P2 LDG.E.U8 R42, desc[UR18][R40.64] ;  /* 0x00000012282a2981 */ /* 0x0002e2000c1e1100 */
[----:B0-----:R-:W-:-:S04]  /*e5c0*/  LOP3.LUT R39, R39, 0x7f, RZ, 0xc0, !PT ;  /* 0x0000007f27277812 */ /* 0x001fc800078ec0ff */
[----:B------:R-:W-:-:S05]  /*e5d0*/  LOP3.LUT R39, R39, 0x30, RZ, 0x3c, !PT ;  /* 0x0000003027277812 */ /* 0x000fca00078e3cff */
[----:B--2---:R0:W-:Y:S01]  /*e5e0*/  STS.U8 [R39+UR8+0x9f80], R43 ;  /* 0x009f802b27007988 */ /* 0x0041e20008000008 */
[----:B-1----:R-:W-:Y:S01]  /*e5f0*/  PRMT R40, RZ, 0x7610, R40 ;  /* 0x00007610ff287816 */ /* 0x002fe20000000028 */
[----:B0-----:R-:W-:Y:S02]  /*e600*/  @P2 IMAD.MOV.U32 R43, RZ, RZ, R153 ;  /* 0x000000ffff2b2224 */ /* 0x001fe400078e0099 */
[----:B---3--:R0:W-:Y:S02]  /*e610*/  STS.U8 [R39+UR8+0x8180], R42 ;  /* 0x0081802a27007988 */ /* 0x0081e40008000008 */
[----:B0-----:R-:W-:-:S05]  /*e620*/  @P2 IMAD.MOV.U32 R42, RZ, RZ, R152 ;  /* 0x000000ffff2a2224 */ /* 0x001fca00078e0098 */
[----:B------:R0:W2:Y:S02]  /*e630*/  @P2 LDG.E.U8 R40, desc[UR18][R42.64] ;  /* 0x000000122a282981 */ /* 0x0000a4000c1e1100 */
[----:B0-----:R-:W-:Y:S02]  /*e640*/  @P2 IMAD.MOV.U32 R42, RZ, RZ, R150 ;  /* 0x000000ffff2a2224 */ /* 0x001fe400078e0096 */
[----:B------:R-:W-:Y:S01]  /*e650*/  @P2 IMAD.MOV.U32 R43, RZ, RZ, R151 ;  /* 0x000000ffff2b2224 */ /* 0x000fe200078e0097 */
[----:B--2---:R0:W-:Y:S02]  /*e660*/  STS.U8 [R39+UR8+0x8380], R40 ;  /* 0x0083802827007988 */ /* 0x0041e40008000008 */
[----:B0-----:R-:W-:-:S06]  /*e670*/  PRMT R40, RZ, 0x7610, R40 ;  /* 0x00007610ff287816 */ /* 0x001fcc0000000028 */
        /* <DEDUP_REMOVED lines=60> */
[----:B------:R-:W2:Y:S01]  /*ea40*/  @P2 LDG.E.U8 R40, desc[UR18][R42.64] ;  /* 0x000000122a282981 */ /* 0x000ea2000c1e1100 */
[C---:B------:R-:W-:Y:S02]  /*ea50*/  ISETP.LT.OR P2, PT, R108.reuse, 0x40, P1 ;  /* 0x000000406c00780c */ /* 0x040fe40000f41670 */
[----:B------:R-:W-:Y:S01]  /*ea60*/  ISETP.GE.AND P3, PT, R108, 0x80, PT ;  /* 0x000000806c00780c */ /* 0x000fe20003f66270 */
[----:B--2---:R0:W-:Y:S01]  /*ea70*/  STS.U8 [R39+UR8+0x9d80], R40 ;  /* 0x009d802827007988 */ /* 0x0041e20008000008 */
[----:B------:R1:W-:Y:S06]  /*ea80*/  MEMBAR.ALL.CTA ;  /* 0x0000000000007992 */ /* 0x0003ec0000008000 */
[----:B-1----:R-:W1:Y:S02]  /*ea90*/  FENCE.VIEW.ASYNC.S ;  /* 0x00000000000073c6 */ /* 0x002e640000000000 */
[----:B-1----:R-:W-:Y:S06]  /*eaa0*/  BAR.SYNC.DEFER_BLOCKING 0x0 ;  /* 0x0000000000007b1d */ /* 0x002fec0000010000 */
[----:B------:R-:W-:-:S00]  /*eab0*/  MEMBAR.ALL.CTA ;  /* 0x0000000000007992 */ /* 0x000fc00000008000 */
[----:B------:R-:W-:Y:S06]  /*eac0*/  MEMBAR.ALL.GPU ;  /* 0x0000000000007992 */ /* 0x000fec000000a000 */
[----:B------:R-:W-:-:S00]  /*ead0*/  ERRBAR ;  /* 0x00000000000079ab */ /* 0x000fc00000000000 */
[----:B------:R-:W-:Y:S08]  /*eae0*/  CGAERRBAR ;  /* 0x00000000000075ab */ /* 0x000ff00000000000 */
[----:B------:R-:W-:Y:S06]  /*eaf0*/  UCGABAR_ARV ;  /* 0x00000000000079c7 */ /* 0x000fec0008000000 */
[----:B------:R-:W-:Y:S01]  /*eb00*/  UCGABAR_WAIT ;  /* 0x0000000000007dc7 */ /* 0x000fe20008000000 */
[----:B------:R-:W-:Y:S01]  /*eb10*/  CCTL.IVALL ;  /* 0x00000000ff00798f */ /* 0x000fe20002000000 */
[----:B0-----:R-:W-:Y:S05]  /*eb20*/  @P2 BRA `(.L_x_12) ;  /* 0x0000000000802947 */ /* 0x001fea0003800000 */
[----:B------:R-:W-:Y:S02]  /*eb30*/  USHF.R.U32.HI UR14, URZ, 0x4, UR8 ;  /* 0x00000004ff0e7899 */ /* 0x000fe40008011608 */
[----:B------:R-:W-:Y:S02]  /*eb40*/  UIADD3 UR4, UPT, UPT, UR8, 0x8000, URZ ;  /* 0x0000800008047890 */ /* 0x000fe4000fffe0ff */
[----:B------:R-:W-:Y:S02]  /*eb50*/  USGXT.U32 UR14, UR14, 0xe ;  /* 0x0000000e0e0e789a */ /* 0x000fe40008000000 */
[----:B------:R-:W-:Y:S02]  /*eb60*/  USHF.R.U32.HI UR4, URZ, 0x4, UR4 ;  /* 0x00000004ff047899 */ /* 0x000fe40008011604 */
[----:B------:R-:W-:Y:S01]  /*eb70*/  UIADD3 UR24, UP1, UPT, UR14, 0x100, URZ ;  /* 0x000001000e187890 */ /* 0x000fe2000ff3e0ff */
[----:B------:R-:W-:Y:S01]  /*eb80*/  UMOV UR5, URZ ;  /* 0x000000ff00057c82 */ /* 0x000fe20008000000 */
[----:B------:R-:W-:-:S02]  /*eb90*/  USGXT.U32 UR4, UR4, 0xe ;  /* 0x0000000e0404789a */ /* 0x000fc40008000000 */
[----:B------:R-:W-:Y:S01]  /*eba0*/  UIADD3.X UR25, UPT, UPT, UR5, 0x40004040, URZ, UP1, !UPT ;  /* 0x4000404005197890 */ /* 0x000fe20008ffe4ff */
[----:B------:R-:W-:Y:S01]  /*ebb0*/  UMOV UR12, 0xfffffffe ;  /* 0xfffffffe000c7882 */ /* 0x000fe20000000000 */
[----:B------:R-:W-:Y:S01]  /*ebc0*/  UMOV UR13, 0x7fffbfdf ;  /* 0x7fffbfdf000d7882 */ /* 0x000fe20000000000 */
[----:B------:R-:W-:Y:S02]  /*ebd0*/  UIADD3 UR11, UPT, UPT, UR20, 0x100, URZ ;  /* 0x00000100140b7890 */ /* 0x000fe4000fffe0ff */
[----:B------:R-:W-:Y:S02]  /*ebe0*/  UIADD3.64 UR12, UPT, UPT, UR4, -UR12, URZ ;  /* 0x8000000c040c7297 */ /* 0x000fe4000fffe0ff */
[----:B------:R-:W-:Y:S02]  /*ebf0*/  UIADD3.64 UR16, UPT, UPT, UR24, 0x100, URZ ;  /* 0x0000010018107897 */ /* 0x000fe4000fffe0ff */
[----:B------:R-:W-:Y:S02]  /*ec00*/  UIADD3 UR21, UPT, UPT, UR20, 0x100, URZ ;  /* 0x0000010014157890 */ /* 0x000fe4000fffe0ff */
[----:B------:R-:W-:Y:S01]  /*ec10*/  UIADD3.64 UR22, UPT, UPT, UR24, 0x200, URZ ;  /* 0x0000020018167897 */ /* 0x000fe2000fffe0ff */
[----:B------:R-:W-:Y:S01]  /*ec20*/  UMOV UR26, 0x0 ;  /* 0x00000000001a7882 */ /* 0x000fe20000000000 */
[----:B------:R-:W-:Y:S01]  /*ec30*/  UMOV UR27, 0x10408010 ;  /* 0x10408010001b7882 */ /* 0x000fe20000000000 */
[----:B------:R-:W-:Y:S01]  /*ec40*/  UMOV UR15, 0x40004040 ;  /* 0x40004040000f7882 */ /* 0x000fe20000000000 */
[----:B------:R-:W-:Y:S01]  /*ec50*/  UMOV UR5, 0x80004020 ;  /* 0x8000402000057882 */ /* 0x000fe20000000000 */
[----:B------:R-:W-:Y:S01]  /*ec60*/  UMOV UR28, 0x0 ;  /* 0x00000000001c7882 */ /* 0x000fe20000000000 */
[----:B------:R-:W-:Y:S01]  /*ec70*/  UMOV UR29, 0x10408010 ;  /* 0x10408010001d7882 */ /* 0x000fe20000000000 */
[----:B------:R-:W-:Y:S01]  /*ec80*/  UMOV UR30, 0x0 ;  /* 0x00000000001e7882 */ /* 0x000fe20000000000 */
[----:B------:R-:W-:Y:S01]  /*ec90*/  UMOV UR31, 0x10408010 ;  /* 0x10408010001f7882 */ /* 0x000fe20000000000 */
[----:B------:R0:W-:Y:S01]  /*eca0*/  UTCQMMA.2CTA gdesc[UR14], gdesc[UR4], tmem[UR20], tmem[UR26], idesc[UR27], !UPT ;  /* 0x00ff1a040e0075ea */ /* 0x0001e2000fa00314 */
[----:B------:R-:W-:Y:S01]  /*ecb0*/  UMOV UR32, 0x0 ;  /* 0x0000000000207882 */ /* 0x000fe20000000000 */
[----:B------:R-:W-:Y:S01]  /*ecc0*/  UMOV UR33, 0x10408010 ;  /* 0x1040801000217882 */ /* 0x000fe20000000000 */
[----:B------:R0:W-:Y:S01]  /*ecd0*/  UTCQMMA.2CTA gdesc[UR24], gdesc[UR12], tmem[UR20], tmem[UR28], idesc[UR29], UPT ;  /* 0x00ff1c0c180075ea */ /* 0x0001e2000ba00314 */
[----:B------:R-:W-:Y:S01]  /*ece0*/  UMOV UR34, 0x3 ;  /* 0x0000000300227882 */ /* 0x000fe20000000000 */
[----:B------:R0:W-:Y:S01]  /*ecf0*/  UTCQMMA.2CTA gdesc[UR16], gdesc[UR4], tmem[UR11], tmem[UR30], idesc[UR31], !UPT ;  /* 0x00ff1e04100075ea */ /* 0x0001e2000fa0030b */
[----:B------:R0:W-:Y:S01]  /*ed00*/  UTCQMMA.2CTA gdesc[UR22], gdesc[UR12], tmem[UR21], tmem[UR32], idesc[UR33], UPT ;  /* 0x00ff200c160075ea */ /* 0x0001e2000ba00315 */
[----:B------:R0:W-:Y:S01]  /*ed10*/  UTCBAR.2CTA.MULTICAST [UR10], URZ, UR34 ;  /* 0x000000ff0a0073e9 */ /* 0x0001e20008200822 */
[----:B------:R-:W-:Y:S01]  /*ed20*/  NOP ;  /* 0x0000000000007918 */ /* 0x000fe20000000000 */
.L_x_12:
[----:B0-----:R-:W-:Y:S01]  /*ed30*/  UMOV UR4, URZ ;  /* 0x000000ff00047c82 */ /* 0x001fe20008000000 */
[----:B------:R-:W-:Y:S05]  /*ed40*/  @!P3 BRA `(.L_x_13) ;  /* 0x000000a40054b947 */ /* 0x000fea0003800000 */
[----:B------:R-:W-:Y:S01]  /*ed50*/  SHF.R.S32.HI R40, RZ, 0x1f, R108 ;  /* 0x0000001fff287819 */ /* 0x000fe2000001146c */
[----:B------:R-:W-:Y:S01]  /*ed60*/  UIADD3 UR4, UPT, UPT, UR8, 0x4000, URZ ;  /* 0x0000400008047890 */ /* 0x000fe2000fffe0ff */
[----:B------:R-:W-:Y:S02]  /*ed70*/  UMOV UR5, URZ ;  /* 0x000000ff00057c82 */ /* 0x000fe40008000000 */
[----:B------:R-:W-:Y:S01]  /*ed80*/  LEA.HI R40, R40, R108, RZ, 0x6 ;  /* 0x0000006c28287211 */ /* 0x000fe200078f30ff */
[----:B------:R-:W-:Y:S02]  /*ed90*/  USHF.R.U32.HI UR14, URZ, 0x4, UR4 ;  /* 0x00000004ff0e7899 */ /* 0x000fe40008011604 */
[----:B------:R-:W-:Y:S01]  /*eda0*/  UIADD3 UR4, UPT, UPT, UR8, 0xa000, URZ ;  /* 0x0000a00008047890 */ /* 0x000fe2000fffe0ff */
[----:B------:R-:W-:Y:S01]  /*edb0*/  SHF.R.S32.HI R40, RZ, 0x6, R40 ;  /* 0x00000006ff287819 */ /* 0x000fe20000011428 */
[----:B------:R-:W-:Y:S02]  /*edc0*/  USGXT.U32 UR14, UR14, 0xe ;  /* 0x0000000e0e0e789a */ /* 0x000fe40008000000 */
[----:B------:R-:W-:Y:S01]  /*edd0*/  USHF.R.U32.HI UR4, URZ, 0x4, UR4 ;  /* 0x00000004ff047899 */ /* 0x000fe20008011604 */
[----:B------:R-:W-:Y:S01]  /*ede0*/  VIMNMX R40, PT, PT, R40, 0x2, !PT ;  /* 0x0000000228287848 */ /* 0x000fe20007fe0100 */
[----:B------:R-:W-:-:S02]  /*edf0*/  UIADD3 UR28, UP1, UPT, UR14, 0x100, URZ ;  /* 0x000001000e1c7890 */ /* 0x000fc4000ff3e0ff */
[----:B------:R-:W-:Y:S02]  /*ee00*/  USGXT.U32 UR4, UR4, 0xe ;  /* 0x0000000e0404789a */ /* 0x000fe40008000000 */
[----:B------:R-:W-:Y:S01]  /*ee10*/  VIADD R41, R40, 0xfffffffe ;  /* 0xfffffffe28297836 */ /* 0x000fe20000000000 */
[----:B------:R-:W-:Y:S01]  /*ee20*/  USHF.L.U32 UR11, UR6, 0x6, URZ ;  /* 0x00000006060b7899 */ /* 0x000fe200080006ff */
[----:B------:R-:W-:Y:S01]  /*ee30*/  IMAD.MOV.U32 R40, RZ, RZ, RZ ;  /* 0x000000ffff287224 */ /* 0x000fe200078e00ff */
[----:B------:R-:W-:Y:S02]  /*ee40*/  USHF.L.U32 UR16, UR7, 0x6, URZ ;  /* 0x0000000607107899 */ /* 0x000fe400080006ff */
[----:B------:R0:W-:Y:S01]  /*ee50*/  STL [R1+0x5cc], R41 ;  /* 0x0005cc2901007387 */ /* 0x0001e20000100800 */
[----:B------:R-:W-:Y:S01]  /*ee60*/  UIADD3.X UR29, UPT, UPT, UR5, 0x40004040, URZ, UP1, !UPT ;  /* 0x40004040051d7890 */ /* 0x000fe20008ffe4ff */
[----:B------:R-:W-:Y:S02]  /*ee70*/  UMOV UR12, 0xfffffffe ;  /* 0xfffffffe000c7882 */ /* 0x000fe40000000000 */
[----:B------:R0:W-:Y:S01]  /*ee80*/  STL [R1+0x5a8], RZ ;  /* 0x0005a8ff01007387 */ /* 0x0001e20000100800 */
[----:B------:R-:W-:Y:S01]  /*ee90*/  UMOV UR13, 0x7fffbfdf ;  /* 0x7fffbfdf000d7882 */ /* 0x000fe20000000000 */
[----:B------:R-:W-:-:S02]  /*eea0*/  USHF.R.S32.HI UR21, URZ, 0x1f, UR11 ;  /* 0x0000001fff157899 */ /* 0x000fc4000801140b */
[----:B------:R-:W-:Y:S02]  /*eeb0*/  USHF.R.S32.HI UR26, URZ, 0x1f, UR16 ;  /* 0x0000001fff1a7899 */ /* 0x000fe40008011410 */
[----:B------:R-:W-:Y:S02]  /*eec0*/  UIADD3.64 UR12, UPT, UPT, UR4, -UR12, URZ ;  /* 0x8000000c040c7297 */ /* 0x000fe4000fffe0ff */
[----:B------:R-:W-:Y:S02]  /*eed0*/  UIADD3.64 UR22, UPT, UPT, UR28, 0x100, URZ ;  /* 0x000001001c167897 */ /* 0x000fe4000fffe0ff */
[----:B------:R-:W-:Y:S01]  /*eee0*/  UIADD3.64 UR24, UPT, UPT, UR28, 0x200, URZ ;  /* 0x000002001c187897 */ /* 0x000fe2000fffe0ff */
[----:B------:R-:W-:Y:S01]  /*eef0*/  UMOV UR17, 0x1 ;  /* 0x0000000100117882 */ /* 0x000fe20000000000 */
[----:B------:R-:W-:Y:S01]  /*ef00*/  UMOV UR6, UR4 ;  /* 0x0000000400067c82 */ /* 0x000fe20008000000 */
[----:B0-----:R-:W-:-:S09]  /*ef10*/  UMOV UR7, 0x80004020 ;  /* 0x8000402000077882 */ /* 0x001fd20000000000 */
.L_x_16:
[----:B------:R-:W2:Y:S04]  /*ef20*/  LDL.LU R62, [R1+0x208] ;  /* 0x00020800013e7983 */ /* 0x000ea80000300800 */
[----:B------:R-:W3:Y:S04]  /*ef30*/  LDL.LU R61, [R1+0x354] ;  /* 0x00035400013d7983 */ /* 0x000ee80000300800 */
[----:B------:R-:W4:Y:S04]  /*ef40*/  LDL.LU R60, [R1+0x350] ;  /* 0x00035000013c7983 */ /* 0x000f280000300800 */
        /* <DEDUP_REMOVED lines=15> */
[----:B0-----:R-:W4:Y:S04]  /*f040*/  LDL.LU R41, [R1+0x314] ;  /* 0x0003140001297983 */ /* 0x001f280000300800 */
[----:B------:R-:W4:Y:S04]  /*f050*/  LDL.LU R44, [R1+0x330] ;  /* 0x00033000012c7983 */ /* 0x000f280000300800 */
[----:B------:R-:W4:Y:S01]  /*f060*/  LDL.LU R43, [R1+0x30c] ;  /* 0x00030c00012b7983 */ /* 0x000f220000300800 */
[----:B------:R-:W-:Y:S01]  /*f070*/  IMAD.U32 R40, R40, -0x80000000, RZ ;  /* 0x8000000028287824 */ /* 0x000fe200078e00ff */
[----:B--2---:R-:W-:-:S02]  /*f080*/  IADD3 R62, P2, PT, R62, UR16, RZ ;  /* 0x000000103e3e7c10 */ /* 0x004fc4000ff5e0ff */
[----:B---3--:R-:W-:-:S03]  /*f090*/  IADD3 R61, P3, PT, R61, UR16, RZ ;  /* 0x000000103d3d7c10 */ /* 0x008fc6000ff7e0ff */
[----:B------:R-:W-:Y:S01]  /*f0a0*/  STL [R1+0x208], R62 ;  /* 0x0002083e01007387 */ /* 0x000fe20000100800 */
[----:B----4-:R-:W-:-:S03]  /*f0b0*/  IADD3 R60, P4, PT, R60, UR16, RZ ;  /* 0x000000103c3c7c10 */ /* 0x010fc6000ff9e0ff */
[----:B------:R-:W-:Y:S01]  /*f0c0*/  STL [R1+0x354], R61 ;  /* 0x0003543d01007387 */ /* 0x000fe20000100800 */
[----:B------:R-:W-:-:S03]  /*f0d0*/  IADD3 R59, P5, PT, R59, UR16, RZ ;  /* 0x000000103b3b7c10 */ /* 0x000fc6000ffbe0ff */
[----:B------:R-:W-:Y:S01]  /*f0e0*/  STL [R1+0x350], R60 ;  /* 0x0003503c01007387 */ /* 0x000fe20000100800 */
[----:B------:R-:W-:-:S03]  /*f0f0*/  IADD3 R58, P6, PT, R58, UR16, RZ ;  /* 0x000000103a3a7c10 */ /* 0x000fc6000ffde0ff */
[----:B------:R-:W-:Y:S01]  /*f100*/  STL [R1+0x34c], R59 ;  /* 0x00034c3b01007387 */ /* 0x000fe20000100800 */
[----:B------:R-:W-:-:S03]  /*f110*/  IADD3.X R56, PT, PT, R56, UR26, RZ, P2, !PT ;  /* 0x0000001a38387c10 */ /* 0x000fc600097fe4ff */
        /* <DEDUP_REMOVED lines=21> */
[----:B------:R-:W-:Y:S02]  /*f270*/  IADD3 R45, P2, PT, R45, UR16, RZ ;  /* 0x000000102d2d7c10 */ /* 0x000fe4000ff5e0ff */
[----:B------:R-:W-:Y:S02]  /*f280*/  IADD3.X R42, PT, PT, R42, UR26, RZ, P3, !PT ;  /* 0x0000001a2a2a7c10 */ /* 0x000fe40009ffe4ff */
[----:B------:R-:W-:-:S03]  /*f290*/  IADD3 R41, P3, PT, R41, UR16, RZ ;  /* 0x0000001029297c10 */ /* 0x000fc6000ff7e0ff */
[----:B------:R0:W-:Y:S04]  /*f2a0*/  STL [R1+0x338], R42 ;  /* 0x0003382a01007387 */ /* 0x0001e80000100800 */
[----:B------:R-:W-:Y:S04]  /*f2b0*/  STL [R1+0x340], R46 ;  /* 0x0003402e01007387 */ /* 0x000fe80000100800 */
[----:B0-----:R-:W2:Y:S04]  /*f2c0*/  LDL.LU R42, [R1+0x328] ;  /* 0x00032800012a7983 */ /* 0x001ea80000300800 */
[----:B------:R-:W-:Y:S04]  /*f2d0*/  STL [R1+0x31c], R45 ;  /* 0x00031c2d01007387 */ /* 0x000fe80000100800 */
[----:B------:R0:W-:Y:S04]  /*f2e0*/  STL [R1+0x314], R41 ;  /* 0x0003142901007387 */ /* 0x0001e80000100800 */
[----:B0-----:R-:W3:Y:S01]  /*f2f0*/  LDL.LU R41, [R1+0x304] ;  /* 0x0003040001297983 */ /* 0x001ee20000300800 */
[----:B------:R-:W-:-:S02]  /*f300*/  IADD3.X R44, PT, PT, R44, UR26, RZ, P4, !PT ;  /* 0x0000001a2c2c7c10 */ /* 0x000fc4000a7fe4ff */
[----:B------:R-:W-:-:S03]  /*f310*/  IADD3 R43, P4, PT, R43, UR16, RZ ;  /* 0x000000102b2b7c10 */ /* 0x000fc6000ff9e0ff */
[----:B------:R0:W-:Y:S04]  /*f320*/  STL [R1+0x330], R44 ;  /* 0x0003302c01007387 */ /* 0x0001e80000100800 */
[----:B0-----:R-:W4:Y:S04]  /*f330*/  LDL.LU R44, [R1+0x320] ;  /* 0x00032000012c7983 */ /* 0x001f280000300800 */
[----:B------:R-:W4:Y:S04]  /*f340*/  LDL.LU R69, [R1+0x2fc] ;  /* 0x0002fc0001457983 */ /* 0x000f280000300800 */
[----:B------:R-:W4:Y:S04]  /*f350*/  LDL.LU R68, [R1+0x318] ;  /* 0x0003180001447983 */ /* 0x000f280000300800 */
[----:B------:R-:W4:Y:S04]  /*f360*/  LDL.LU R67, [R1+0x2f4] ;  /* 0x0002f40001437983 */ /* 0x000f280000300800 */
[----:B------:R0:W-:Y:S04]  /*f370*/  STL [R1+0x30c], R43 ;  /* 0x00030c2b01007387 */ /* 0x0001e80000100800 */
        /* <DEDUP_REMOVED lines=21> */
[----:B0-----:R-:W4:Y:S01]  /*f4d0*/  LDL.LU R43, [R1+0x29c] ;  /* 0x00029c00012b7983 */ /* 0x001f220000300800 */
[----:B--2---:R-:W-:-:S05]  /*f4e0*/  IADD3.X R42, PT, PT, R42, UR26, RZ, P5, !PT ;  /* 0x0000001a2a2a7c10 */ /* 0x004fca000affe4ff */
[----:B------:R0:W-:Y:S04]  /*f4f0*/  STL [R1+0x328], R42 ;  /* 0x0003282a01007387 */ /* 0x0001e80000100800 */
[----:B0-----:R-:W2:Y:S01]  /*f500*/  LDL.LU R42, [R1+0x2b8] ;  /* 0x0002b800012a7983 */ /* 0x001ea20000300800 */
[----:B---3--:R-:W-:-:S05]  /*f510*/  IADD3 R41, P5, PT, R41, UR16, RZ ;  /* 0x0000001029297c10 */ /* 0x008fca000ffbe0ff */
[----:B------:R0:W-:Y:S04]  /*f520*/  STL [R1+0x304], R41 ;  /* 0x0003042901007387 */ /* 0x0001e80000100800 */
[----:B0-----:R-:W3:Y:S01]  /*f530*/  LDL.LU R41, [R1+0x294] ;  /* 0x0002940001297983 */ /* 0x001ee20000300800 */
[----:B----4-:R-:W-:Y:S02]  /*f540*/  IADD3.X R44, PT, PT, R44, UR26, RZ, P6, !PT ;  /* 0x0000001a2c2c7c10 */ /* 0x010fe4000b7fe4ff */
[----:B------:R-:W-:-:S03]  /*f550*/  IADD3 R69, P6, PT, R69, UR16, RZ ;  /* 0x0000001045457c10 */ /* 0x000fc6000ffde0ff */
[----:B------:R0:W-:Y:S01]  /*f560*/  STL [R1+0x320], R44 ;  /* 0x0003202c01007387 */ /* 0x0001e20000100800 */
[----:B------:R-:W-:Y:S02]  /*f570*/  IADD3.X R68, PT, PT, R68, UR26, RZ, P2, !PT ;  /* 0x0000001a44447c10 */ /* 0x000fe400097fe4ff */
[----:B------:R-:W-:Y:S01]  /*f580*/  IADD3 R67, P2, PT, R67, UR16, RZ ;  /* 0x0000001043437c10 */ /* 0x000fe2000ff5e0ff */
[----:B0-----:R-:W4:Y:S04]  /*f590*/  LDL.LU R44, [R1+0x2b0] ;  /* 0x0002b000012c7983 */ /* 0x001f280000300800 */
        /* <DEDUP_REMOVED lines=43> */
[----:B------:R-:W-:-:S05]  /*f850*/  IADD3 R43, P3, PT, R43, UR16, RZ ;  /* 0x000000102b2b7c10 */ /* 0x000fca000ff7e0ff */
[----:B------:R0:W-:Y:S04]  /*f860*/  STL [R1+0x29c], R43 ;  /* 0x00029c2b01007387 */ /* 0x0001e80000100800 */
[----:B------:R-:W-:Y:S04]  /*f870*/  STL [R1+0x2a4], R46 ;  /* 0x0002a42e01007387 */ /* 0x000fe80000100800 */
[----:B0-----:R-:W4:Y:S04]  /*f880*/  LDL.LU R43, [R1+0x28c] ;  /* 0x00028c00012b7983 */ /* 0x001f280000300800 */
[----:B------:R-:W-:Y:S01]  /*f890*/  STL [R1+0x2c0], R45 ;  /* 0x0002c02d01007387 */ /* 0x000fe20000100800 */
[----:B--2---:R-:W-:-:S05]  /*f8a0*/  IADD3.X R42, PT, PT, R42, UR26, RZ, P4, !PT ;  /* 0x0000001a2a2a7c10 */ /* 0x004fca000a7fe4ff */
[----:B------:R0:W-:Y:S04]  /*f8b0*/  STL [R1+0x2b8], R42 ;  /* 0x0002b82a01007387 */ /* 0x0001e80000100800 */
[----:B0-----:R-:W2:Y:S01]  /*f8c0*/  LDL.LU R42, [R1+0x2a8] ;  /* 0x0002a800012a7983 */ /* 0x001ea20000300800 */
[----:B---3--:R-:W-:-:S05]  /*f8d0*/  IADD3 R41, P4, PT, R41, UR16, RZ ;  /* 0x0000001029297c10 */ /* 0x008fca000ff9e0ff */
[----:B------:R0:W-:Y:S04]  /*f8e0*/  STL [R1+0x294], R41 ;  /* 0x0002942901007387 */ /* 0x0001e80000100800 */
[----:B0-----:R-:W3:Y:S01]  /*f8f0*/  LDL.LU R41, [R1+0x284] ;  /* 0x0002840001297983 */ /* 0x001ee20000300800 */
[----:B----4-:R-:W-:-:S03]  /*f900*/  IADD3.X R44, PT, PT, R44, UR26, RZ, P5, !PT ;  /* 0x0000001a2c2c7c10 */ /* 0x010fc6000affe4ff */
        /* <DEDUP_REMOVED lines=26> */
[----:B------:R-:W-:-:S05]  /*fab0*/  IADD3 R43, P5, PT, R43, UR16, RZ ;  /* 0x000000102b2b7c10 */ /* 0x000fca000ffbe0ff */
[----:B------:R0:W-:Y:S04]  /*fac0*/  STL [R1+0x28c], R43 ;  /* 0x00028c2b01007387 */ /* 0x0001e80000100800 */
        /* <DEDUP_REMOVED lines=8> */
[----:B------:R-:W-:Y:S02]  /*fb50*/  IADD3 R68, P2, PT, R68, UR16, RZ ;  /* 0x0000001044447c10 */ /* 0x000fe4000ff5e0ff */
[----:B------:R-:W-:Y:S01]  /*fb60*/  IADD3.X R67, PT, PT, R67, UR26, RZ, P3, !PT ;  /* 0x0000001a43437c10 */ /* 0x000fe20009ffe4ff */
[----:B------:R-:W-:Y:S01]  /*fb70*/  STL [R1+0x2a0], R69 ;  /* 0x0002a04501007387 */ /* 0x000fe20000100800 */
[----:B------:R-:W-:-:S02]  /*fb80*/  IADD3 R66, P3, PT, R66, UR16, RZ ;  /* 0x0000001042427c10 */ /* 0x000fc4000ff7e0ff */
[----:B------:R-:W-:Y:S01]  /*fb90*/  IADD3.X R65, PT, PT, R65, UR26, RZ, P4, !PT ;  /* 0x0000001a41417c10 */ /* 0x000fe2000a7fe4ff */
        /* <DEDUP_REMOVED lines=40> */
[----:B------:R-:W-:Y:S04]  /*fe20*/  STL [R1+0x22c], R47 ;  /* 0x00022c2f01007387 */ /* 0x000fe80000100800 */
[----:B------:R0:W-:Y:S04]  /*fe30*/  STL [R1+0x240], R44 ;  /* 0x0002402c01007387 */ /* 0x0001e80000100800 */
[----:B------:R-:W-:Y:S04]  /*fe40*/  STL [R1+0x248], R46 ;  /* 0x0002482e01007387 */ /* 0x000fe80000100800 */
[----:B0-----:R-:W4:Y:S01]  /*fe50*/  LDL.LU R44, [R1+0x230] ;  /* 0x00023000012c7983 */ /* 0x001f220000300800 */
[----:B------:R-:W-:-:S03]  /*fe60*/  IADD3 R43, P4, PT, R43, UR16, RZ ;  /* 0x000000102b2b7c10 */ /* 0x000fc6000ff9e0ff */
[----:B------:R-:W-:Y:S04]  /*fe70*/  STL [R1+0x224], R45 ;  /* 0x0002242d01007387 */ /* 0x000fe80000100800 */
[----:B------:R0:W-:Y:S04]  /*fe80*/  STL [R1+0x21c], R43 ;  /* 0x00021c2b01007387 */ /* 0x0001e80000100800 */
[----:B0-----:R-:W4:Y:S01]  /*fe90*/  LDL.LU R43, [R1+0x20c] ;  /* 0x00020c00012b7983 */ /* 0x001f220000300800 */
[----:B--2---:R-:W-:-:S05]  /*fea0*/  IADD3.X R42, PT, PT, R42, UR26, RZ, P5, !PT ;  /* 0x0000001a2a2a7c10 */ /* 0x004fca000affe4ff */
[----:B------:R0:W-:Y:S04]  /*feb0*/  STL [R1+0x238], R42 ;  /* 0x0002382a01007387 */ /* 0x0001e80000100800 */
[----:B0-----:R-:W2:Y:S01]  /*fec0*/  LDL.LU R42, [R1+0x228] ;  /* 0x00022800012a7983 */ /* 0x001ea20000300800 */
[----:B---3--:R-:W-:-:S03]  /*fed0*/  IADD3 R41, P5, PT, R41, UR16, RZ ;  /* 0x0000001029297c10 */ /* 0x008fc6000ffbe0ff */
[----:B------:R-:W3:Y:S04]  /*fee0*/  LDL.LU R69, [R1+0x1ec] ;  /* 0x0001ec0001457983 */ /* 0x000ee80000300800 */
[----:B------:R-:W3:Y:S04]  /*fef0*/  LDL.LU R68, [R1+0x220] ;  /* 0x0002200001447983 */ /* 0x000ee80000300800 */
[----:B------:R-:W3:Y:S04]  /*ff00*/  LDL.LU R67, [R1+0x1e4] ;  /* 0x0001e40001437983 */ /* 0x000ee80000300800 */
[----:B------:R0:W-:Y:S04]  /*ff10*/  STL [R1+0x214], R41 ;  /* 0x0002142901007387 */ /* 0x0001e80000100800 */
[----:B------:R-:W3:Y:S04]  /*ff20*/  LDL.LU R66, [R1+0x218] ;  /* 0x0002180001427983 */ /* 0x000ee80000300800 */
        /* <DEDUP_REMOVED lines=20> */
[----:B0-----:R-:W3:Y:S01]  /*10070*/  LDL.LU R41, [R1+0x18c] ;  /* 0x00018c0001297983 */ /* 0x001ee20000300800 */
[----:B----4-:R-:W-:-:S05]  /*10080*/  IADD3.X R44, PT, PT, R44, UR26, RZ, P6, !PT ;  /* 0x0000001a2c2c7c10 */ /* 0x010fca000b7fe4ff */
[----:B------:R0:W-:Y:S04]  /*10090*/  STL [R1+0x230], R44 ;  /* 0x0002302c01007387 */ /* 0x0001e80000100800 */
[----:B0-----:R-:W4:Y:S01]  /*100a0*/  LDL.LU R44, [R1+0x1a8] ;  /* 0x0001a800012c7983 */ /* 0x001f220000300800 */
[----:B------:R-:W-:-:S05]  /*100b0*/  IADD3 R43, P6, PT, R43, UR16, RZ ;  /* 0x000000102b2b7c10 */ /* 0x000fca000ffde0ff */
[----:B------:R0:W-:Y:S04]  /*100c0*/  STL [R1+0x20c], R43 ;  /* 0x00020c2b01007387 */ /* 0x0001e80000100800 */
[----:B0-----:R-:W4:Y:S01]  /*100d0*/  LDL.LU R43, [R1+0x184] ;  /* 0x00018400012b7983 */ /* 0x001f220000300800 */
[----:B--2---:R-:W-:Y:S02]  /*100e0*/  IADD3.X R42, PT, PT, R42, UR26, RZ, P2, !PT ;  /* 0x0000001a2a2a7c10 */ /* 0x004fe400097fe4ff */
[----:B---3--:R-:W-:-:S03]  /*100f0*/  IADD3 R69, P2, PT, R69, UR16, RZ ;  /* 0x0000001045457c10 */ /* 0x008fc6000ff5e0ff */
[----:B------:R0:W-:Y:S01]  /*10100*/  STL [R1+0x228], R42 ;  /* 0x0002282a01007387 */ /* 0x0001e20000100800 */
[----:B------:R-:W-:Y:S02]  /*10110*/  IADD3.X R68, PT, PT, R68, UR26, RZ, P3, !PT ;  /* 0x0000001a44447c10 */ /* 0x000fe40009ffe4ff */
[----:B------:R-:W-:Y:S01]  /*10120*/  IADD3 R67, P3, PT, R67, UR16, RZ ;  /* 0x0000001043437c10 */ /* 0x000fe2000ff7e0ff */
[----:B0-----:R-:W2:Y:S04]  /*10130*/  LDL.LU R42, [R1+0x1a0] ;  /* 0x0001a000012a7983 */ /* 0x001ea80000300800 */
        /* <DEDUP_REMOVED lines=46> */
[----:B0-----:R-:W3:Y:S01]  /*10420*/  LDL.LU R41, [R1+0x17c] ;  /* 0x00017c0001297983 */ /* 0x001ee20000300800 */
[----:B----4-:R-:W-:-:S03]  /*10430*/  IADD3.X R44, PT, PT, R44, UR26, RZ, P5, !PT ;  /* 0x0000001a2c2c7c10 */ /* 0x010fc6000affe4ff */
[----:B------:R-:W-:Y:S04]  /*10440*/  STL [R1+0x1b0], R45 ;  /* 0x0001b02d01007387 */ /* 0x000fe80000100800 */
[----:B------:R0:W-:Y:S04]  /*10450*/  STL [R1+0x1a8], R44 ;  /* 0x0001a82c01007387 */ /* 0x0001e80000100800 */
[----:B0-----:R-:W4:Y:S01]  /*10460*/  LDL.LU R44, [R1+0x198] ;  /* 0x00019800012c7983 */ /* 0x001f220000300800 */
[----:B------:R-:W-:-:S05]  /*10470*/  IADD3 R43, P5, PT, R43, UR16, RZ ;  /* 0x000000102b2b7c10 */ /* 0x000fca000ffbe0ff */
[----:B------:R0:W-:Y:S04]  /*10480*/  STL [R1+0x184], R43 ;  /* 0x0001842b01007387 */ /* 0x0001e80000100800 */
[----:B0-----:R-:W4:Y:S04]  /*10490*/  LDL.LU R43, [R1+0x174] ;  /* 0x00017400012b7983 */ /* 0x001f280000300800 */
[----:B------:R-:W4:Y:S04]  /*104a0*/  LDL.LU R69, [R1+0x190] ;  /* 0x0001900001457983 */ /* 0x000f280000300800 */
[----:B------:R-:W4:Y:S04]  /*104b0*/  LDL.LU R68, [R1+0x16c] ;  /* 0x00016c0001447983 */ /* 0x000f280000300800 */
[----:B------:R-:W4:Y:S01]  /*104c0*/  LDL.LU R67, [R1+0x188] ;  /* 0x0001880001437983 */ /* 0x000f220000300800 */
[----:B--2---:R-:W-:-:S05]  /*104d0*/  IADD3.X R42, PT, PT, R42, UR26, RZ, P6, !PT ;  /* 0x0000001a2a2a7c10 */ /* 0x004fca000b7fe4ff */
[----:B------:R0:W-:Y:S04]  /*104e0*/  STL [R1+0x1a0], R42 ;  /* 0x0001a02a01007387 */ /* 0x0001e80000100800 */
        /* <DEDUP_REMOVED lines=21> */
[----:B0-----:R-:W2:Y:S01]  /*10640*/  LDL.LU R42, [R1+0x538] ;  /* 0x00053800012a7983 */ /* 0x001ea20000300800 */
[----:B---3--:R-:W-:-:S05]  /*10650*/  IADD3 R41, P6, PT, R41, UR16, RZ ;  /* 0x0000001029297c10 */ /* 0x008fca000ffde0ff */
[----:B------:R0:W-:Y:S04]  /*10660*/  STL [R1+0x17c], R41 ;  /* 0x00017c2901007387 */ /* 0x0001e80000100800 */
[----:B0-----:R-:W3:Y:S01]  /*10670*/  LDL.LU R41, [R1+0x564] ;  /* 0x0005640001297983 */ /* 0x001ee20000300800 */
[----:B----4-:R-:W-:-:S05]  /*10680*/  IADD3.X R44, PT, PT, R44, UR26, RZ, P2, !PT ;  /* 0x0000001a2c2c7c10 */ /* 0x010fca00097fe4ff */
[----:B------:R0:W-:Y:S04]  /*10690*/  STL [R1+0x198], R44 ;  /* 0x0001982c01007387 */ /* 0x0001e80000100800 */
[----:B0-----:R-:W4:Y:S01]  /*106a0*/  LDL.LU R44, [R1+0x530] ;  /* 0x00053000012c7983 */ /* 0x001f220000300800 */
[----:B------:R-:W-:Y:S02]  /*106b0*/  IADD3 R43, P2, PT, R43, UR16, RZ ;  /* 0x000000102b2b7c10 */ /* 0x000fe4000ff5e0ff */
[----:B------:R-:W-:-:S03]  /*106c0*/  IADD3.X R69, PT, PT, R69, UR26, RZ, P3, !PT ;  /* 0x0000001a45457c10 */ /* 0x000fc60009ffe4ff */
[----:B------:R0:W-:Y:S01]  /*106d0*/  STL [R1+0x174], R43 ;  /* 0x0001742b01007387 */ /* 0x0001e20000100800 */
[----:B------:R-:W-:Y:S02]  /*106e0*/  IADD3 R68, P3, PT, R68, UR16, RZ ;  /* 0x0000001044447c10 */ /* 0x000fe4000ff7e0ff */
[----:B------:R-:W-:Y:S01]  /*106f0*/  IADD3.X R67, PT, PT, R67, UR26, RZ, P4, !PT ;  /* 0x0000001a43437c10 */ /* 0x000fe2000a7fe4ff */
[----:B0-----:R-:W4:Y:S04]  /*10700*/  LDL.LU R43, [R1+0x55c] ;  /* 0x00055c00012b7983 */ /* 0x001f280000300800 */
[----:B------:R-:W-:Y:S04]  /*10710*/  STL [R1+0x190], R69 ;  /* 0x0001904501007387 */ /* 0x000fe80000100800 */
[----:B------:R-:W-:Y:S04]  /*10720*/  STL [R1+0x16c], R68 ;  /* 0x00016c4401007387 */ /* 0x000fe80000100800 */
[----:B------:R-:W-:Y:S01]  /*10730*/  STL [R1+0x188], R67 ;  /* 0x0001884301007387 */ /* 0x000fe20000100800 */
[----:B--2---:R-:W-:-:S02]  /*10740*/  IADD3 R66, P4, PT, R66, UR16, RZ ;  /* 0x0000001042427c10 */ /* 0x004fc4000ff9e0ff */
        /* <DEDUP_REMOVED lines=38> */
[----:B------:R-:W-:Y:S02]  /*109b0*/  IADD3.X R42, PT, PT, R42, UR21, RZ, P5, !PT ;  /* 0x000000152a2a7c10 */ /* 0x000fe4000affe4ff */
[----:B------:R-:W-:-:S03]  /*109c0*/  IADD3 R45, P4, PT, R45, UR11, RZ ;  /* 0x0000000b2d2d7c10 */ /* 0x000fc6000ff9e0ff */
[----:B------:R0:W-:Y:S04]  /*109d0*/  STL [R1+0x538], R42 ;  /* 0x0005382a01007387 */ /* 0x0001e80000100800 */
[----:B------:R-:W-:Y:S04]  /*109e0*/  STL [R1+0x138], R46 ;  /* 0x0001382e01007387 */ /* 0x000fe80000100800 */
[----:B0-----:R-:W2:Y:S04]  /*109f0*/  LDL.LU R42, [R1+0x578] ;  /* 0x00057800012a7983 */ /* 0x001ea80000300800 */
[----:B------:R-:W-:Y:S01]  /*10a00*/  STL [R1+0x56c], R45 ;  /* 0x00056c2d01007387 */ /* 0x000fe20000100800 */
[----:B---3--:R-:W-:-:S05]  /*10a10*/  IADD3 R41, P5, PT, R41, UR11, RZ ;  /* 0x0000000b29297c10 */ /* 0x008fca000ffbe0ff */
[----:B------:R0:W-:Y:S04]  /*10a20*/  STL [R1+0x564], R41 ;  /* 0x0005642901007387 */ /* 0x0001e80000100800 */
[----:B0-----:R-:W3:Y:S01]  /*10a30*/  LDL.LU R41, [R1+0x554] ;  /* 0x0005540001297983 */ /* 0x001ee20000300800 */
[----:B----4-:R-:W-:-:S05]  /*10a40*/  IADD3.X R44, PT, PT, R44, UR21, RZ, P6, !PT ;  /* 0x000000152c2c7c10 */ /* 0x010fca000b7fe4ff */
[----:B------:R0:W-:Y:S04]  /*10a50*/  STL [R1+0x530], R44 ;  /* 0x0005302c01007387 */ /* 0x0001e80000100800 */
[----:B0-----:R-:W4:Y:S01]  /*10a60*/  LDL.LU R44, [R1+0x570] ;  /* 0x00057000012c7983 */ /* 0x001f220000300800 */
[----:B------:R-:W-:-:S03]  /*10a70*/  IADD3 R43, P6, PT, R43, UR11, RZ ;  /* 0x0000000b2b2b7c10 */ /* 0x000fc6000ffde0ff */
        /* <DEDUP_REMOVED lines=37> */
[----:B0-----:R-:W4:Y:S01]  /*10cd0*/  LDL.LU R44, [R1+0x510] ;  /* 0x00051000012c7983 */ /* 0x001f220000300800 */
        /* <DEDUP_REMOVED lines=43> */
[----:B------:R-:W-:Y:S04]  /*10f90*/  STL [R1+0x120], R47 ;  /* 0x0001202f01007387 */ /* 0x000fe80000100800 */
        /* <DEDUP_REMOVED lines=48> */
[----:B------:R-:W-:Y:S02]  /*112a0*/  IADD3.X R67, PT, PT, R67, UR21, RZ, P5, !PT ;  /* 0x0000001543437c10 */ /* 0x000fe4000affe4ff */
[----:B------:R-:W-:Y:S01]  /*112b0*/  IADD3 R66, P5, PT, R66, UR11, RZ ;  /* 0x0000000b42427c10 */ /* 0x000fe2000ffbe0ff */
        /* <DEDUP_REMOVED lines=40> */
[----:B------:R-:W-:Y:S01]  /*11540*/  IADD3.X R44, PT, PT, R44, UR21, RZ, P6, !PT ;  /* 0x000000152c2c7c10 */ /* 0x000fe2000b7fe4ff */
[----:B------:R-:W-:Y:S04]  /*11550*/  STL [R1+0x108], R48 ;  /* 0x0001083001007387 */ /* 0x000fe80000100800 */
[----:B------:R-:W-:Y:S04]  /*11560*/  STL [R1+0x49c], R47 ;  /* 0x00049c2f01007387 */ /* 0x000fe80000100800 */
[----:B------:R0:W-:Y:S04]  /*11570*/  STL [R1+0x4b0], R44 ;  /* 0x0004b02c01007387 */ /* 0x0001e80000100800 */
[----:B------:R-:W-:Y:S01]  /*11580*/  STL [R1+0x4b8], R46 ;  /* 0x0004b82e01007387 */ /* 0x000fe20000100800 */
[----:B------:R-:W-:-:S03]  /*11590*/  IADD3 R43, P6, PT, R43, UR11, RZ ;  /* 0x0000000b2b2b7c10 */ /* 0x000fc6000ffde0ff */
[----:B0-----:R-:W4:Y:S04]  /*115a0*/  LDL.LU R44, [R1+0x4a0] ;  /* 0x0004a000012c7983 */ /* 0x001f280000300800 */
[----:B------:R-:W-:Y:S04]  /*115b0*/  STL [R1+0x494], R45 ;  /* 0x0004942d01007387 */ /* 0x000fe80000100800 */
[----:B------:R0:W-:Y:S04]  /*115c0*/  STL [R1+0x48c], R43 ;  /* 0x00048c2b01007387 */ /* 0x0001e80000100800 */
[----:B0-----:R-:W4:Y:S01]  /*115d0*/  LDL.LU R43, [R1+0x47c] ;  /* 0x00047c00012b7983 */ /* 0x001f220000300800 */
[----:B--2---:R-:W-:-:S05]  /*115e0*/  IADD3.X R42, PT, PT, R42, UR21, RZ, P2, !PT ;  /* 0x000000152a2a7c10 */ /* 0x004fca00097fe4ff */
[----:B------:R0:W-:Y:S04]  /*115f0*/  STL [R1+0x4a8], R42 ;  /* 0x0004a82a01007387 */ /* 0x0001e80000100800 */
[----:B0-----:R-:W2:Y:S04]  /*11600*/  LDL.LU R42, [R1+0x498] ;  /* 0x00049800012a7983 */ /* 0x001ea80000300800 */
[----:B------:R-:W2:Y:S04]  /*11610*/  LDL.LU R69, [R1+0x474] ;  /* 0x0004740001457983 */ /* 0x000ea80000300800 */
[----:B------:R-:W2:Y:S01]  /*11620*/  LDL.LU R68, [R1+0x490] ;  /* 0x0004900001447983 */ /* 0x000ea20000300800 */
[----:B---3--:R-:W-:-:S03]  /*11630*/  IADD3 R41, P2, PT, R41, UR11, RZ ;  /* 0x0000000b29297c10 */ /* 0x008fc6000ff5e0ff */
        /* <DEDUP_REMOVED lines=31> */
[----:B------:R-:W-:-:S03]  /*11830*/  IADD3 R69, P4, PT, R69, UR11, RZ ;  /* 0x0000000b45457c10 */ /* 0x000fc6000ff9e0ff */
[----:B------:R0:W-:Y:S01]  /*11840*/  STL [R1+0x498], R42 ;  /* 0x0004982a01007387 */ /* 0x0001e20000100800 */
[----:B------:R-:W-:Y:S02]  /*11850*/  IADD3.X R68, PT, PT, R68, UR21, RZ, P5, !PT ;  /* 0x0000001544447c10 */ /* 0x000fe4000affe4ff */
[----:B---3--:R-:W-:Y:S01]  /*11860*/  IADD3 R67, P5, PT, R67, UR11, RZ ;  /* 0x0000000b43437c10 */ /* 0x008fe2000ffbe0ff */
[----:B0-----:R-:W2:Y:S01]  /*11870*/  LDL.LU R42, [R1+0x438] ;  /* 0x00043800012a7983 */ /* 0x001ea20000300800 */
        /* <DEDUP_REMOVED lines=46> */
[----:B0-----:R-:W3:Y:S04]  /*11b60*/  LDL.LU R41, [R1+0x414] ;  /* 0x0004140001297983 */ /* 0x001ee80000300800 */
[----:B------:R-:W-:Y:S01]  /*11b70*/  STL [R1+0x448], R45 ;  /* 0x0004482d01007387 */ /* 0x000fe20000100800 */
[----:B----4-:R-:W-:-:S05]  /*11b80*/  IADD3.X R44, PT, PT, R44, UR21, RZ, P2, !PT ;  /* 0x000000152c2c7c10 */ /* 0x010fca00097fe4ff */
        /* <DEDUP_REMOVED lines=87> */
[----:B------:R-:W-:-:S05]  /*12100*/  IADD3.X R42, PT, PT, R42, UR21, RZ, P2, !PT ;  /* 0x000000152a2a7c10 */ /* 0x000fca00097fe4ff */
        /* <DEDUP_REMOVED lines=102> */
[----:B0-----:R-:W3:Y:S04]  /*12770*/  LDL.LU R41, [R1+0xb4] ;  /* 0x0000b40001297983 */ /* 0x001ee80000300800 */
[----:B------:R-:W3:Y:S04]  /*12780*/  LDL.LU R69, [R1+0xd0] ;  /* 0x0000d00001457983 */ /* 0x000ee80000300800 */
[----:B------:R-:W3:Y:S04]  /*12790*/  LDL.LU R68, [R1+0xac] ;  /* 0x0000ac0001447983 */ /* 0x000ee80000300800 */
[----:B------:R-:W3:Y:S01]  /*127a0*/  LDL.LU R67, [R1+0xc8] ;  /* 0x0000c80001437983 */ /* 0x000ee20000300800 */
[----:B----4-:R-:W-:-:S05]  /*127b0*/  IADD3.X R44, PT, PT, R44, UR21, RZ, P4, !PT ;  /* 0x000000152c2c7c10 */ /* 0x010fca000a7fe4ff */
        /* <DEDUP_REMOVED lines=21> */
[----:B------:R-:W4:Y:S04]  /*12910*/  LDL.LU R45, [R1] ;  /* 0x00000000012d7983 */ /* 0x000f280000300800 */
        /* <DEDUP_REMOVED lines=10> */
[----:B------:R-:W-:Y:S02]  /*129c0*/  IADD3.X R69, PT, PT, R69, UR21, RZ, P6, !PT ;  /* 0x0000001545457c10 */ /* 0x000fe4000b7fe4ff */
[----:B------:R-:W-:Y:S02]  /*129d0*/  IADD3 R68, P6, PT, R68, UR11, RZ ;  /* 0x0000000b44447c10 */ /* 0x000fe4000ffde0ff */
[----:B------:R-:W-:Y:S01]  /*129e0*/  IADD3.X R67, PT, PT, R67, UR21, RZ, P2, !PT ;  /* 0x0000001543437c10 */ /* 0x000fe200097fe4ff */
[----:B------:R-:W-:Y:S01]  /*129f0*/  STL [R1+0xd0], R69 ;  /* 0x0000d04501007387 */ /* 0x000fe20000100800 */
[----:B----4-:R-:W-:-:S03]  /*12a00*/  IADD3 R66, P2, PT, R66, UR11, RZ ;  /* 0x0000000b42427c10 */ /* 0x010fc6000ff5e0ff */
        /* <DEDUP_REMOVED lines=20> */
[----:B------:R0:W-:Y:S01]  /*12b50*/  STL [R1+0x70], R58 ;  /* 0x0000703a01007387 */ /* 0x0001e20000100800 */
[----:B------:R-:W-:-:S03]  /*12b60*/  IADD3.X R54, PT, PT, R54, UR21, RZ, P3, !PT ;  /* 0x0000001536367c10 */ /* 0x000fc60009ffe4ff */
[----:B------:R-:W-:Y:S01]  /*12b70*/  STL [R1+0xa0], R56 ;  /* 0x0000a03801007387 */ /* 0x000fe20000100800 */
[----:B------:R-:W-:-:S03]  /*12b80*/  IADD3 R53, P3, PT, R53, UR11, RZ ;  /* 0x0000000b35357c10 */ /* 0x000fc6000ff7e0ff */
[----:B------:R-:W-:Y:S01]  /*12b90*/  STL [R1+0x68], R55 ;  /* 0x0000683701007387 */ /* 0x000fe20000100800 */
[----:B0-----:R-:W0:Y:S01]  /*12ba0*/  LDC R58, c[0x0][0x3a0] ;  /* 0x0000e800ff3a7b82 */ /* 0x001e220000000800 */
[----:B------:R-:W-:Y:S02]  /*12bb0*/  IADD3.X R52, PT, PT, R52, UR21, RZ, P4, !PT ;  /* 0x0000001534347c10 */ /* 0x000fe4000a7fe4ff */
        /* <DEDUP_REMOVED lines=17> */
[----:B------:R-:W-:Y:S04]  /*12cd0*/  STL [R1], R45 ;  /* 0x0000002d01007387 */ /* 0x000fe80000100800 */
[----:B------:R-:W-:Y:S01]  /*12ce0*/  STL [R1+0x3c], R44 ;  /* 0x00003c2c01007387 */ /* 0x000fe20000100800 */
[----:B------:R-:W-:-:S05]  /*12cf0*/  IADD3.X R43, PT, PT, R43, UR21, RZ, P4, !PT ;  /* 0x000000152b2b7c10 */ /* 0x000fca000a7fe4ff */
[----:B------:R-:W-:Y:S01]  /*12d00*/  STL [R1+0x34], R43 ;  /* 0x0000342b01007387 */ /* 0x000fe20000100800 */
[----:B--2---:R-:W-:Y:S02]  /*12d10*/  IADD3.X R42, PT, PT, R42, UR21, RZ, P5, !PT ;  /* 0x000000152a2a7c10 */ /* 0x004fe4000affe4ff */
[----:B---3--:R-:W-:-:S05]  /*12d20*/  IADD3.X R41, PT, PT, R41, UR21, RZ, P6, !PT ;  /* 0x0000001529297c10 */ /* 0x008fca000b7fe4ff */
[----:B------:R1:W-:Y:S04]  /*12d30*/  STL [R1+0x4], R41 ;  /* 0x0000042901007387 */ /* 0x0003e80000100800 */
[----:B------:R2:W-:Y:S04]  /*12d40*/  STL [R1+0x2c], R42 ;  /* 0x00002c2a01007387 */ /* 0x0005e80000100800 */
[----:B-1----:R-:W3:Y:S01]  /*12d50*/  LDL R41, [R1+0x5a8] ;  /* 0x0005a80001297983 */ /* 0x002ee20000100800 */
[----:B-----5:R-:W-:Y:S02]  /*12d60*/  IADD3.X R164, PT, PT, R164, UR21, RZ, P2, !PT ;  /* 0x00000015a4a47c10 */ /* 0x020fe400097fe4ff */
[----:B------:R-:W-:-:S04]  /*12d70*/  IADD3 R132, P2, PT, R132, UR11, RZ ;  /* 0x0000000b84847c10 */ /* 0x000fc8000ff5e0ff */
[----:B------:R-:W-:Y:S02]  /*12d80*/  IADD3.X R131, PT, PT, R131, UR21, RZ, P2, !PT ;  /* 0x0000001583837c10 */ /* 0x000fe400097fe4ff */
[----:B------:R-:W-:-:S04]  /*12d90*/  IADD3 R113, P2, PT, R113, UR11, RZ ;  /* 0x0000000b71717c10 */ /* 0x000fc8000ff5e0ff */
[----:B------:R-:W-:Y:S02]  /*12da0*/  IADD3.X R8, PT, PT, R8, UR21, RZ, P2, !PT ;  /* 0x0000001508087c10 */ /* 0x000fe400097fe4ff */
[----:B------:R-:W-:-:S06]  /*12db0*/  IADD3 R147, P4, PT, R147, UR11, RZ ;  /* 0x0000000b93937c10 */ /* 0x000fcc000ff9e0ff */
[----:B------:R-:W1:Y:S01]  /*12dc0*/  SYNCS.PHASECHK.TRANS64.TRYWAIT P2, [UR10], R40 ;  /* 0x00000028ff0075a7 */ /* 0x000e62000804110a */
[----:B------:R-:W-:Y:S02]  /*12dd0*/  IADD3.X R145, PT, PT, R145, UR21, RZ, P4, !PT ;  /* 0x0000001591917c10 */ /* 0x000fe4000a7fe4ff */
[----:B------:R-:W-:Y:S02]  /*12de0*/  IADD3 R162, P3, PT, R162, UR11, RZ ;  /* 0x0000000ba2a27c10 */ /* 0x000fe4000ff7e0ff */
[----:B------:R-:W-:Y:S02]  /*12df0*/  IADD3 R143, P5, PT, R143, UR11, RZ ;  /* 0x0000000b8f8f7c10 */ /* 0x000fe4000ffbe0ff */
[----:B------:R-:W-:Y:S02]  /*12e00*/  IADD3 R125, P4, PT, R125, UR11, RZ ;  /* 0x0000000b7d7d7c10 */ /* 0x000fe4000ff9e0ff */
[----:B------:R-:W-:Y:S02]  /*12e10*/  IADD3.X R160, PT, PT, R160, UR21, RZ, P3, !PT ;  /* 0x00000015a0a07c10 */ /* 0x000fe40009ffe4ff */
[----:B------:R-:W-:-:S02]  /*12e20*/  IADD3.X R142, PT, PT, R142, UR21, RZ, P5, !PT ;  /* 0x000000158e8e7c10 */ /* 0x000fc4000affe4ff */
[----:B------:R-:W-:Y:S02]  /*12e30*/  IADD3.X R124, PT, PT, R124, UR21, RZ, P4, !PT ;  /* 0x000000157c7c7c10 */ /* 0x000fe4000a7fe4ff */
[----:B------:R-:W-:Y:S02]  /*12e40*/  IADD3 R141, P6, PT, R141, UR11, RZ ;  /* 0x0000000b8d8d7c10 */ /* 0x000fe4000ffde0ff */
[----:B------:R-:W-:Y:S02]  /*12e50*/  IADD3 R129, P3, PT, R129, UR11, RZ ;  /* 0x0000000b81817c10 */ /* 0x000fe4000ff7e0ff */
[----:B------:R-:W-:Y:S02]  /*12e60*/  IADD3 R119, P5, PT, R119, UR11, RZ ;  /* 0x0000000b77777c10 */ /* 0x000fe4000ffbe0ff */
[----:B------:R-:W-:Y:S02]  /*12e70*/  IADD3 R33, P4, PT, R33, UR11, RZ ;  /* 0x0000000b21217c10 */ /* 0x000fe4000ff9e0ff */
[----:B------:R-:W-:-:S02]  /*12e80*/  IADD3.X R140, PT, PT, R140, UR21, RZ, P6, !PT ;  /* 0x000000158c8c7c10 */ /* 0x000fc4000b7fe4ff */
[----:B------:R-:W-:Y:S02]  /*12e90*/  IADD3.X R127, PT, PT, R127, UR21, RZ, P3, !PT ;  /* 0x000000157f7f7c10 */ /* 0x000fe40009ffe4ff */
[----:B------:R-:W-:Y:S02]  /*12ea0*/  IADD3.X R118, PT, PT, R118, UR21, RZ, P5, !PT ;  /* 0x0000001576767c10 */ /* 0x000fe4000affe4ff */
[----:B------:R-:W-:Y:S02]  /*12eb0*/  IADD3.X R34, PT, PT, R34, UR21, RZ, P4, !PT ;  /* 0x0000001522227c10 */ /* 0x000fe4000a7fe4ff */
[----:B------:R-:W-:Y:S02]  /*12ec0*/  IADD3 R116, P6, PT, R116, UR11, RZ ;  /* 0x0000000b74747c10 */ /* 0x000fe4000ffde0ff */
[----:B------:R-:W-:Y:S02]  /*12ed0*/  IADD3 R35, P3, PT, R35, UR11, RZ ;  /* 0x0000000b23237c10 */ /* 0x000fe4000ff7e0ff */
[----:B------:R-:W-:-:S02]  /*12ee0*/  IADD3 R31, P5, PT, R31, UR11, RZ ;  /* 0x0000000b1f1f7c10 */ /* 0x000fc4000ffbe0ff */
[----:B------:R-:W-:Y:S02]  /*12ef0*/  IADD3 R25, P4, PT, R25, UR11, RZ ;  /* 0x0000000b19197c10 */ /* 0x000fe4000ff9e0ff */
[----:B------:R-:W-:Y:S02]  /*12f00*/  IADD3.X R114, PT, PT, R114, UR21, RZ, P6, !PT ;  /* 0x0000001572727c10 */ /* 0x000fe4000b7fe4ff */
[----:B------:R-:W-:Y:S02]  /*12f10*/  IADD3.X R36, PT, PT, R36, UR21, RZ, P3, !PT ;  /* 0x0000001524247c10 */ /* 0x000fe40009ffe4ff */
[----:B------:R-:W-:Y:S02]  /*12f20*/  IADD3.X R32, PT, PT, R32, UR21, RZ, P5, !PT ;  /* 0x0000001520207c10 */ /* 0x000fe4000affe4ff */
[----:B------:R-:W-:Y:S02]  /*12f30*/  IADD3.X R26, PT, PT, R26, UR21, RZ, P4, !PT ;  /* 0x000000151a1a7c10 */ /* 0x000fe4000a7fe4ff */
[----:B------:R-:W-:-:S02]  /*12f40*/  IADD3 R29, P6, PT, R29, UR11, RZ ;  /* 0x0000000b1d1d7c10 */ /* 0x000fc4000ffde0ff */
[----:B------:R-:W-:Y:S02]  /*12f50*/  IADD3 R27, P3, PT, R27, UR11, RZ ;  /* 0x0000000b1b1b7c10 */ /* 0x000fe4000ff7e0ff */
[----:B------:R-:W-:Y:S02]  /*12f60*/  IADD3 R22, P5, PT, R22, UR11, RZ ;  /* 0x0000000b16167c10 */ /* 0x000fe4000ffbe0ff */
[----:B------:R-:W-:Y:S02]  /*12f70*/  IADD3 R17, P4, PT, R17, UR11, RZ ;  /* 0x0000000b11117c10 */ /* 0x000fe4000ff9e0ff */
[----:B------:R-:W-:Y:S02]  /*12f80*/  IADD3.X R30, PT, PT, R30, UR21, RZ, P6, !PT ;  /* 0x000000151e1e7c10 */ /* 0x000fe4000b7fe4ff */
        /* <DEDUP_REMOVED lines=19> */
[----:B------:R-:W-:Y:S01]  /*130c0*/  PRMT R57, RZ, 0x7610, R57 ;  /* 0x00007610ff397816 */ /* 0x000fe20000000039 */
[----:B---3--:R-:W-:-:S05]  /*130d0*/  VIADD R41, R41, 0x1 ;  /* 0x0000000129297836 */ /* 0x008fca0000000000 */
[----:B------:R2:W-:Y:S01]  /*130e0*/  STL [R1+0x5b4], R41 ;  /* 0x0005b42901007387 */ /* 0x0005e20000100800 */
[----:B0-----:R-:W-:-:S05]  /*130f0*/  IMAD R58, R41, -0x40, R58 ;  /* 0xffffffc0293a7824 */ /* 0x001fca00078e023a */
[C---:B------:R-:W-:Y:S02]  /*13100*/  ISETP.GT.AND P3, PT, R58.reuse, RZ, PT ;  /* 0x000000ff3a00720c */ /* 0x040fe40003f64270 */
[----:B------:R-:W-:Y:S01]  /*13110*/  ISETP.GT.AND P6, PT, R58, 0x1, PT ;  /* 0x000000013a00780c */ /* 0x000fe20003fc4270 */
[----:B-1----:R-:W-:-:S12]  /*13120*/  @!P2 BRA `(.L_x_14) ;  /* 0x000001d80038a947 */ /* 0x002fd80003800000 */
.L_x_24:
[----:B------:R-:W-:Y:S01]  /*13130*/  @P3 IMAD.MOV.U32 R40, RZ, RZ, R4 ;  /* 0x000000ffff283224 */ /* 0x000fe200078e0004 */
[----:B------:R-:W-:Y:S01]  /*13140*/  PRMT R56, RZ, 0x7610, R56 ;  /* 0x00007610ff387816 */ /* 0x000fe20000000038 */
[----:B--2---:R-:W-:Y:S01]  /*13150*/  @P3 IMAD.MOV.U32 R41, RZ, RZ, R6 ;  /* 0x000000ffff293224 */ /* 0x004fe200078e0006 */
[----:B------:R-:W-:Y:S01]  /*13160*/  ISETP.GT.AND P2, PT, R58, 0x2, PT ;  /* 0x000000023a00780c */ /* 0x000fe20003f44270 */
[----:B------:R-:W-:Y:S04]  /*13170*/  STL [R1+0xbd0], R3 ;  /* 0x000bd00301007387 */ /* 0x000fe80000100800 */
[----:B------:R0:W2:Y:S01]  /*13180*/  @P3 LDG.E.U8 R57, desc[UR18][R40.64] ;  /* 0x0000001228393981 */ /* 0x0000a2000c1e1100 */
[----:B------:R-:W-:Y:S02]  /*13190*/  PRMT R76, RZ, 0x7610, R76 ;  /* 0x00007610ff4c7816 */ /* 0x000fe4000000004c */
[----:B------:R-:W-:Y:S01]  /*131a0*/  PRMT R79, RZ, 0x7610, R79 ;  /* 0x00007610ff4f7816 */ /* 0x000fe2000000004f */
[----:B------:R-:W-:Y:S01]  /*131b0*/  STL [R1+0xbcc], R2 ;  /* 0x000bcc0201007387 */ /* 0x000fe20000100800 */
[----:B------:R-:W-:-:S02]  /*131c0*/  PRMT R101, RZ, 0x7610, R101 ;  /* 0x00007610ff657816 */ /* 0x000fc40000000065 */
[----:B------:R-:W-:Y:S01]  /*131d0*/  PRMT R100, RZ, 0x7610, R100 ;  /* 0x00007610ff647816 */ /* 0x000fe20000000064 */
[----:B------:R-:W-:Y:S01]  /*131e0*/  STL [R1+0xbc8], R0 ;  /* 0x000bc80001007387 */ /* 0x000fe20000100800 */
[----:B0-----:R-:W-:Y:S02]  /*131f0*/  @P3 IMAD.MOV.U32 R40, RZ, RZ, R5 ;  /* 0x000000ffff283224 */ /* 0x001fe400078e0005 */
[----:B------:R-:W-:Y:S01]  /*13200*/  @P3 IMAD.MOV.U32 R41, RZ, RZ, R7 ;  /* 0x000000ffff293224 */ /* 0x000fe200078e0007 */
[----:B------:R-:W-:Y:S01]  /*13210*/  PRMT R153, RZ, 0x7610, R153 ;  /* 0x00007610ff997816 */ /* 0x000fe20000000099 */
[----:B------:R-:W-:Y:S04]  /*13220*/  STL [R1+0xbd8], R4 ;  /* 0x000bd80401007387 */ /* 0x000fe80000100800 */
[----:B------:R0:W3:Y:S01]  /*13230*/  @P3 LDG.E.U8 R56, desc[UR18][R40.64] ;  /* 0x0000001228383981 */ /* 0x0000e2000c1e1100 */
[----:B------:R-:W-:-:S02]  /*13240*/  PRMT R39, RZ, 0x7610, R39 ;  /* 0x00007610ff277816 */ /* 0x000fc40000000027 */
[----:B------:R-:W-:Y:S01]  /*13250*/  ISETP.GT.AND P4, PT, R58, 0x4, PT ;  /* 0x000000043a00780c */ /* 0x000fe20003f84270 */
[----:B------:R-:W-:Y:S01]  /*13260*/  STL [R1+0xbd4], R6 ;  /* 0x000bd40601007387 */ /* 0x000fe20000100800 */
[----:B0-----:R-:W-:Y:S02]  /*13270*/  @P6 IMAD.MOV.U32 R40, RZ, RZ, R9 ;  /* 0x000000ffff286224 */ /* 0x001fe400078e0009 */
[----:B------:R-:W-:-:S05]  /*13280*/  @P6 IMAD.MOV.U32 R41, RZ, RZ, R11 ;  /* 0x000000ffff296224 */ /* 0x000fca00078e000b */
[----:B------:R0:W4:Y:S01]  /*13290*/  @P6 LDG.E.U8 R76, desc[UR18][R40.64] ;  /* 0x00000012284c6981 */ /* 0x000122000c1e1100 */
[----:B------:R-:W-:Y:S01]  /*132a0*/  ISETP.GT.AND P3, PT, R58, 0x3, PT ;  /* 0x000000033a00780c */ /* 0x000fe20003f64270 */
[----:B0-----:R-:W-:Y:S02]  /*132b0*/  @P6 IMAD.MOV.U32 R40, RZ, RZ, R10 ;  /* 0x000000ffff286224 */ /* 0x001fe400078e000a */
[----:B------:R-:W-:-:S05]  /*132c0*/  @P6 IMAD.MOV.U32 R41, RZ, RZ, R12 ;  /* 0x000000ffff296224 */ /* 0x000fca00078e000c */
[----:B------:R0:W2:Y:S02]  /*132d0*/  @P6 LDG.E.U8 R79, desc[UR18][R40.64] ;  /* 0x00000012284f6981 */ /* 0x0000a4000c1e1100 */
        /* <DEDUP_REMOVED lines=11> */
[----:B------:R0:W2:Y:S01]  /*13390*/  @P3 LDG.E.U8 R39, desc[UR18][R40.64] ;  /* 0x0000001228273981 */ /* 0x0000a2000c1e1100 */
[----:B------:R-:W-:Y:S02]  /*133a0*/  ISETP.GT.AND P2, PT, R58, 0x5, PT ;  /* 0x000000053a00780c */ /* 0x000fe40003f44270 */
[----:B------:R-:W-:Y:S01]  /*133b0*/  PRMT R77, RZ, 0x7610, R77 ;  /* 0x00007610ff4d7816 */ /* 0x000fe2000000004d */
[----:B------:R-:W-:Y:S04]  /*133c0*/  STL [R1+0xbe0], R5 ;  /* 0x000be00501007387 */ /* 0x000fe80000100800 */
[----:B------:R-:W-:Y:S01]  /*133d0*/  STL [R1+0xbdc], R7 ;  /* 0x000bdc0701007387 */ /* 0x000fe20000100800 */
[----:B0-----:R-:W-:Y:S02]  /*133e0*/  @P4 IMAD.MOV.U32 R40, RZ, RZ, R21 ;  /* 0x000000ffff284224 */ /* 0x001fe400078e0015 */
[----:B------:R-:W-:Y:S01]  /*133f0*/  @P4 IMAD.MOV.U32 R41, RZ, RZ, R23 ;  /* 0x000000ffff294224 */ /* 0x000fe200078e0017 */
[----:B------:R-:W-:Y:S01]  /*13400*/  STL [R1+0xbe8], R9 ;  /* 0x000be80901007387 */ /* 0x000fe20000100800 */
[----:B------:R-:W-:-:S03]  /*13410*/  PRMT R38, RZ, 0x7610, R38 ;  /* 0x00007610ff267816 */ /* 0x000fc60000000026 */
[----:B------:R-:W-:Y:S04]  /*13420*/  STL [R1+0xbe4], R11 ;  /* 0x000be40b01007387 */ /* 0x000fe80000100800 */
[----:B------:R-:W-:Y:S04]  /*13430*/  STL [R1+0xbf0], R10 ;  /* 0x000bf00a01007387 */ /* 0x000fe80000100800 */
[----:B------:R-:W-:Y:S04]  /*13440*/  STL [R1+0xbec], R12 ;  /* 0x000bec0c01007387 */ /* 0x000fe80000100800 */
[----:B------:R-:W-:Y:S04]  /*13450*/  STL [R1+0xbf8], R13 ;  /* 0x000bf80d01007387 */ /* 0x000fe80000100800 */
[----:B------:R0:W3:Y:S04]  /*13460*/  @P4 LDG.E.U8 R77, desc[UR18][R40.64] ;  /* 0x00000012284d4981 */ /* 0x0000e8000c1e1100 */
[----:B------:R-:W-:Y:S04]  /*13470*/  STL [R1+0xbf4], R15 ;  /* 0x000bf40f01007387 */ /* 0x000fe80000100800 */
[----:B------:R-:W-:Y:S01]  /*13480*/  STL [R1+0xc00], R14 ;  /* 0x000c000e01007387 */ /* 0x000fe20000100800 */
[----:B0-----:R-:W-:-:S02]  /*13490*/  @P4 IMAD.MOV.U32 R40, RZ, RZ, R22 ;  /* 0x000000ffff284224 */ /* 0x001fc400078e0016 */
[----:B------:R-:W-:Y:S01]  /*134a0*/  @P4 IMAD.MOV.U32 R41, RZ, RZ, R24 ;  /* 0x000000ffff294224 */ /* 0x000fe200078e0018 */
[----:B------:R-:W-:Y:S01]  /*134b0*/  STL [R1+0xbfc], R16 ;  /* 0x000bfc1001007387 */ /* 0x000fe20000100800 */
[----:B------:R-:W-:-:S03]  /*134c0*/  PRMT R37, RZ, 0x7610, R37 ;  /* 0x00007610ff257816 */ /* 0x000fc60000000025 */
[----:B------:R-:W-:Y:S04]  /*134d0*/  STL [R1+0xc08], R17 ;  /* 0x000c081101007387 */ /* 0x000fe80000100800 */
[----:B------:R-:W-:Y:S04]  /*134e0*/  STL [R1+0xc04], R19 ;  /* 0x000c041301007387 */ /* 0x000fe80000100800 */
[----:B------:R-:W-:Y:S04]  /*134f0*/  STL [R1+0xc10], R18 ;  /* 0x000c101201007387 */ /* 0x000fe80000100800 */
[----:B------:R0:W3:Y:S04]  /*13500*/  @P4 LDG.E.U8 R38, desc[UR18][R40.64] ;  /* 0x0000001228264981 */ /* 0x0000e8000c1e1100 */
[----:B------:R-:W-:Y:S01]  /*13510*/  STL [R1+0xc0c], R20 ;  /* 0x000c0c1401007387 */ /* 0x000fe20000100800 */
[----:B0-----:R-:W-:-:S02]  /*13520*/  @P2 IMAD.MOV.U32 R40, RZ, RZ, R25 ;  /* 0x000000ffff282224 */ /* 0x001fc400078e0019 */
[----:B------:R-:W-:-:S05]  /*13530*/  @P2 IMAD.MOV.U32 R41, RZ, RZ, R26 ;  /* 0x000000ffff292224 */ /* 0x000fca00078e001a */
[----:B------:R0:W3:Y:S02]  /*13540*/  @P2 LDG.E.U8 R37, desc[UR18][R40.64] ;  /* 0x0000001228252981 */ /* 0x0000e4000c1e1100 */
[----:B0-----:R-:W-:Y:S02]  /*13550*/  @P2 IMAD.MOV.U32 R40, RZ, RZ, R27 ;  /* 0x000000ffff282224 */ /* 0x001fe400078e001b */
[----:B------:R-:W-:Y:S01]  /*13560*/  @P2 IMAD.MOV.U32 R41, RZ, RZ, R28 ;  /* 0x000000ffff292224 */ /* 0x000fe200078e001c */
[----:B--2---:R-:W-:Y:S04]  /*13570*/  STL [R1+0x58c], R39 ;  /* 0x00058c2701007387 */ /* 0x004fe80000100800 */
[----:B------:R-:W-:Y:S04]  /*13580*/  STL [R1+0xc18], R21 ;  /* 0x000c181501007387 */ /* 0x000fe80000100800 */
[----:B------:R-:W-:Y:S04]  /*13590*/  STL [R1+0xc14], R23 ;  /* 0x000c141701007387 */ /* 0x000fe80000100800 */
[----:B------:R0:W-:Y:S02]  /*135a0*/  STL [R1+0xc20], R22 ;  /* 0x000c201601007387 */ /* 0x0001e40000100800 */
[----:B0-----:R-:W-:-:S06]  /*135b0*/  PRMT R22, RZ, 0x7610, R22 ;  /* 0x00007610ff167816 */ /* 0x001fcc0000000016 */
[----:B------:R0:W2:Y:S01]  /*135c0*/  @P2 LDG.E.U8 R22, desc[UR18][R40.64] ;  /* 0x0000001228162981 */ /* 0x0000a2000c1e1100 */
[C---:B------:R-:W-:Y:S02]  /*135d0*/  ISETP.GT.AND P3, PT, R58.reuse, 0x6, PT ;  /* 0x000000063a00780c */ /* 0x040fe40003f64270 */
[----:B------:R-:W-:Y:S02]  /*135e0*/  ISETP.GT.AND P4, PT, R58, 0x7, PT ;  /* 0x000000073a00780c */ /* 0x000fe40003f84270 */
[----:B------:R-:W-:Y:S02]  /*135f0*/  PRMT R19, RZ, 0x7610, R19 ;  /* 0x00007610ff137816 */ /* 0x000fe40000000013 */
[----:B------:R-:W-:-:S07]  /*13600*/  PRMT R14, RZ, 0x7610, R14 ;  /* 0x00007610ff0e7816 */ /* 0x000fce000000000e */
[----:B0-----:R-:W-:Y:S02]  /*13610*/  @P3 IMAD.MOV.U32 R40, RZ, RZ, R29 ;  /* 0x000000ffff283224 */ /* 0x001fe400078e001d */
[----:B------:R-:W-:-:S05]  /*13620*/  @P3 IMAD.MOV.U32 R41, RZ, RZ, R30 ;  /* 0x000000ffff293224 */ /* 0x000fca00078e001e */
[----:B------:R0:W4:Y:S01]  /*13630*/  @P3 LDG.E.U8 R19, desc[UR18][R40.64] ;  /* 0x0000001228133981 */ /* 0x000122000c1e1100 */
[----:B------:R-:W-:Y:S02]  /*13640*/  ISETP.GT.AND P2, PT, R58, 0x8, PT ;  /* 0x000000083a00780c */ /* 0x000fe40003f44270 */
[----:B------:R-:W-:Y:S01]  /*13650*/  PRMT R11, RZ, 0x7610, R11 ;  /* 0x00007610ff0b7816 */ /* 0x000fe2000000000b */
[----:B0-----:R-:W-:Y:S02]  /*13660*/  @P3 IMAD.MOV.U32 R40, RZ, RZ, R31 ;  /* 0x000000ffff283224 */ /* 0x001fe400078e001f */
[----:B------:R-:W-:-:S05]  /*13670*/  @P3 IMAD.MOV.U32 R41, RZ, RZ, R32 ;  /* 0x000000ffff293224 */ /* 0x000fca00078e0020 */
[----:B------:R0:W4:Y:S01]  /*13680*/  @P3 LDG.E.U8 R14, desc[UR18][R40.64] ;  /* 0x00000012280e3981 */ /* 0x000122000c1e1100 */
[----:B------:R-:W-:Y:S01]  /*13690*/  PRMT R5, RZ, 0x7610, R5 ;  /* 0x00007610ff057816 */ /* 0x000fe20000000005 */
        /* <DEDUP_REMOVED lines=32> */
[----:B------:R-:W-:Y:S01]  /*138a0*/  STL [R1+0xc1c], R24 ;  /* 0x000c1c1801007387 */ /* 0x000fe20000100800 */
[----:B0-----:R-:W-:Y:S02]  /*138b0*/  @P4 IMAD.MOV.U32 R40, RZ, RZ, R132 ;  /* 0x000000ffff284224 */ /* 0x001fe400078e0084 */
[----:B------:R-:W-:Y:S01]  /*138c0*/  @P4 IMAD.MOV.U32 R41, RZ, RZ, R131 ;  /* 0x000000ffff294224 */ /* 0x000fe200078e0083 */
[----:B------:R-:W-:Y:S04]  /*138d0*/  STL [R1+0xc28], R25 ;  /* 0x000c281901007387 */ /* 0x000fe80000100800 */
[----:B------:R0:W4:Y:S04]  /*138e0*/  @P4 LDG.E.U8 R98, desc[UR18][R40.64] ;  /* 0x0000001228624981 */ /* 0x000128000c1e1100 */
[----:B------:R-:W-:Y:S04]  /*138f0*/  STL [R1+0xc24], R26 ;  /* 0x000c241a01007387 */ /* 0x000fe80000100800 */
[----:B---3--:R1:W-:Y:S01]  /*13900*/  STL [R1+0x5b0], R77 ;  /* 0x0005b04d01007387 */ /* 0x0083e20000100800 */
[----:B0-----:R-:W-:-:S02]  /*13910*/  @P2 IMAD.MOV.U32 R40, RZ, RZ, R141 ;  /* 0x000000ffff282224 */ /* 0x001fc400078e008d */
[----:B------:R-:W-:Y:S01]  /*13920*/  @P2 IMAD.MOV.U32 R41, RZ, RZ, R140 ;  /* 0x000000ffff292224 */ /* 0x000fe200078e008c */
[----:B------:R-:W-:-:S04]  /*13930*/  PRMT R157, RZ, 0x7610, R157 ;  /* 0x00007610ff9d7816 */ /* 0x000fc8000000009d */
[----:B------:R0:W3:Y:S04]  /*13940*/  @P2 LDG.E.U8 R155, desc[UR18][R40.64] ;  /* 0x00000012289b2981 */ /* 0x0000e8000c1e1100 */
[----:B-1----:R-:W3:Y:S04]  /*13950*/  LDL R77, [R1+0x30] ;  /* 0x00003000014d7983 */ /* 0x002ee80000100800 */
[----:B------:R1:W-:Y:S01]  /*13960*/  STL [R1+0x5ac], R38 ;  /* 0x0005ac2601007387 */ /* 0x0003e20000100800 */
[----:B0-----:R-:W-:Y:S02]  /*13970*/  @P2 IMAD.MOV.U32 R40, RZ, RZ, R143 ;  /* 0x000000ffff282224 */ /* 0x001fe400078e008f */
[----:B------:R-:W-:-:S05]  /*13980*/  @P2 IMAD.MOV.U32 R41, RZ, RZ, R142 ;  /* 0x000000ffff292224 */ /* 0x000fca00078e008e */
[----:B------:R0:W3:Y:S04]  /*13990*/  @P2 LDG.E.U8 R157, desc[UR18][R40.64] ;  /* 0x00000012289d2981 */ /* 0x0000e8000c1e1100 */
[----:B-1----:R-:W3:Y:S04]  /*139a0*/  LDL R38, [R1+0x34] ;  /* 0x0000340001267983 */ /* 0x002ee80000100800 */
[----:B------:R1:W-:Y:S01]  /*139b0*/  STL [R1+0x5a4], R37 ;  /* 0x0005a42501007387 */ /* 0x0003e20000100800 */
[----:B0-----:R-:W-:Y:S02]  /*139c0*/  @P3 IMAD.MOV.U32 R40, RZ, RZ, R147 ;  /* 0x000000ffff283224 */ /* 0x001fe400078e0093 */
[----:B------:R-:W-:Y:S01]  /*139d0*/  @P3 IMAD.MOV.U32 R41, RZ, RZ, R145 ;  /* 0x000000ffff293224 */ /* 0x000fe200078e0091 */
[----:B-1----:R-:W3:Y:S04]  /*139e0*/  LDL R37, [R1+0x38] ;  /* 0x0000380001257983 */ /* 0x002ee80000100800 */
[----:B------:R-:W-:Y:S04]  /*139f0*/  STL [R1+0xc30], R27 ;  /* 0x000c301b01007387 */ /* 0x000fe80000100800 */
[----:B------:R-:W-:Y:S04]  /*13a00*/  STL [R1+0xc2c], R28 ;  /* 0x000c2c1c01007387 */ /* 0x000fe80000100800 */
[----:B--2---:R-:W-:Y:S04]  /*13a10*/  STL [R1+0xc34], R22 ;  /* 0x000c341601007387 */ /* 0x004fe80000100800 */
[----:B------:R0:W-:Y:S02]  /*13a20*/  STL [R1+0xc38], R30 ;  /* 0x000c381e01007387 */ /* 0x0001e40000100800 */
[----:B0-----:R-:W-:-:S02]  /*13a30*/  PRMT R30, RZ, 0x7610, R30 ;  /* 0x00007610ff1e7816 */ /* 0x001fc4000000001e */
[----:B------:R-:W-:-:S04]  /*13a40*/  PRMT R22, RZ, 0x7610, R22 ;  /* 0x00007610ff167816 */ /* 0x000fc80000000016 */
[----:B------:R0:W2:Y:S02]  /*13a50*/  @P3 LDG.E.U8 R30, desc[UR18][R40.64] ;  /* 0x00000012281e3981 */ /* 0x0000a4000c1e1100 */
[----:B0-----:R-:W-:Y:S02]  /*13a60*/  @P3 IMAD.MOV.U32 R40, RZ, RZ, R162 ;  /* 0x000000ffff283224 */ /* 0x001fe400078e00a2 */
[----:B------:R-:W-:-:S05]  /*13a70*/  @P3 IMAD.MOV.U32 R41, RZ, RZ, R160 ;  /* 0x000000ffff293224 */ /* 0x000fca00078e00a0 */
[----:B------:R0:W2:Y:S04]  /*13a80*/  @P3 LDG.E.U8 R22, desc[UR18][R40.64] ;  /* 0x0000001228163981 */ /* 0x0000a8000c1e1100 */
[----:B------:R-:W0:Y:S01]  /*13a90*/  LDL R41, [R1] ;  /* 0x0000000001297983 */ /* 0x000e220000100800 */
[----:B------:R-:W-:Y:S02]  /*13aa0*/  ISETP.GT.AND P4, PT, R58, 0xd, PT ;  /* 0x0000000d3a00780c */ /* 0x000fe40003f84270 */
[----:B------:R-:W-:-:S11]  /*13ab0*/  PRMT R24, RZ, 0x7610, R24 ;  /* 0x00007610ff187816 */ /* 0x000fd60000000018 */
[----:B0-----:R-:W-:Y:S02]  /*13ac0*/  @P4 IMAD.MOV.U32 R40, RZ, RZ, R41 ;  /* 0x000000ffff284224 */ /* 0x001fe400078e0029 */
[----:B------:R-:W-:-:S05]  /*13ad0*/  @P4 IMAD.MOV.U32 R41, RZ, RZ, R164 ;  /* 0x000000ffff294224 */ /* 0x000fca00078e00a4 */
[----:B------:R0:W2:Y:S04]  /*13ae0*/  @P4 LDG.E.U8 R24, desc[UR18][R40.64] ;  /* 0x0000001228184981 */ /* 0x0000a8000c1e1100 */
[----:B------:R-:W0:Y:S04]  /*13af0*/  LDL R40, [R1+0x4] ;  /* 0x0000040001287983 */ /* 0x000e280000100800 */
[----:B------:R-:W0:Y:S01]  /*13b00*/  LDL R41, [R1+0x8] ;  /* 0x0000080001297983 */ /* 0x000e220000100800 */
[----:B------:R-:W-:Y:S02]  /*13b10*/  PRMT R21, RZ, 0x7610, R21 ;  /* 0x00007610ff157816 */ /* 0x000fe40000000015 */
[----:B------:R-:W-:-:S02]  /*13b20*/  ISETP.GT.AND P2, PT, R58, 0xe, PT ;  /* 0x0000000e3a00780c */ /* 0x000fc40003f44270 */
[----:B0-----:R-:W-:-:S04]  /*13b30*/  @P4 LOP3.LUT R41, R41, R40, RZ, 0x3c, !PT ;  /* 0x0000002829294212 */ /* 0x001fc800078e3cff */
[----:B------:R-:W-:-:S04]  /*13b40*/  @P4 LOP3.LUT R40, R41, R40, RZ, 0x3c, !PT ;  /* 0x0000002829284212 */ /* 0x000fc800078e3cff */
[----:B------:R-:W-:-:S05]  /*13b50*/  @P4 LOP3.LUT R41, R41, R40, RZ, 0x3c, !PT ;  /* 0x0000002829294212 */ /* 0x000fca00078e3cff */
[----:B------:R3:W2:Y:S04]  /*13b60*/  @P4 LDG.E.U8 R21, desc[UR18][R40.64] ;  /* 0x0000001228154981 */ /* 0x0006a8000c1e1100 */
[----:B------:R-:W2:Y:S01]  /*13b70*/  LDL R41, [R1+0x2c] ;  /* 0x00002c0001297983 */ /* 0x000ea20000100800 */
[----:B------:R-:W-:Y:S01]  /*13b80*/  PRMT R16, RZ, 0x7610, R16 ;  /* 0x00007610ff107816 */ /* 0x000fe20000000010 */
[----:B---3--:R-:W-:Y:S01]  /*13b90*/  @P2 IMAD.MOV.U32 R40, RZ, RZ, R77 ;  /* 0x000000ffff282224 */ /* 0x008fe200078e004d */
[----:B------:R-:W-:Y:S01]  /*13ba0*/  PRMT R13, RZ, 0x7610, R13 ;  /* 0x00007610ff0d7816 */ /* 0x000fe2000000000d */
[----:B------:R-:W3:Y:S01]  /*13bb0*/  LDL R77, [R1+0x78] ;  /* 0x00007800014d7983 */ /* 0x000ee20000100800 */
[----:B------:R-:W-:-:S03]  /*13bc0*/  ISETP.GT.AND P3, PT, R58, 0xf, PT ;  /* 0x0000000f3a00780c */ /* 0x000fc60003f64270 */
[----:B--2---:R0:W2:Y:S02]  /*13bd0*/  @P2 LDG.E.U8 R16, desc[UR18][R40.64] ;  /* 0x0000001228102981 */ /* 0x0040a4000c1e1100 */
[----:B0-----:R-:W-:Y:S02]  /*13be0*/  @P2 IMAD.MOV.U32 R40, RZ, RZ, R37 ;  /* 0x000000ffff282224 */ /* 0x001fe400078e0025 */
[----:B------:R-:W-:Y:S01]  /*13bf0*/  @P2 IMAD.MOV.U32 R41, RZ, RZ, R38 ;  /* 0x000000ffff292224 */ /* 0x000fe200078e0026 */
[----:B------:R-:W-:Y:S01]  /*13c00*/  PRMT R7, RZ, 0x7610, R7 ;  /* 0x00007610ff077816 */ /* 0x000fe20000000007 */
[----:B------:R-:W2:Y:S04]  /*13c10*/  LDL R38, [R1+0x90] ;  /* 0x0000900001267983 */ /* 0x000ea80000100800 */
[----:B------:R0:W2:Y:S01]  /*13c20*/  @P2 LDG.E.U8 R13, desc[UR18][R40.64] ;  /* 0x00000012280d2981 */ /* 0x0000a2000c1e1100 */
[----:B------:R-:W-:-:S02]  /*13c30*/  PRMT R4, RZ, 0x7610, R4 ;  /* 0x00007610ff047816 */ /* 0x000fc40000000004 */
[----:B------:R-:W-:Y:S01]  /*13c40*/  ISETP.GT.AND P4, PT, R58, 0x10, PT ;  /* 0x000000103a00780c */ /* 0x000fe20003f84270 */
[----:B------:R-:W2:Y:S04]  /*13c50*/  LDL R37, [R1+0x94] ;  /* 0x0000940001257983 */ /* 0x000ea80000100800 */
[----:B------:R-:W0:Y:S04]  /*13c60*/  LDL R40, [R1+0x3c] ;  /* 0x00003c0001287983 */ /* 0x000e280000100800 */
[----:B------:R-:W0:Y:S02]  /*13c70*/  LDL R41, [R1+0x40] ;  /* 0x0000400001297983 */ /* 0x000e240000100800 */
[----:B0-----:R-:W-:-:S04]  /*13c80*/  @P3 LOP3.LUT R41, R41, R40, RZ, 0x3c, !PT ;  /* 0x0000002829293212 */ /* 0x001fc800078e3cff */
[----:B------:R-:W-:-:S04]  /*13c90*/  @P3 LOP3.LUT R40, R41, R40, RZ, 0x3c, !PT ;  /* 0x0000002829283212 */ /* 0x000fc800078e3cff */
[----:B------:R-:W-:-:S05]  /*13ca0*/  @P3 LOP3.LUT R41, R41, R40, RZ, 0x3c, !PT ;  /* 0x0000002829293212 */ /* 0x000fca00078e3cff */
[----:B------:R0:W2:Y:S04]  /*13cb0*/  @P3 LDG.E.U8 R7, desc[UR18][R40.64] ;  /* 0x0000001228073981 */ /* 0x0000a8000c1e1100 */
[----:B------:R-:W0:Y:S04]  /*13cc0*/  LDL R40, [R1+0x64] ;  /* 0x0000640001287983 */ /* 0x000e280000100800 */
[----:B------:R-:W0:Y:S02]  /*13cd0*/  LDL R41, [R1+0x68] ;  /* 0x0000680001297983 */ /* 0x000e240000100800 */
[----:B0-----:R-:W-:-:S04]  /*13ce0*/  @P3 LOP3.LUT R41, R41, R40, RZ, 0x3c, !PT ;  /* 0x0000002829293212 */ /* 0x001fc800078e3cff */
[----:B------:R-:W-:-:S04]  /*13cf0*/  @P3 LOP3.LUT R40, R41, R40, RZ, 0x3c, !PT ;  /* 0x0000002829283212 */ /* 0x000fc800078e3cff */
[----:B------:R-:W-:-:S05]  /*13d00*/  @P3 LOP3.LUT R41, R41, R40, RZ, 0x3c, !PT ;  /* 0x0000002829293212 */ /* 0x000fca00078e3cff */
[----:B------:R0:W2:Y:S04]  /*13d10*/  @P3 LDG.E.U8 R4, desc[UR18][R40.64] ;  /* 0x0000001228043981 */ /* 0x0000a8000c1e1100 */
[----:B------:R-:W0:Y:S04]  /*13d20*/  LDL R40, [R1+0x6c] ;  /* 0x00006c0001287983 */ /* 0x000e280000100800 */
[----:B------:R-:W0:Y:S01]  /*13d30*/  LDL R41, [R1+0x70] ;  /* 0x0000700001297983 */ /* 0x000e220000100800 */
[----:B------:R-:W-:Y:S02]  /*13d40*/  PRMT R53, RZ, 0x7610, R53 ;  /* 0x00007610ff357816 */ /* 0x000fe40000000035 */
[----:B0-----:R-:W-:-:S04]  /*13d50*/  @P4 LOP3.LUT R41, R41, R40, RZ, 0x3c, !PT ;  /* 0x0000002829294212 */ /* 0x001fc800078e3cff */
[----:B------:R-:W-:-:S04]  /*13d60*/  @P4 LOP3.LUT R40, R41, R40, RZ, 0x3c, !PT ;  /* 0x0000002829284212 */ /* 0x000fc800078e3cff */
[----:B------:R-:W-:-:S05]  /*13d70*/  @P4 LOP3.LUT R41, R41, R40, RZ, 0x3c, !PT ;  /* 0x0000002829294212 */ /* 0x000fca00078e3cff */
[----:B------:R3:W2:Y:S04]  /*13d80*/  @P4 LDG.E.U8 R53, desc[UR18][R40.64] ;  /* 0x0000001228354981 */ /* 0x0006a8000c1e1100 */
[----:B------:R-:W2:Y:S01]  /*13d90*/  LDL R41, [R1+0x74] ;  /* 0x0000740001297983 */ /* 0x000ea20000100800 */
[----:B------:R-:W-:Y:S01]  /*13da0*/  ISETP.GT.AND P2, PT, R58, 0x11, PT ;  /* 0x000000113a00780c */ /* 0x000fe20003f44270 */
[----:B---3--:R-:W-:Y:S01]  /*13db0*/  @P4 IMAD.MOV.U32 R40, RZ, RZ, R77 ;  /* 0x000000ffff284224 */ /* 0x008fe200078e004d */
[----:B------:R-:W-:Y:S01]  /*13dc0*/  PRMT R52, RZ, 0x7610, R52 ;  /* 0x00007610ff347816 */ /* 0x000fe20000000034 */
[----:B------:R-:W3:Y:S01]  /*13dd0*/  LDL R77, [R1+0xb4] ;  /* 0x0000b400014d7983 */ /* 0x000ee20000100800 */
[----:B------:R-:W-:-:S04]  /*13de0*/  PRMT R80, RZ, 0x7610, R80 ;  /* 0x00007610ff507816 */ /* 0x000fc80000000050 */
[----:B--2---:R0:W2:Y:S05]  /*13df0*/  @P4 LDG.E.U8 R52, desc[UR18][R40.64] ;  /* 0x0000001228344981 */ /* 0x0040aa000c1e1100 */
[----:B0-----:R-:W-:Y:S02]  /*13e00*/  @P2 IMAD.MOV.U32 R40, RZ, RZ, R37 ;  /* 0x000000ffff282224 */ /* 0x001fe400078e0025 */
[----:B------:R-:W-:Y:S01]  /*13e10*/  @P2 IMAD.MOV.U32 R41, RZ, RZ, R38 ;  /* 0x000000ffff292224 */ /* 0x000fe200078e0026 */
[----:B------:R-:W-:Y:S01]  /*13e20*/  PRMT R83, RZ, 0x7610, R83 ;  /* 0x00007610ff537816 */ /* 0x000fe20000000053 */
[----:B------:R-:W2:Y:S04]  /*13e30*/  LDL R38, [R1+0xb8] ;  /* 0x0000b80001267983 */ /* 0x000ea80000100800 */
[----:B------:R0:W2:Y:S01]  /*13e40*/  @P2 LDG.E.U8 R80, desc[UR18][R40.64] ;  /* 0x0000001228502981 */ /* 0x0000a2000c1e1100 */
[----:B------:R-:W-:-:S02]  /*13e50*/  ISETP.GT.AND P3, PT, R58, 0x12, PT ;  /* 0x000000123a00780c */ /* 0x000fc40003f64270 */
[----:B------:R-:W-:Y:S01]  /*13e60*/  PRMT R97, RZ, 0x7610, R97 ;  /* 0x00007610ff617816 */ /* 0x000fe20000000061 */
        /* <DEDUP_REMOVED lines=324> */
[----:B------:R-:W2:Y:S01]  /*152b0*/  LDL R41, [R1+0x460] ;  /* 0x0004600001297983 */ /* 0x000ea20000100800 */
[----:B------:R-:W-:Y:S01]  /*152c0*/  PRMT R107, RZ, 0x7610, R107 ;  /* 0x00007610ff6b7816 */ /* 0x000fe2000000006b */
[----:B---3--:R-:W-:Y:S01]  /*152d0*/  @P2 IMAD.MOV.U32 R40, RZ, RZ, R77 ;  /* 0x000000ffff282224 */ /* 0x008fe200078e004d */
[----:B------:R-:W-:Y:S01]  /*152e0*/  ISETP.GT.AND P3, PT, R58, 0x2a, PT ;  /* 0x0000002a3a00780c */ /* 0x000fe20003f64270 */
[----:B------:R-:W3:Y:S04]  /*152f0*/  LDL R77, [R1+0x48c] ;  /* 0x00048c00014d7983 */ /* 0x000ee80000100800 */
[----:B--2---:R0:W2:Y:S04]  /*15300*/  @P2 LDG.E.U8 R107, desc[UR18][R40.64] ;  /* 0x00000012286b2981 */ /* 0x0040a8000c1e1100 */
[----:B------:R-:W0:Y:S04]  /*15310*/  LDL R40, [R1+0x468] ;  /* 0x0004680001287983 */ /* 0x000e280000100800 */
[----:B------:R-:W0:Y:S01]  /*15320*/  LDL R41, [R1+0x46c] ;  /* 0x00046c0001297983 */ /* 0x000e220000100800 */
[----:B------:R-:W-:-:S02]  /*15330*/  PRMT R106, RZ, 0x7610, R106 ;  /* 0x00007610ff6a7816 */ /* 0x000fc4000000006a */
[----:B------:R-:W-:Y:S02]  /*15340*/  PRMT R91, RZ, 0x7610, R91 ;  /* 0x00007610ff5b7816 */ /* 0x000fe4000000005b */
[----:B0-----:R-:W-:-:S04]  /*15350*/  @P2 LOP3.LUT R41, R41, R40, RZ, 0x3c, !PT ;  /* 0x0000002829292212 */ /* 0x001fc800078e3cff */
[----:B------:R-:W-:-:S04]  /*15360*/  @P2 LOP3.LUT R40, R41, R40, RZ, 0x3c, !PT ;  /* 0x0000002829282212 */ /* 0x000fc800078e3cff */
[----:B------:R-:W-:-:S05]  /*15370*/  @P2 LOP3.LUT R41, R41, R40, RZ, 0x3c, !PT ;  /* 0x0000002829292212 */ /* 0x000fca00078e3cff */
[----:B------:R0:W2:Y:S02]  /*15380*/  @P2 LDG.E.U8 R106, desc[UR18][R40.64] ;  /* 0x00000012286a2981 */ /* 0x0000a4000c1e1100 */
        /* <DEDUP_REMOVED lines=36> */
[----:B------:R-:W-:Y:S01]  /*155d0*/  ISETP.GT.AND P3, PT, R58, 0x2d, PT ;  /* 0x0000002d3a00780c */ /* 0x000fe20003f64270 */
[----:B------:R-:W2:Y:S04]  /*155e0*/  LDL R38, [R1+0x108] ;  /* 0x0001080001267983 */ /* 0x000ea80000100800 */
[----:B------:R0:W2:Y:S01]  /*155f0*/  @P2 LDG.E.U8 R136, desc[UR18][R40.64] ;  /* 0x0000001228882981 */ /* 0x0000a2000c1e1100 */
[----:B------:R-:W-:-:S02]  /*15600*/  PRMT R135, RZ, 0x7610, R135 ;  /* 0x00007610ff877816 */ /* 0x000fc40000000087 */
        /* <DEDUP_REMOVED lines=10> */
[----:B------:R-:W-:Y:S02]  /*156b0*/  ISETP.GT.AND P4, PT, R58, 0x2e, PT ;  /* 0x0000002e3a00780c */ /* 0x000fe40003f84270 */
        /* <DEDUP_REMOVED lines=42> */
[----:B------:R-:W3:Y:S01]  /*15960*/  LDL R77, [R1+0x4f4] ;  /* 0x0004f400014d7983 */ /* 0x000ee20000100800 */
[----:B------:R-:W-:-:S03]  /*15970*/  PRMT R105, RZ, 0x7610, R105 ;  /* 0x00007610ff697816 */ /* 0x000fc60000000069 */
[----:B--2---:R0:W2:Y:S04]  /*15980*/  @P3 LDG.E.U8 R44, desc[UR18][R40.64] ;  /* 0x00000012282c3981 */ /* 0x0040a8000c1e1100 */
[----:B------:R-:W2:Y:S04]  /*15990*/  LDL R41, [R1+0x4d0] ;  /* 0x0004d00001297983 */ /* 0x000ea80000100800 */
[----:B0-----:R-:W-:Y:S01]  /*159a0*/  @P4 IMAD.MOV.U32 R40, RZ, RZ, R37 ;  /* 0x000000ffff284224 */ /* 0x001fe200078e0025 */
[----:B------:R-:W-:Y:S02]  /*159b0*/  PRMT R104, RZ, 0x7610, R104 ;  /* 0x00007610ff687816 */ /* 0x000fe40000000068 */
[----:B------:R-:W-:Y:S01]  /*159c0*/  ISETP.GT.AND P2, PT, R58, 0x32, PT ;  /* 0x000000323a00780c */ /* 0x000fe20003f44270 */
[----:B------:R-:W3:Y:S04]  /*159d0*/  LDL R37, [R1+0x4fc] ;  /* 0x0004fc0001257983 */ /* 0x000ee80000100800 */
[----:B--2---:R0:W2:Y:S04]  /*159e0*/  @P4 LDG.E.U8 R105, desc[UR18][R40.64] ;  /* 0x0000001228694981 */ /* 0x0040a8000c1e1100 */
[----:B------:R-:W2:Y:S01]  /*159f0*/  LDL R41, [R1+0x4d8] ;  /* 0x0004d80001297983 */ /* 0x000ea20000100800 */
[----:B0-----:R-:W-:Y:S01]  /*15a00*/  @P4 IMAD.MOV.U32 R40, RZ, RZ, R38 ;  /* 0x000000ffff284224 */ /* 0x001fe200078e0026 */
[----:B------:R-:W-:-:S02]  /*15a10*/  PRMT R89, RZ, 0x7610, R89 ;  /* 0x00007610ff597816 */ /* 0x000fc40000000059 */
[----:B------:R-:W-:Y:S01]  /*15a20*/  PRMT R88, RZ, 0x7610, R88 ;  /* 0x00007610ff587816 */ /* 0x000fe20000000058 */
[----:B------:R-:W3:Y:S04]  /*15a30*/  LDL R38, [R1+0x504] ;  /* 0x0005040001267983 */ /* 0x000ee80000100800 */
[----:B--2---:R0:W2:Y:S04]  /*15a40*/  @P4 LDG.E.U8 R104, desc[UR18][R40.64] ;  /* 0x0000001228684981 */ /* 0x0040a8000c1e1100 */
        /* <DEDUP_REMOVED lines=17> */
[----:B------:R-:W3:Y:S04]  /*15b60*/  LDL R77, [R1+0x52c] ;  /* 0x00052c00014d7983 */ /* 0x000ee80000100800 */
[----:B--2---:R0:W2:Y:S04]  /*15b70*/  @P3 LDG.E.U8 R123, desc[UR18][R40.64] ;  /* 0x00000012287b3981 */ /* 0x0040a8000c1e1100 */
[----:B------:R-:W2:Y:S01]  /*15b80*/  LDL R41, [R1+0x4f8] ;  /* 0x0004f80001297983 */ /* 0x000ea20000100800 */
[----:B0-----:R-:W-:Y:S01]  /*15b90*/  @P3 IMAD.MOV.U32 R40, RZ, RZ, R37 ;  /* 0x000000ffff283224 */ /* 0x001fe200078e0025 */
[----:B------:R-:W-:-:S02]  /*15ba0*/  ISETP.GT.AND P2, PT, R58, 0x34, PT ;  /* 0x000000343a00780c */ /* 0x000fc40003f44270 */
[----:B------:R-:W-:Y:S01]  /*15bb0*/  PRMT R121, RZ, 0x7610, R121 ;  /* 0x00007610ff797816 */ /* 0x000fe20000000079 */
[----:B------:R-:W3:Y:S04]  /*15bc0*/  LDL R37, [R1+0x514] ;  /* 0x0005140001257983 */ /* 0x000ee80000100800 */
[----:B--2---:R0:W2:Y:S04]  /*15bd0*/  @P3 LDG.E.U8 R122, desc[UR18][R40.64] ;  /* 0x00000012287a3981 */ /* 0x0040a8000c1e1100 */
[----:B------:R-:W2:Y:S02]  /*15be0*/  LDL R41, [R1+0x500] ;  /* 0x0005000001297983 */ /* 0x000ea40000100800 */
[----:B0-----:R-:W-:Y:S01]  /*15bf0*/  @P2 IMAD.MOV.U32 R40, RZ, RZ, R38 ;  /* 0x000000ffff282224 */ /* 0x001fe200078e0026 */
[----:B------:R-:W-:-:S02]  /*15c00*/  PRMT R120, RZ, 0x7610, R120 ;  /* 0x00007610ff787816 */ /* 0x000fc40000000078 */
[----:B------:R-:W-:Y:S01]  /*15c10*/  ISETP.GT.AND P3, PT, R58, 0x38, PT ;  /* 0x000000383a00780c */ /* 0x000fe20003f64270 */
        /* <DEDUP_REMOVED lines=123> */
[----:B0-----:R-:W-:-:S05]  /*163d0*/  @P2 IMAD.MOV.U32 R40, RZ, RZ, R38 ;  /* 0x000000ffff282224 */ /* 0x001fca00078e0026 */
[----:B--2---:R0:W2:Y:S04]  /*163e0*/  @P2 LDG.E.U8 R69, desc[UR18][R40.64] ;  /* 0x0000001228452981 */ /* 0x0040a8000c1e1100 */
[----:B------:R-:W0:Y:S04]  /*163f0*/  LDL R40, [R1+0x140] ;  /* 0x0001400001287983 */ /* 0x000e280000100800 */
[----:B------:R-:W0:Y:S01]  /*16400*/  LDL R41, [R1+0x144] ;  /* 0x0001440001297983 */ /* 0x000e220000100800 */
[----:B------:R-:W-:Y:S02]  /*16410*/  PRMT R68, RZ, 0x7610, R68 ;  /* 0x00007610ff447816 */ /* 0x000fe40000000044 */
[----:B0-----:R-:W-:-:S04]  /*16420*/  @P2 LOP3.LUT R41, R41, R40, RZ, 0x3c, !PT ;  /* 0x0000002829292212 */ /* 0x001fc800078e3cff */
[----:B------:R-:W-:-:S04]  /*16430*/  @P2 LOP3.LUT R40, R41, R40, RZ, 0x3c, !PT ;  /* 0x0000002829282212 */ /* 0x000fc800078e3cff */
[----:B------:R-:W-:-:S05]  /*16440*/  @P2 LOP3.LUT R41, R41, R40, RZ, 0x3c, !PT ;  /* 0x0000002829292212 */ /* 0x000fca00078e3cff */
[----:B------:R0:W2:Y:S04]  /*16450*/  @P2 LDG.E.U8 R68, desc[UR18][R40.64] ;  /* 0x0000001228442981 */ /* 0x0000a8000c1e1100 */
[----:B------:R-:W0:Y:S04]  /*16460*/  LDL R40, [R1+0x148] ;  /* 0x0001480001287983 */ /* 0x000e280000100800 */
[----:B------:R-:W0:Y:S01]  /*16470*/  LDL R41, [R1+0x14c] ;  /* 0x00014c0001297983 */ /* 0x000e220000100800 */
[----:B------:R-:W-:Y:S02]  /*16480*/  ISETP.GT.AND P3, PT, R58, 0x3f, PT ;  /* 0x0000003f3a00780c */ /* 0x000fe40003f64270 */
[----:B------:R-:W-:-:S11]  /*16490*/  PRMT R67, RZ, 0x7610, R67 ;  /* 0x00007610ff437816 */ /* 0x000fd60000000043 */
[----:B0-----:R-:W-:-:S04]  /*164a0*/  @P3 LOP3.LUT R41, R41, R40, RZ, 0x3c, !PT ;  /* 0x0000002829293212 */ /* 0x001fc800078e3cff */
[----:B------:R-:W-:-:S04]  /*164b0*/  @P3 LOP3.LUT R40, R41, R40, RZ, 0x3c, !PT ;  /* 0x0000002829283212 */ /* 0x000fc800078e3cff */
[----:B------:R-:W-:-:S05]  /*164c0*/  @P3 LOP3.LUT R41, R41, R40, RZ, 0x3c, !PT ;  /* 0x0000002829293212 */ /* 0x000fca00078e3cff */
[----:B------:R3:W2:Y:S04]  /*164d0*/  @P3 LDG.E.U8 R67, desc[UR18][R40.64] ;  /* 0x0000001228433981 */ /* 0x0006a8000c1e1100 */
[----:B------:R-:W2:Y:S01]  /*164e0*/  LDL R41, [R1+0x150] ;  /* 0x0001500001297983 */ /* 0x000ea20000100800 */
[----:B------:R-:W-:Y:S01]  /*164f0*/  PRMT R66, RZ, 0x7610, R66 ;  /* 0x00007610ff427816 */ /* 0x000fe20000000042 */
[----:B---3--:R-:W-:Y:S01]  /*16500*/  @P3 IMAD.MOV.U32 R40, RZ, RZ, R77 ;  /* 0x000000ffff283224 */ /* 0x008fe200078e004d */
[----:B------:R-:W0:Y:S01]  /*16510*/  S2R R38, SR_TID.X ;  /* 0x0000000000267919 */ /* 0x000e220000002100 */
[----:B------:R-:W-:Y:S02]  /*16520*/  PRMT R65, RZ, 0x7610, R65 ;  /* 0x00007610ff417816 */ /* 0x000fe40000000041 */
[----:B------:R-:W-:Y:S01]  /*16530*/  PRMT R64, RZ, 0x7610, R64 ;  /* 0x00007610ff407816 */ /* 0x000fe20000000040 */
[----:B------:R-:W3:Y:S04]  /*16540*/  LDL R77, [R1+0x1dc] ;  /* 0x0001dc00014d7983 */ /* 0x000ee80000100800 */
[----:B--2---:R1:W2:Y:S04]  /*16550*/  @P3 LDG.E.U8 R66, desc[UR18][R40.64] ;  /* 0x0000001228423981 */ /* 0x0042a8000c1e1100 */
[----:B------:R-:W2:Y:S01]  /*16560*/  LDL R41, [R1+0x158] ;  /* 0x0001580001297983 */ /* 0x000ea20000100800 */
[----:B0-----:R-:W-:-:S04]  /*16570*/  LOP3.LUT R38, R38, 0x3f, RZ, 0xc0, !PT ;  /* 0x0000003f26267812 */ /* 0x001fc800078ec0ff */
[----:B------:R-:W-:-:S13]  /*16580*/  ISETP.GE.AND P2, PT, R38, R58, PT ;  /* 0x0000003a2600720c */ /* 0x000fda0003f46270 */
[----:B-1----:R-:W-:Y:S01]  /*16590*/  @!P2 IMAD.MOV.U32 R40, RZ, RZ, R37 ;  /* 0x000000ffff28a224 */ /* 0x002fe200078e0025 */
[----:B------:R-:W-:Y:S01]  /*165a0*/  BAR.SYNC.DEFER_BLOCKING 0x0 ;  /* 0x0000000000007b1d */ /* 0x000fe20000010000 */
[----:B------:R-:W-:Y:S02]  /*165b0*/  PRMT R63, RZ, 0x7610, R63 ;  /* 0x00007610ff3f7816 */ /* 0x000fe4000000003f */
[----:B------:R-:W-:Y:S02]  /*165c0*/  PRMT R62, RZ, 0x7610, R62 ;  /* 0x00007610ff3e7816 */ /* 0x000fe4000000003e */
[----:B------:R-:W-:Y:S02]  /*165d0*/  PRMT R61, RZ, 0x7610, R61 ;  /* 0x00007610ff3d7816 */ /* 0x000fe4000000003d */
[----:B------:R-:W-:Y:S01]  /*165e0*/  PRMT R60, RZ, 0x7610, R60 ;  /* 0x00007610ff3c7816 */ /* 0x000fe2000000003c */
[----:B------:R-:W3:Y:S04]  /*165f0*/  LDL R37, [R1+0x234] ;  /* 0x0002340001257983 */ /* 0x000ee80000100800 */
[----:B--2---:R0:W2:Y:S04]  /*16600*/  @!P2 LDG.E.U8 R65, desc[UR18][R40.64] ;  /* 0x000000122841a981 */ /* 0x0040a8000c1e1100 */
[----:B------:R-:W0:Y:S04]  /*16610*/  LDL R40, [R1+0x178] ;  /* 0x0001780001287983 */ /* 0x000e280000100800 */
[----:B------:R-:W0:Y:S02]  /*16620*/  LDL R41, [R1+0x17c] ;  /* 0x00017c0001297983 */ /* 0x000e240000100800 */
[----:B0-----:R-:W-:-:S04]  /*16630*/  @!P2 LOP3.LUT R41, R41, R40, RZ, 0x3c, !PT ;  /* 0x000000282929a212 */ /* 0x001fc800078e3cff */
[----:B------:R-:W-:-:S04]  /*16640*/  @!P2 LOP3.LUT R40, R41, R40, RZ, 0x3c, !PT ;  /* 0x000000282928a212 */ /* 0x000fc800078e3cff */
[----:B------:R-:W-:-:S05]  /*16650*/  @!P2 LOP3.LUT R41, R41, R40, RZ, 0x3c, !PT ;  /* 0x000000282929a212 */ /* 0x000fca00078e3cff */
[----:B------:R0:W2:Y:S04]  /*16660*/  @!P2 LDG.E.U8 R64, desc[UR18][R40.64] ;  /* 0x000000122840a981 */ /* 0x0000a8000c1e1100 */
        /* <DEDUP_REMOVED lines=12> */
[----:B------:R-:W2:Y:S01]  /*16730*/  LDL R41, [R1+0x1d8] ;  /* 0x0001d80001297983 */ /* 0x000ea20000100800 */
[----:B---3--:R-:W-:Y:S01]  /*16740*/  @!P2 IMAD.MOV.U32 R40, RZ, RZ, R77 ;  /* 0x000000ffff28a224 */ /* 0x008fe200078e004d */
        /* <DEDUP_REMOVED lines=10> */
[----:B------:R-:W2:Y:S01]  /*167f0*/  LDL R41, [R1+0x230] ;  /* 0x0002300001297983 */ /* 0x000ea20000100800 */
[----:B0-----:R-:W-:-:S05]  /*16800*/  @!P2 IMAD.MOV.U32 R40, RZ, RZ, R37 ;  /* 0x000000ffff28a224 */ /* 0x001fca00078e0025 */
[----:B--2---:R0:W2:Y:S04]  /*16810*/  @!P2 LDG.E.U8 R59, desc[UR18][R40.64] ;  /* 0x00000012283ba981 */ /* 0x0040a8000c1e1100 */
[----:B------:R-:W0:Y:S04]  /*16820*/  LDL R40, [R1+0x250] ;  /* 0x0002500001287983 */ /* 0x000e280000100800 */
[----:B------:R-:W0:Y:S01]  /*16830*/  LDL R41, [R1+0x254] ;  /* 0x0002540001297983 */ /* 0x000e220000100800 */
[----:B------:R-:W1:Y:S01]  /*16840*/  S2R R37, SR_TID.X ;  /* 0x0000000000257919 */ /* 0x000e620000002100 */
[----:B0-----:R-:W-:-:S04]  /*16850*/  @!P2 LOP3.LUT R41, R41, R40, RZ, 0x3c, !PT ;  /* 0x000000282929a212 */ /* 0x001fc800078e3cff */
[----:B------:R-:W-:-:S04]  /*16860*/  @!P2 LOP3.LUT R40, R41, R40, RZ, 0x3c, !PT ;  /* 0x000000282928a212 */ /* 0x000fc800078e3cff */
[----:B------:R-:W-:-:S05]  /*16870*/  @!P2 LOP3.LUT R41, R41, R40, RZ, 0x3c, !PT ;  /* 0x000000282929a212 */ /* 0x000fca00078e3cff */
[----:B------:R0:W2:Y:S04]  /*16880*/  @!P2 LDG.E.U8 R58, desc[UR18][R40.64] ;  /* 0x00000012283aa981 */ /* 0x0000a8000c1e1100 */
[----:B------:R-:W0:Y:S04]  /*16890*/  LDL R40, [R1+0x270] ;  /* 0x0002700001287983 */ /* 0x000e280000100800 */
[----:B------:R-:W0:Y:S01]  /*168a0*/  LDL R41, [R1+0x274] ;  /* 0x0002740001297983 */ /* 0x000e220000100800 */
[----:B-1----:R-:W-:-:S05]  /*168b0*/  LOP3.LUT R37, R37, 0x7f, RZ, 0xc0, !PT ;  /* 0x0000007f25257812 */ /* 0x002fca00078ec0ff */
[----:B------:R1:W-:Y:S02]  /*168c0*/  STS.U8 [R37+UR8+0x4000], R57 ;  /* 0x0040003925007988 */ /* 0x0003e40008000008 */
[----:B-1----:R-:W-:Y:S02]  /*168d0*/  PRMT R57, RZ, 0x7610, R57 ;  /* 0x00007610ff397816 */ /* 0x002fe40000000039 */
[----:B0-----:R-:W-:-:S04]  /*168e0*/  @!P2 LOP3.LUT R41, R41, R40, RZ, 0x3c, !PT ;  /* 0x000000282929a212 */ /* 0x001fc800078e3cff */
[----:B------:R-:W-:-:S04]  /*168f0*/  @!P2 LOP3.LUT R40, R41, R40, RZ, 0x3c, !PT ;  /* 0x000000282928a212 */ /* 0x000fc800078e3cff */
[----:B------:R-:W-:-:S05]  /*16900*/  @!P2 LOP3.LUT R41, R41, R40, RZ, 0x3c, !PT ;  /* 0x000000282929a212 */ /* 0x000fca00078e3cff */
[----:B------:R3:W2:Y:S04]  /*16910*/  @!P2 LDG.E.U8 R57, desc[UR18][R40.64] ;  /* 0x000000122839a981 */ /* 0x0006a8000c1e1100 */
[----:B------:R-:W2:Y:S01]  /*16920*/  LDL R41, [R1+0x290] ;  /* 0x0002900001297983 */ /* 0x000ea20000100800 */
[----:B---3--:R-:W-:-:S03]  /*16930*/  @!P2 IMAD.MOV.U32 R40, RZ, RZ, R77 ;  /* 0x000000ffff28a224 */ /* 0x008fc600078e004d */
[----:B------:R0:W-:Y:S04]  /*16940*/  STS.U8 [R37+UR8+0x6000], R56 ;  /* 0x0060003825007988 */ /* 0x0001e80008000008 */
[----:B------:R-:W3:Y:S01]  /*16950*/  LDL R77, [R1+0x334] ;  /* 0x00033400014d7983 */ /* 0x000ee20000100800 */
[----:B0-----:R-:W-:-:S06]  /*16960*/  PRMT R56, RZ, 0x7610, R56 ;  /* 0x00007610ff387816 */ /* 0x001fcc0000000038 */
[----:B--2---:R0:W2:Y:S04]  /*16970*/  @!P2 LDG.E.U8 R56, desc[UR18][R40.64] ;  /* 0x000000122838a981 */ /* 0x0040a8000c1e1100 */
[----:B------:R-:W0:Y:S04]  /*16980*/  LDL R40, [R1+0x2b0] ;  /* 0x0002b00001287983 */ /* 0x000e280000100800 */
[----:B------:R-:W0:Y:S04]  /*16990*/  LDL R41, [R1+0x2b4] ;  /* 0x0002b40001297983 */ /* 0x000e280000100800 */
[----:B----4-:R1:W-:Y:S02]  /*169a0*/  STS.U8 [R37+UR8+0x4400], R55 ;  /* 0x0044003725007988 */ /* 0x0103e40008000008 */
[----:B-1----:R-:W-:-:S02]  /*169b0*/  PRMT R55, RZ, 0x7610, R55 ;  /* 0x00007610ff377816 */ /* 0x002fc40000000037 */
[----:B0-----:R-:W-:-:S04]  /*169c0*/  @!P2 LOP3.LUT R41, R41, R40, RZ, 0x3c, !PT ;  /* 0x000000282929a212 */ /* 0x001fc800078e3cff */
[----:B------:R-:W-:-:S04]  /*169d0*/  @!P2 LOP3.LUT R40, R41, R40, RZ, 0x3c, !PT ;  /* 0x000000282928a212 */ /* 0x000fc800078e3cff */
[----:B------:R-:W-:-:S05]  /*169e0*/  @!P2 LOP3.LUT R41, R41, R40, RZ, 0x3c, !PT ;  /* 0x000000282929a212 */ /* 0x000fca00078e3cff */
[----:B------:R0:W4:Y:S04]  /*169f0*/  @!P2 LDG.E.U8 R55, desc[UR18][R40.64] ;  /* 0x000000122837a981 */ /* 0x000128000c1e1100 */
[----:B------:R-:W0:Y:S04]  /*16a00*/  LDL R40, [R1+0x2d0] ;  /* 0x0002d00001287983 */ /* 0x000e280000100800 */
[----:B------:R-:W0:Y:S04]  /*16a10*/  LDL R41, [R1+0x2d4] ;  /* 0x0002d40001297983 */ /* 0x000e280000100800 */
[----:B------:R1:W-:Y:S02]  /*16a20*/  STS.U8 [R37+UR8+0x6400], R54 ;  /* 0x0064003625007988 */ /* 0x0003e40008000008 */
[----:B-1----:R-:W-:-:S02]  /*16a30*/  PRMT R54, RZ, 0x7610, R54 ;  /* 0x00007610ff367816 */ /* 0x002fc40000000036 */
[----:B0-----:R-:W-:-:S04]  /*16a40*/  @!P2 LOP3.LUT R41, R41, R40, RZ, 0x3c, !PT ;  /* 0x000000282929a212 */ /* 0x001fc800078e3cff */
[----:B------:R-:W-:-:S04]  /*16a50*/  @!P2 LOP3.LUT R40, R41, R40, RZ, 0x3c, !PT ;  /* 0x000000282928a212 */ /* 0x000fc800078e3cff */
[----:B------:R-:W-:-:S05]  /*16a60*/  @!P2 LOP3.LUT R41, R41, R40, RZ, 0x3c, !PT ;  /* 0x000000282929a212 */ /* 0x000fca00078e3cff */
[----:B------:R0:W2:Y:S04]  /*16a70*/  @!P2 LDG.E.U8 R54, desc[UR18][R40.64] ;  /* 0x000000122836a981 */ /* 0x0000a8000c1e1100 */
        /* <DEDUP_REMOVED lines=78> */
[----:B------:R-:W-:Y:S04]  /*16f60*/  STS.U8 [R37+UR8+0x5c00], R43 ;  /* 0x005c002b25007988 */ /* 0x000fe80008000008 */
[----:B------:R1:W-:Y:S02]  /*16f70*/  STS.U8 [R37+UR8+0x7c00], R42 ;  /* 0x007c002a25007988 */ /* 0x0003e40008000008 */
[----:B-1----:R-:W1:Y:S01]  /*16f80*/  S2R R37, SR_TID.X ;  /* 0x0000000000257919 */ /* 0x002e620000002100 */
[----:B------:R-:W-:-:S02]  /*16f90*/  PRMT R43, RZ, 0x7610, R43 ;  /* 0x00007610ff2b7816 */ /* 0x000fc4000000002b */
[----:B-1----:R-:W-:-:S04]  /*16fa0*/  LOP3.LUT R37, R37, 0x7f, RZ, 0xc0, !PT ;  /* 0x0000007f25257812 */ /* 0x002fc800078ec0ff */
[----:B------:R-:W-:-:S05]  /*16fb0*/  LOP3.LUT R37, R37, 0x10, RZ, 0x3c, !PT ;  /* 0x0000001025257812 */ /* 0x000fca00078e3cff */
[----:B------:R1:W-:Y:S04]  /*16fc0*/  STS.U8 [R37+UR8+0x4080], R76 ;  /* 0x0040804c25007988 */ /* 0x0003e80008000008 */
[----:B-1----:R-:W3:Y:S01]  /*16fd0*/  LDL R76, [R1+0x278] ;  /* 0x00027800014c7983 */ /* 0x002ee20000100800 */
[----:B0-----:R-:W-:-:S04]  /*16fe0*/  @!P2 LOP3.LUT R41, R41, R40, RZ, 0x3c, !PT ;  /* 0x000000282929a212 */ /* 0x001fc800078e3cff */
[----:B------:R-:W-:-:S04]  /*16ff0*/  @!P2 LOP3.LUT R40, R41, R40, RZ, 0x3c, !PT ;  /* 0x000000282928a212 */ /* 0x000fc800078e3cff */
[----:B------:R-:W-:-:S05]  /*17000*/  @!P2 LOP3.LUT R41, R41, R40, RZ, 0x3c, !PT ;  /* 0x000000282929a212 */ /* 0x000fca00078e3cff */
[----:B------:R0:W2:Y:S04]  /*17010*/  @!P2 LDG.E.U8 R43, desc[UR18][R40.64] ;  /* 0x00000012282ba981 */ /* 0x0000a8000c1e1100 */
[----:B------:R-:W0:Y:S04]  /*17020*/  LDL R40, [R1+0x258] ;  /* 0x0002580001287983 */ /* 0x000e280000100800 */
[----:B------:R-:W0:Y:S01]  /*17030*/  LDL R41, [R1+0x25c] ;  /* 0x00025c0001297983 */ /* 0x000e220000100800 */
[----:B------:R-:W-:-:S03]  /*17040*/  PRMT R42, RZ, 0x7610, R42 ;  /* 0x00007610ff2a7816 */ /* 0x000fc6000000002a */
[----:B------:R1:W-:Y:S04]  /*17050*/  STS.U8 [R37+UR8+0x6080], R79 ;  /* 0x0060804f25007988 */ /* 0x0003e80008000008 */
[----:B------:R4:W-:Y:S04]  /*17060*/  STS.U8 [R37+UR8+0x4480], R78 ;  /* 0x0044804e25007988 */ /* 0x0009e80008000008 */
[----:B-1----:R-:W2:Y:S04]  /*17070*/  LDL R79, [R1+0x2bc] ;  /* 0x0002bc00014f7983 */ /* 0x002ea80000100800 */
[----:B----4-:R-:W2:Y:S01]  /*17080*/  LDL R78, [R1+0x2b8] ;  /* 0x0002b800014e7983 */ /* 0x010ea20000100800 */
[----:B---3--:R-:W-:-:S04]  /*17090*/  @!P2 LOP3.LUT R77, R77, R76, RZ, 0x3c, !PT ;  /* 0x0000004c4d4da212 */ /* 0x008fc800078e3cff */
[----:B------:R-:W-:-:S04]  /*170a0*/  @!P2 LOP3.LUT R76, R77, R76, RZ, 0x3c, !PT ;  /* 0x0000004c4d4ca212 */ /* 0x000fc800078e3cff */
[----:B------:R-:W-:Y:S02]  /*170b0*/  @!P2 LOP3.LUT R77, R77, R76, RZ, 0x3c, !PT ;  /* 0x0000004c4d4da212 */ /* 0x000fe400078e3cff */
[----:B0-----:R-:W-:-:S04]  /*170c0*/  @!P2 LOP3.LUT R41, R41, R40, RZ, 0x3c, !PT ;  /* 0x000000282929a212 */ /* 0x001fc800078e3cff */
[----:B------:R-:W-:-:S04]  /*170d0*/  @!P2 LOP3.LUT R40, R41, R40, RZ, 0x3c, !PT ;  /* 0x000000282928a212 */ /* 0x000fc800078e3cff */
[----:B------:R-:W-:-:S05]  /*170e0*/  @!P2 LOP3.LUT R41, R41, R40, RZ, 0x3c, !PT ;  /* 0x000000282929a212 */ /* 0x000fca00078e3cff */
[----:B------:R0:W3:Y:S02]  /*170f0*/  @!P2 LDG.E.U8 R42, desc[UR18][R40.64] ;  /* 0x00000012282aa981 */ /* 0x0000e4000c1e1100 */
[----:B0-----:R-:W-:-:S06]  /*17100*/  PRMT R41, RZ, 0x7610, R41 ;  /* 0x00007610ff297816 */ /* 0x001fcc0000000029 */
[----:B------:R0:W4:Y:S04]  /*17110*/  @!P2 LDG.E.U8 R41, desc[UR18][R76.64] ;  /* 0x000000124c29a981 */ /* 0x000128000c1e1100 */
[----:B------:R-:W0:Y:S04]  /*17120*/  LDL R76, [R1+0x298] ;  /* 0x00029800014c7983 */ /* 0x000e280000100800 */
[----:B------:R-:W0:Y:S01]  /*17130*/  LDL R77, [R1+0x29c] ;  /* 0x00029c00014d7983 */ /* 0x000e220000100800 */
[----:B------:R-:W-:Y:S02]  /*17140*/  PRMT R40, RZ, 0x7610, R40 ;  /* 0x00007610ff287816 */ /* 0x000fe40000000028 */
[----:B--2---:R-:W-:-:S04]  /*17150*/  @!P2 LOP3.LUT R79, R79, R78, RZ, 0x3c, !PT ;  /* 0x0000004e4f4fa212 */ /* 0x004fc800078e3cff */
[----:B------:R-:W-:-:S04]  /*17160*/  @!P2 LOP3.LUT R78, R79, R78, RZ, 0x3c, !PT ;  /* 0x0000004e4f4ea212 */ /* 0x000fc800078e3cff */
[----:B------:R-:W-:Y:S01]  /*17170*/  @!P2 LOP3.LUT R79, R79, R78, RZ, 0x3c, !PT ;  /* 0x0000004e4f4fa212 */ /* 0x000fe200078e3cff */
[----:B------:R1:W-:Y:S04]  /*17180*/  STS.U8 [R37+UR8+0x6480], R81 ;  /* 0x0064805125007988 */ /* 0x0003e80008000008 */
[----:B------:R2:W-:Y:S04]  /*17190*/  STS.U8 [R37+UR8+0x4880], R80 ;  /* 0x0048805025007988 */ /* 0x0005e80008000008 */
[----:B-1----:R-:W3:Y:S04]  /*171a0*/  LDL R81, [R1+0x2fc] ;  /* 0x0002fc0001517983 */ /* 0x002ee80000100800 */
[----:B--2---:R-:W3:Y:S01]  /*171b0*/  LDL R80, [R1+0x2f8] ;  /* 0x0002f80001507983 */ /* 0x004ee20000100800 */
[----:B0-----:R-:W-:-:S04]  /*171c0*/  @!P2 LOP3.LUT R77, R77, R76, RZ, 0x3c, !PT ;  /* 0x0000004c4d4da212 */ /* 0x001fc800078e3cff */
[----:B------:R-:W-:-:S04]  /*171d0*/  @!P2 LOP3.LUT R76, R77, R76, RZ, 0x3c, !PT ;  /* 0x0000004c4d4ca212 */ /* 0x000fc800078e3cff */
[----:B------:R-:W-:-:S05]  /*171e0*/  @!P2 LOP3.LUT R77, R77, R76, RZ, 0x3c, !PT ;  /* 0x0000004c4d4da212 */ /* 0x000fca00078e3cff */
[----:B------:R0:W2:Y:S02]  /*171f0*/  @!P2 LDG.E.U8 R40, desc[UR18][R76.64] ;  /* 0x000000124c28a981 */ /* 0x0000a4000c1e1100 */
[----:B0-----:R-:W-:-:S06]  /*17200*/  PRMT R76, RZ, 0x7610, R76 ;  /* 0x00007610ff4c7816 */ /* 0x001fcc000000004c */
[----:B------:R0:W2:Y:S04]  /*17210*/  @!P2 LDG.E.U8 R76, desc[UR18][R78.64] ;  /* 0x000000124e4ca981 */ /* 0x0000a8000c1e1100 */
[----:B------:R-:W0:Y:S04]  /*17220*/  LDL R78, [R1+0x2d8] ;  /* 0x0002d800014e7983 */ /* 0x000e280000100800 */
[----:B------:R-:W0:Y:S01]  /*17230*/  LDL R79, [R1+0x2dc] ;  /* 0x0002dc00014f7983 */ /* 0x000e220000100800 */
[----:B------:R-:W-:Y:S02]  /*17240*/  PRMT R77, RZ, 0x7610, R77 ;  /* 0x00007610ff4d7816 */ /* 0x000fe4000000004d */
[----:B---3--:R-:W-:-:S04]  /*17250*/  @!P2 LOP3.LUT R81, R81, R80, RZ, 0x3c, !PT ;  /* 0x000000505151a212 */ /* 0x008fc800078e3cff */
[----:B------:R-:W-:-:S04]  /*17260*/  @!P2 LOP3.LUT R80, R81, R80, RZ, 0x3c, !PT ;  /* 0x000000505150a212 */ /* 0x000fc800078e3cff */
[----:B------:R-:W-:Y:S01]  /*17270*/  @!P2 LOP3.LUT R81, R81, R80, RZ, 0x3c, !PT ;  /* 0x000000505151a212 */ /* 0x000fe200078e3cff */
[----:B------:R1:W-:Y:S04]  /*17280*/  STS.U8 [R37+UR8+0x6880], R83 ;  /* 0x0068805325007988 */ /* 0x0003e80008000008 */
[----:B------:R3:W-:Y:S04]  /*17290*/  STS.U8 [R37+UR8+0x4c80], R82 ;  /* 0x004c805225007988 */ /* 0x0007e80008000008 */
[----:B-1----:R-:W2:Y:S04]  /*172a0*/  LDL R83, [R1+0x33c] ;  /* 0x00033c0001537983 */ /* 0x002ea80000100800 */
[----:B---3--:R-:W2:Y:S01]  /*172b0*/  LDL R82, [R1+0x338] ;  /* 0x0003380001527983 */ /* 0x008ea20000100800 */
[----:B0-----:R-:W-:-:S04]  /*172c0*/  @!P2 LOP3.LUT R79, R79, R78, RZ, 0x3c, !PT ;  /* 0x0000004e4f4fa212 */ /* 0x001fc800078e3cff */
[----:B------:R-:W-:-:S04]  /*172d0*/  @!P2 LOP3.LUT R78, R79, R78, RZ, 0x3c, !PT ;  /* 0x0000004e4f4ea212 */ /* 0x000fc800078e3cff */
[----:B------:R-:W-:-:S05]  /*172e0*/  @!P2 LOP3.LUT R79, R79, R78, RZ, 0x3c, !PT ;  /* 0x0000004e4f4fa212 */ /* 0x000fca00078e3cff */
[----:B------:R0:W3:Y:S02]  /*172f0*/  @!P2 LDG.E.U8 R77, desc[UR18][R78.64] ;  /* 0x000000124e4da981 */ /* 0x0000e4000c1e1100 */
[----:B0-----:R-:W-:-:S06]  /*17300*/  PRMT R78, RZ, 0x7610, R78 ;  /* 0x00007610ff4e7816 */ /* 0x001fcc000000004e */
[----:B------:R0:W3:Y:S04]  /*17310*/  @!P2 LDG.E.U8 R78, desc[UR18][R80.64] ;  /* 0x00000012504ea981 */ /* 0x0000e8000c1e1100 */
[----:B------:R-:W0:Y:S04]  /*17320*/  LDL R80, [R1+0x318] ;  /* 0x0003180001507983 */ /* 0x000e280000100800 */
[----:B------:R-:W0:Y:S01]  /*17330*/  LDL R81, [R1+0x31c] ;  /* 0x00031c0001517983 */ /* 0x000e220000100800 */
[----:B------:R-:W-:Y:S02]  /*17340*/  PRMT R79, RZ, 0x7610, R79 ;  /* 0x00007610ff4f7816 */ /* 0x000fe4000000004f */
[----:B--2---:R-:W-:-:S04]  /*17350*/  @!P2 LOP3.LUT R83, R83, R82, RZ, 0x3c, !PT ;  /* 0x000000525353a212 */ /* 0x004fc800078e3cff */
[----:B------:R-:W-:-:S04]  /*17360*/  @!P2 LOP3.LUT R82, R83, R82, RZ, 0x3c, !PT ;  /* 0x000000525352a212 */ /* 0x000fc800078e3cff */
[----:B------:R-:W-:Y:S02]  /*17370*/  @!P2 LOP3.LUT R83, R83, R82, RZ, 0x3c, !PT ;  /* 0x000000525353a212 */ /* 0x000fe400078e3cff */
        /* <DEDUP_REMOVED lines=72> */
[----:B-1----:R-:W-:Y:S01]  /*17800*/  PRMT R102, RZ, 0x7610, R102 ;  /* 0x00007610ff667816 */ /* 0x002fe20000000066 */
[----:B------:R-:W1:Y:S01]  /*17810*/  S2R R38, SR_TID.X ;  /* 0x0000000000267919 */ /* 0x000e620000002100 */
[----:B0-----:R-:W-:-:S04]  /*17820*/  @!P2 LOP3.LUT R83, R83, R82, RZ, 0x3c, !PT ;  /* 0x000000525353a212 */ /* 0x001fc800078e3cff */
[----:B------:R-:W-:-:S04]  /*17830*/  @!P2 LOP3.LUT R82, R83, R82, RZ, 0x3c, !PT ;  /* 0x000000525352a212 */ /* 0x000fc800078e3cff */
[----:B------:R-:W-:-:S05]  /*17840*/  @!P2 LOP3.LUT R83, R83, R82, RZ, 0x3c, !PT ;  /* 0x000000525353a212 */ /* 0x000fca00078e3cff */
[----:B------:R0:W2:Y:S04]  /*17850*/  @!P2 LDG.E.U8 R102, desc[UR18][R82.64] ;  /* 0x000000125266a981 */ /* 0x0000a8000c1e1100 */
[----:B------:R-:W0:Y:S04]  /*17860*/  LDL R82, [R1+0x280] ;  /* 0x0002800001527983 */ /* 0x000e280000100800 */
[----:B------:R-:W0:Y:S01]  /*17870*/  LDL R83, [R1+0x284] ;  /* 0x0002840001537983 */ /* 0x000e220000100800 */
[----:B-1----:R-:W-:-:S04]  /*17880*/  LOP3.LUT R38, R38, 0x7f, RZ, 0xc0, !PT ;  /* 0x0000007f26267812 */ /* 0x002fc800078ec0ff */
[----:B------:R-:W-:Y:S01]  /*17890*/  LOP3.LUT R38, R38, 0x20, RZ, 0x3c, !PT ;  /* 0x0000002026267812 */ /* 0x000fe200078e3cff */
[----:B------:R1:W-:Y:S04]  /*178a0*/  STS.U8 [R37+UR8+0x6c80], R108 ;  /* 0x006c806c25007988 */ /* 0x0003e80008000008 */
[----:B------:R3:W-:Y:S04]  /*178b0*/  STS.U8 [R38+UR8+0x4100], R101 ;  /* 0x0041006526007988 */ /* 0x0007e80008000008 */
[----:B-1----:R-:W2:Y:S01]  /*178c0*/  LDL R37, [R1+0x304] ;  /* 0x0003040001257983 */ /* 0x002ea20000100800 */
[----:B---3--:R-:W-:-:S02]  /*178d0*/  PRMT R101, RZ, 0x7610, R101 ;  /* 0x00007610ff657816 */ /* 0x008fc40000000065 */
[----:B0-----:R-:W-:-:S04]  /*178e0*/  @!P2 LOP3.LUT R83, R83, R82, RZ, 0x3c, !PT ;  /* 0x000000525353a212 */ /* 0x001fc800078e3cff */
[----:B------:R-:W-:-:S04]  /*178f0*/  @!P2 LOP3.LUT R82, R83, R82, RZ, 0x3c, !PT ;  /* 0x000000525352a212 */ /* 0x000fc800078e3cff */
[----:B------:R-:W-:-:S05]  /*17900*/  @!P2 LOP3.LUT R83, R83, R82, RZ, 0x3c, !PT ;  /* 0x000000525353a212 */ /* 0x000fca00078e3cff */
[----:B------:R0:W3:Y:S04]  /*17910*/  @!P2 LDG.E.U8 R101, desc[UR18][R82.64] ;  /* 0x000000125265a981 */ /* 0x0000e8000c1e1100 */
        /* <DEDUP_REMOVED lines=23> */
[----:B------:R2:W3:Y:S04]  /*17a90*/  @!P2 LDG.E.U8 R98, desc[UR18][R82.64] ;  /* 0x000000125262a981 */ /* 0x0004e8000c1e1100 */
[----:B------:R-:W3:Y:S01]  /*17aa0*/  LDL R83, [R1+0x300] ;  /* 0x0003000001537983 */ /* 0x000ee20000100800 */
[----:B--2---:R-:W-:-:S03]  /*17ab0*/  @!P2 IMAD.MOV.U32 R82, RZ, RZ, R37 ;  /* 0x000000ffff52a224 */ /* 0x004fc600078e0025 */
[----:B------:R0:W-:Y:S04]  /*17ac0*/  STS.U8 [R38+UR8+0x4900], R97 ;  /* 0x0049006126007988 */ /* 0x0001e80008000008 */
[----:B------:R1:W-:Y:S04]  /*17ad0*/  STS.U8 [R38+UR8+0x6900], R96 ;  /* 0x0069006026007988 */ /* 0x0003e80008000008 */
[----:B------:R2:W-:Y:S01]  /*17ae0*/  STS.U8 [R38+UR8+0x4d00], R95 ;  /* 0x004d005f26007988 */ /* 0x0005e20008000008 */
[----:B0-----:R-:W-:-:S03]  /*17af0*/  PRMT R97, RZ, 0x7610, R97 ;  /* 0x00007610ff617816 */ /* 0x001fc60000000061 */
[----:B------:R0:W-:Y:S04]  /*17b00*/  STS.U8 [R38+UR8+0x6d00], R94 ;  /* 0x006d005e26007988 */ /* 0x0001e80008000008 */
[----:B------:R0:W-:Y:S04]  /*17b10*/  STS.U8 [R38+UR8+0x5100], R93 ;  /* 0x0051005d26007988 */ /* 0x0001e80008000008 */
[----:B------:R-:W2:Y:S04]  /*17b20*/  LDL R37, [R1+0x194] ;  /* 0x0001940001257983 */ /* 0x000ea80000100800 */
[----:B---3--:R3:W2:Y:S04]  /*17b30*/  @!P2 LDG.E.U8 R97, desc[UR18][R82.64] ;  /* 0x000000125261a981 */ /* 0x0086a8000c1e1100 */
[----:B------:R-:W3:Y:S04]  /*17b40*/  LDL R82, [R1+0x320] ;  /* 0x0003200001527983 */ /* 0x000ee80000100800 */
[----:B------:R-:W3:Y:S01]  /*17b50*/  LDL R83, [R1+0x324] ;  /* 0x0003240001537983 */ /* 0x000ee20000100800 */
[----:B-1----:R-:W-:-:S02]  /*17b60*/  PRMT R96, RZ, 0x7610, R96 ;  /* 0x00007610ff607816 */ /* 0x002fc40000000060 */
[----:B---3--:R-:W-:-:S04]  /*17b70*/  @!P2 LOP3.LUT R83, R83, R82, RZ, 0x3c, !PT ;  /* 0x000000525353a212 */ /* 0x008fc800078e3cff */
[----:B------:R-:W-:-:S04]  /*17b80*/  @!P2 LOP3.LUT R82, R83, R82, RZ, 0x3c, !PT ;  /* 0x000000525352a212 */ /* 0x000fc800078e3cff */
[----:B------:R-:W-:-:S05]  /*17b90*/  @!P2 LOP3.LUT R83, R83, R82, RZ, 0x3c, !PT ;  /* 0x000000525353a212 */ /* 0x000fca00078e3cff */
[----:B------:R1:W3:Y:S04]  /*17ba0*/  @!P2 LDG.E.U8 R96, desc[UR18][R82.64] ;  /* 0x000000125260a981 */ /* 0x0002e8000c1e1100 */
[----:B------:R-:W1:Y:S04]  /*17bb0*/  LDL R82, [R1+0x340] ;  /* 0x0003400001527983 */ /* 0x000e680000100800 */
[----:B------:R-:W1:Y:S01]  /*17bc0*/  LDL R83, [R1+0x344] ;  /* 0x0003440001537983 */ /* 0x000e620000100800 */
[----:B--2---:R-:W-:Y:S02]  /*17bd0*/  PRMT R95, RZ, 0x7610, R95 ;  /* 0x00007610ff5f7816 */ /* 0x004fe4000000005f */
[----:B-1----:R-:W-:-:S04]  /*17be0*/  @!P2 LOP3.LUT R83, R83, R82, RZ, 0x3c, !PT ;  /* 0x000000525353a212 */ /* 0x002fc800078e3cff */
[----:B------:R-:W-:-:S04]  /*17bf0*/  @!P2 LOP3.LUT R82, R83, R82, RZ, 0x3c, !PT ;  /* 0x000000525352a212 */ /* 0x000fc800078e3cff */
[----:B------:R-:W-:-:S05]  /*17c00*/  @!P2 LOP3.LUT R83, R83, R82, RZ, 0x3c, !PT ;  /* 0x000000525353a212 */ /* 0x000fca00078e3cff */
[----:B------:R1:W2:Y:S04]  /*17c10*/  @!P2 LDG.E.U8 R95, desc[UR18][R82.64] ;  /* 0x00000012525fa981 */ /* 0x0002a8000c1e1100 */
[----:B------:R-:W1:Y:S04]  /*17c20*/  LDL R82, [R1+0x204] ;  /* 0x0002040001527983 */ /* 0x000e680000100800 */
[----:B------:R-:W1:Y:S01]  /*17c30*/  LDL R83, [R1+0x354] ;  /* 0x0003540001537983 */ /* 0x000e620000100800 */
[----:B0-----:R-:W-:Y:S02]  /*17c40*/  PRMT R94, RZ, 0x7610, R94 ;  /* 0x00007610ff5e7816 */ /* 0x001fe4000000005e */
[----:B-1----:R-:W-:-:S04]  /*17c50*/  @!P2 LOP3.LUT R83, R83, R82, RZ, 0x3c, !PT ;  /* 0x000000525353a212 */ /* 0x002fc800078e3cff */
[----:B------:R-:W-:-:S04]  /*17c60*/  @!P2 LOP3.LUT R82, R83, R82, RZ, 0x3c, !PT ;  /* 0x000000525352a212 */ /* 0x000fc800078e3cff */
[----:B------:R-:W-:-:S05]  /*17c70*/  @!P2 LOP3.LUT R83, R83, R82, RZ, 0x3c, !PT ;  /* 0x000000525353a212 */ /* 0x000fca00078e3cff */
        /* <DEDUP_REMOVED lines=8> */
[----:B------:R-:W2:Y:S01]  /*17d00*/  LDL R83, [R1+0x190] ;  /* 0x0001900001537983 */ /* 0x000ea20000100800 */
[----:B0-----:R-:W-:-:S03]  /*17d10*/  @!P2 IMAD.MOV.U32 R82, RZ, RZ, R37 ;  /* 0x000000ffff52a224 */ /* 0x001fc600078e0025 */
[----:B------:R0:W-:Y:S04]  /*17d20*/  STS.U8 [R38+UR8+0x7100], R92 ;  /* 0x0071005c26007988 */ /* 0x0001e80008000008 */
[----:B------:R-:W3:Y:S01]  /*17d30*/  LDL.LU R37, [R1+0x58c] ;  /* 0x00058c0001257983 */ /* 0x000ee20000300800 */
        /* <DEDUP_REMOVED lines=51> */
[----:B------:R-:W0:Y:S01]  /*18070*/  LDL R83, [R1+0x28c] ;  /* 0x00028c0001537983 */ /* 0x000e220000100800 */
[----:B------:R-:W-:Y:S01]  /*18080*/  PRMT R108, RZ, 0x7610, R108 ;  /* 0x00007610ff6c7816 */ /* 0x000fe2000000006c */
        /* <DEDUP_REMOVED lines=8> */
[----:B------:R-:W-:-:S05]  /*18110*/  LOP3.LUT R39, R39, 0x30, RZ, 0x3c, !PT ;  /* 0x0000003027277812 */ /* 0x000fca00078e3cff */
[----:B------:R1:W-:Y:S02]  /*18120*/  STS.U8 [R39+UR8+0x4180], R153 ;  /* 0x0041809927007988 */ /* 0x0003e40008000008 */
[----:B-1----:R-:W-:Y:S02]  /*18130*/  PRMT R153, RZ, 0x7610, R153 ;  /* 0x00007610ff997816 */ /* 0x002fe40000000099 */
        /* <DEDUP_REMOVED lines=48> */
[----:B------:R1:W-:Y:S04]  /*18440*/  STS.U8 [R39+UR8+0x7180], R156 ;  /* 0x0071809c27007988 */ /* 0x0003e80008000008 */
[----:B------:R0:W-:Y:S02]  /*18450*/  STS.U8 [R39+UR8+0x5580], R139 ;  /* 0x0055808b27007988 */ /* 0x0001e40008000008 */
[----:B0-----:R-:W-:-:S04]  /*18460*/  @!P2 LOP3.LUT R83, R83, R82, RZ, 0x3c, !PT ;  /* 0x000000525353a212 */ /* 0x001fc800078e3cff */
[----:B------:R-:W-:-:S04]  /*18470*/  @!P2 LOP3.LUT R82, R83, R82, RZ, 0x3c, !PT ;  /* 0x000000525352a212 */ /* 0x000fc800078e3cff */
[----:B------:R-:W-:-:S05]  /*18480*/  @!P2 LOP3.LUT R83, R83, R82, RZ, 0x3c, !PT ;  /* 0x000000525353a212 */ /* 0x000fca00078e3cff */
[----:B------:R0:W2:Y:S04]  /*18490*/  @!P2 LDG.E.U8 R165, desc[UR18][R82.64] ;  /* 0x0000001252a5a981 */ /* 0x0000a8000c1e1100 */
[----:B------:R-:W2:Y:S04]  /*184a0*/  LDL.LU R83, [R1+0x5a4] ;  /* 0x0005a40001537983 */ /* 0x000ea80000300800 */
[----:B-1----:R-:W2:Y:S04]  /*184b0*/  LDL.LU R156, [R1+0x5ac] ;  /* 0x0005ac00019c7983 */ /* 0x002ea80000300800 */
[----:B------:R-:W2:Y:S01]  /*184c0*/  LDL.LU R139, [R1+0x5b0] ;  /* 0x0005b000018b7983 */ /* 0x000ea20000300800 */
[----:B0-----:R-:W0:Y:S03]  /*184d0*/  S2R R82, SR_TID.X ;  /* 0x0000000000527919 */ /* 0x001e260000002100 */
[----:B------:R0:W-:Y:S04]  /*184e0*/  STS.U8 [R39+UR8+0x5180], R158 ;  /* 0x0051809e27007988 */ /* 0x0001e80008000008 */
[----:B---3--:R-:W-:Y:S04]  /*184f0*/  STS.U8 [R39+UR8+0x6180], R37 ;  /* 0x0061802527007988 */ /* 0x008fe80008000008 */
[----:B------:R-:W-:Y:S04]  /*18500*/  STS.U8 [R39+UR8+0x7580], R138 ;  /* 0x0075808a27007988 */ /* 0x000fe80008000008 */
[----:B------:R-:W-:Y:S04]  /*18510*/  STS.U8 [R39+UR8+0x5980], R123 ;  /* 0x0059807b27007988 */ /* 0x000fe80008000008 */
[----:B------:R-:W-:Y:S04]  /*18520*/  STS.U8 [R39+UR8+0x7980], R122 ;  /* 0x0079807a27007988 */ /* 0x000fe80008000008 */
[----:B------:R-:W-:Y:S01]  /*18530*/  STS.U8 [R39+UR8+0x5d80], R75 ;  /* 0x005d804b27007988 */ /* 0x000fe20008000008 */
[----:B0-----:R-:W-:-:S04]  /*18540*/  LOP3.LUT R158, R82, 0x7f, RZ, 0xc0, !PT ;  /* 0x0000007f529e7812 */ /* 0x001fc800078ec0ff */
[C---:B------:R-:W-:Y:S01]  /*18550*/  LOP3.LUT R82, R158.reuse, 0x40, RZ, 0x3c, !PT ;  /* 0x000000409e527812 */ /* 0x040fe200078e3cff */
[----:B------:R-:W-:Y:S04]  /*18560*/  STS.U8 [R39+UR8+0x7d80], R74 ;  /* 0x007d804a27007988 */ /* 0x000fe80008000008 */
[----:B--2---:R-:W-:Y:S04]  /*18570*/  STS.U8 [R82+UR8+0x4200], R139 ;  /* 0x0042008b52007988 */ /* 0x004fe80008000008 */
[----:B------:R-:W-:Y:S04]  /*18580*/  STS.U8 [R82+UR8+0x6200], R156 ;  /* 0x0062009c52007988 */ /* 0x000fe80008000008 */
[----:B------:R0:W-:Y:S04]  /*18590*/  STS.U8 [R82+UR8+0x4600], R30 ;  /* 0x0046001e52007988 */ /* 0x0001e80008000008 */
[----:B------:R1:W-:Y:S04]  /*185a0*/  STS.U8 [R82+UR8+0x6600], R22 ;  /* 0x0066001652007988 */ /* 0x0003e80008000008 */
[----:B0-----:R0:W5:Y:S04]  /*185b0*/  LDL.LU R30, [R1+0xc38] ;  /* 0x000c3800011e7983 */ /* 0x0011680000300800 */
[----:B-1----:R-:W2:Y:S04]  /*185c0*/  LDL.LU R22, [R1+0xc34] ;  /* 0x000c340001167983 */ /* 0x002ea80000300800 */
[----:B------:R1:W-:Y:S04]  /*185d0*/  STS.U8 [R82+UR8+0x4a00], R27 ;  /* 0x004a001b52007988 */ /* 0x0003e80008000008 */
[----:B------:R3:W-:Y:S04]  /*185e0*/  STS.U8 [R82+UR8+0x6a00], R28 ;  /* 0x006a001c52007988 */ /* 0x0007e80008000008 */
[----:B------:R-:W-:Y:S04]  /*185f0*/  STS.U8 [R82+UR8+0x4e00], R25 ;  /* 0x004e001952007988 */ /* 0x000fe80008000008 */
[----:B------:R-:W-:Y:S01]  /*18600*/  STS.U8 [R82+UR8+0x6e00], R26 ;  /* 0x006e001a52007988 */ /* 0x000fe20008000008 */
[----:B------:R-:W-:-:S03]  /*18610*/  LOP3.LUT R74, R158, 0x50, RZ, 0x3c, !PT ;  /* 0x000000509e4a7812 */ /* 0x000fc600078e3cff */
        /* <DEDUP_REMOVED lines=9> */
[----:B-1----:R1:W5:Y:S04]  /*186b0*/  LDL.LU R27, [R1+0xc30] ;  /* 0x000c3000011b7983 */ /* 0x0023680000300800 */
[----:B---3--:R1:W5:Y:S01]  /*186c0*/  LDL.LU R28, [R1+0xc2c] ;  /* 0x000c2c00011c7983 */ /* 0x0083620000300800 */
[----:B0-----:R-:W0:Y:S03]  /*186d0*/  S2R R83, SR_TID.X ;  /* 0x0000000000537919 */ /* 0x001e260000002100 */
[----:B------:R1:W5:Y:S04]  /*186e0*/  LDL.LU R25, [R1+0xc28] ;  /* 0x000c280001197983 */ /* 0x0003680000300800 */
[----:B------:R1:W5:Y:S01]  /*186f0*/  LDL.LU R26, [R1+0xc24] ;  /* 0x000c2400011a7983 */ /* 0x0003620000300800 */
[----:B0-----:R-:W-:-:S04]  /*18700*/  LOP3.LUT R83, R83, 0x7f, RZ, 0xc0, !PT ;  /* 0x0000007f53537812 */ /* 0x001fc800078ec0ff */
[C---:B------:R-:W-:Y:S02]  /*18710*/  LOP3.LUT R73, R83.reuse, 0x60, RZ, 0x3c, !PT ;  /* 0x0000006053497812 */ /* 0x040fe400078e3cff */
[----:B------:R-:W-:Y:S01]  /*18720*/  LOP3.LUT R72, R83, 0x70, RZ, 0x3c, !PT ;  /* 0x0000007053487812 */ /* 0x000fe200078e3cff */
[----:B--2---:R0:W-:Y:S04]  /*18730*/  STS.U8 [R74+UR8+0x6280], R22 ;  /* 0x006280164a007988 */ /* 0x0041e80008000008 */
[----:B------:R2:W-:Y:S04]  /*18740*/  STS.U8 [R74+UR8+0x4680], R24 ;  /* 0x004680184a007988 */ /* 0x0005e80008000008 */
[----:B------:R3:W-:Y:S04]  /*18750*/  STS.U8 [R74+UR8+0x6680], R21 ;  /* 0x006680154a007988 */ /* 0x0007e80008000008 */
[----:B------:R0:W-:Y:S04]  /*18760*/  STS.U8 [R74+UR8+0x4a80], R23 ;  /* 0x004a80174a007988 */ /* 0x0001e80008000008 */
[----:B------:R0:W-:Y:S04]  /*18770*/  STS.U8 [R74+UR8+0x6a80], R18 ;  /* 0x006a80124a007988 */ /* 0x0001e80008000008 */
[----:B------:R0:W-:Y:S04]  /*18780*/  STS.U8 [R74+UR8+0x4e80], R20 ;  /* 0x004e80144a007988 */ /* 0x0001e80008000008 */
        /* <DEDUP_REMOVED lines=10> */
[----:B------:R1:W-:Y:S04]  /*18830*/  STS.U8 [R73+UR8+0x6300], R14 ;  /* 0x0063000e49007988 */ /* 0x0003e80008000008 */
[----:B0-----:R0:W5:Y:S04]  /*18840*/  LDL.LU R22, [R1+0xc20] ;  /* 0x000c200001167983 */ /* 0x0011680000300800 */
[----:B------:R0:W-:Y:S04]  /*18850*/  STS.U8 [R73+UR8+0x4700], R16 ;  /* 0x0047001049007988 */ /* 0x0001e80008000008 */
[----:B--2---:R2:W5:Y:S04]  /*18860*/  LDL.LU R24, [R1+0xc1c] ;  /* 0x000c1c0001187983 */ /* 0x0045680000300800 */
[----:B------:R0:W-:Y:S04]  /*18870*/  STS.U8 [R73+UR8+0x6700], R13 ;  /* 0x0067000d49007988 */ /* 0x0001e80008000008 */
[----:B---3--:R2:W5:Y:S04]  /*18880*/  LDL.LU R21, [R1+0xc18] ;  /* 0x000c180001157983 */ /* 0x0085680000300800 */
[----:B------:R3:W-:Y:S04]  /*18890*/  STS.U8 [R73+UR8+0x4b00], R15 ;  /* 0x004b000f49007988 */ /* 0x0007e80008000008 */
[----:B------:R2:W5:Y:S04]  /*188a0*/  LDL.LU R23, [R1+0xc14] ;  /* 0x000c140001177983 */ /* 0x0005680000300800 */
[----:B------:R0:W-:Y:S04]  /*188b0*/  STS.U8 [R73+UR8+0x6b00], R10 ;  /* 0x006b000a49007988 */ /* 0x0001e80008000008 */
[----:B------:R2:W5:Y:S04]  /*188c0*/  LDL.LU R18, [R1+0xc10] ;  /* 0x000c100001127983 */ /* 0x0005680000300800 */
[----:B------:R0:W-:Y:S04]  /*188d0*/  STS.U8 [R73+UR8+0x4f00], R12 ;  /* 0x004f000c49007988 */ /* 0x0001e80008000008 */
[----:B------:R2:W5:Y:S04]  /*188e0*/  LDL.LU R20, [R1+0xc0c] ;  /* 0x000c0c0001147983 */ /* 0x0005680000300800 */
[----:B------:R0:W-:Y:S04]  /*188f0*/  STS.U8 [R73+UR8+0x6f00], R9 ;  /* 0x006f000949007988 */ /* 0x0001e80008000008 */
[----:B------:R2:W5:Y:S04]  /*18900*/  LDL.LU R17, [R1+0xc08] ;  /* 0x000c080001117983 */ /* 0x0005680000300800 */
[----:B------:R-:W-:Y:S04]  /*18910*/  STS.U8 [R73+UR8+0x5300], R149 ;  /* 0x0053009549007988 */ /* 0x000fe80008000008 */
[----:B-1----:R2:W5:Y:S04]  /*18920*/  LDL.LU R19, [R1+0xc04] ;  /* 0x000c040001137983 */ /* 0x0025680000300800 */
[----:B------:R-:W-:Y:S04]  /*18930*/  STS.U8 [R73+UR8+0x7300], R148 ;  /* 0x0073009449007988 */ /* 0x000fe80008000008 */
[----:B------:R2:W5:Y:S04]  /*18940*/  LDL.LU R14, [R1+0xc00] ;  /* 0x000c0000010e7983 */ /* 0x0005680000300800 */
[----:B------:R-:W-:Y:S04]  /*18950*/  STS.U8 [R73+UR8+0x5700], R133 ;  /* 0x0057008549007988 */ /* 0x000fe80008000008 */
[----:B0-----:R2:W5:Y:S04]  /*18960*/  LDL.LU R16, [R1+0xbfc] ;  /* 0x000bfc0001107983 */ /* 0x0015680000300800 */
[----:B------:R-:W-:Y:S04]  /*18970*/  STS.U8 [R73+UR8+0x7700], R130 ;  /* 0x0077008249007988 */ /* 0x000fe80008000008 */
[----:B------:R2:W5:Y:S04]  /*18980*/  LDL.LU R13, [R1+0xbf8] ;  /* 0x000bf800010d7983 */ /* 0x0005680000300800 */
[----:B------:R-:W-:Y:S04]  /*18990*/  STS.U8 [R73+UR8+0x5b00], R112 ;  /* 0x005b007049007988 */ /* 0x000fe80008000008 */
[----:B---3--:R2:W5:Y:S04]  /*189a0*/  LDL.LU R15, [R1+0xbf4] ;  /* 0x000bf400010f7983 */ /* 0x0085680000300800 */
[----:B------:R-:W-:Y:S04]  /*189b0*/  STS.U8 [R73+UR8+0x7b00], R111 ;  /* 0x007b006f49007988 */ /* 0x000fe80008000008 */
[----:B------:R2:W5:Y:S04]  /*189c0*/  LDL.LU R10, [R1+0xbf0] ;  /* 0x000bf000010a7983 */ /* 0x0005680000300800 */
[----:B------:R-:W-:Y:S04]  /*189d0*/  STS.U8 [R73+UR8+0x5f00], R69 ;  /* 0x005f004549007988 */ /* 0x000fe80008000008 */
[----:B------:R2:W5:Y:S04]  /*189e0*/  LDL.LU R12, [R1+0xbec] ;  /* 0x000bec00010c7983 */ /* 0x0005680000300800 */
[----:B------:R-:W-:Y:S04]  /*189f0*/  STS.U8 [R73+UR8+0x7f00], R68 ;  /* 0x007f004449007988 */ /* 0x000fe80008000008 */
[----:B------:R2:W5:Y:S04]  /*18a00*/  LDL.LU R9, [R1+0xbe8] ;  /* 0x000be80001097983 */ /* 0x0005680000300800 */
[----:B------:R0:W-:Y:S04]  /*18a10*/  STS.U8 [R72+UR8+0x4380], R11 ;  /* 0x0043800b48007988 */ /* 0x0001e80008000008 */
[----:B------:R1:W-:Y:S04]  /*18a20*/  STS.U8 [R72+UR8+0x6380], R5 ;  /* 0x0063800548007988 */ /* 0x0003e80008000008 */
[----:B------:R3:W-:Y:S04]  /*18a30*/  STS.U8 [R72+UR8+0x4780], R7 ;  /* 0x0047800748007988 */ /* 0x0007e80008000008 */
[----:B0-----:R2:W5:Y:S04]  /*18a40*/  LDL.LU R11, [R1+0xbe4] ;  /* 0x000be400010b7983 */ /* 0x0015680000300800 */
[----:B-1----:R2:W5:Y:S04]  /*18a50*/  LDL.LU R5, [R1+0xbe0] ;  /* 0x000be00001057983 */ /* 0x0025680000300800 */
[----:B---3--:R2:W5:Y:S04]  /*18a60*/  LDL.LU R7, [R1+0xbdc] ;  /* 0x000bdc0001077983 */ /* 0x0085680000300800 */
        /* <DEDUP_REMOVED lines=8> */
[----:B0-----:R2:W5:Y:S04]  /*18af0*/  LDL.LU R2, [R1+0xbcc] ;  /* 0x000bcc0001027983 */ /* 0x0015680000300800 */
[----:B-1----:R2:W5:Y:S01]  /*18b00*/  LDL.LU R0, [R1+0xbc8] ;  /* 0x000bc80001007983 */ /* 0x0025620000300800 */
[----:B------:R-:W0:Y:S01]  /*18b10*/  S2R R83, SR_TID.X ;  /* 0x0000000000537919 */ /* 0x000e220000002100 */
[----:B------:R-:W1:Y:S02]  /*18b20*/  S2R R37, SR_TID.X ;  /* 0x0000000000257919 */ /* 0x000e640000002100 */
[----:B------:R2:W-:Y:S04]  /*18b30*/  STS.U8 [R72+UR8+0x5380], R146 ;  /* 0x0053809248007988 */ /* 0x0005e80008000008 */
[----:B------:R2:W-:Y:S04]  /*18b40*/  STS.U8 [R72+UR8+0x7380], R144 ;  /* 0x0073809048007988 */ /* 0x0005e80008000008 */
[----:B------:R2:W-:Y:S04]  /*18b50*/  STS.U8 [R72+UR8+0x5780], R128 ;  /* 0x0057808048007988 */ /* 0x0005e80008000008 */
[----:B------:R2:W-:Y:S04]  /*18b60*/  STS.U8 [R72+UR8+0x7780], R126 ;  /* 0x0077807e48007988 */ /* 0x0005e80008000008 */
[----:B------:R2:W-:Y:S04]  /*18b70*/  STS.U8 [R72+UR8+0x5b80], R110 ;  /* 0x005b806e48007988 */ /* 0x0005e80008000008 */
[----:B------:R2:W-:Y:S01]  /*18b80*/  STS.U8 [R72+UR8+0x7b80], R109 ;  /* 0x007b806d48007988 */ /* 0x0005e20008000008 */
[----:B0-----:R-:W-:-:S03]  /*18b90*/  LOP3.LUT R83, R83, 0x7f, RZ, 0xc0, !PT ;  /* 0x0000007f53537812 */ /* 0x001fc600078ec0ff */
[----:B------:R2:W-:Y:S04]  /*18ba0*/  STS.U8 [R72+UR8+0x5f80], R67 ;  /* 0x005f804348007988 */ /* 0x0005e80008000008 */
[----:B------:R2:W-:Y:S04]  /*18bb0*/  STS.U8 [R72+UR8+0x7f80], R66 ;  /* 0x007f804248007988 */ /* 0x0005e80008000008 */
[----:B------:R2:W-:Y:S04]  /*18bc0*/  STS.U8 [R83+UR8+0xa000], R65 ;  /* 0x00a0004153007988 */ /* 0x0005e80008000008 */
[----:B------:R2:W-:Y:S04]  /*18bd0*/  STS.U8 [R83+UR8+0xa200], R64 ;  /* 0x00a2004053007988 */ /* 0x0005e80008000008 */
[----:B------:R2:W-:Y:S04]  /*18be0*/  STS.U8 [R83+UR8+0xa400], R63 ;  /* 0x00a4003f53007988 */ /* 0x0005e80008000008 */
[----:B------:R2:W-:Y:S01]  /*18bf0*/  STS.U8 [R83+UR8+0xa600], R62 ;  /* 0x00a6003e53007988 */ /* 0x0005e20008000008 */
[----:B-1----:R-:W-:-:S03]  /*18c00*/  LOP3.LUT R37, R37, 0x7f, RZ, 0xc0, !PT ;  /* 0x0000007f25257812 */ /* 0x002fc600078ec0ff */
[----:B------:R2:W-:Y:S04]  /*18c10*/  STS.U8 [R83+UR8+0xa800], R61 ;  /* 0x00a8003d53007988 */ /* 0x0005e80008000008 */
[----:B------:R2:W-:Y:S04]  /*18c20*/  STS.U8 [R83+UR8+0xaa00], R60 ;  /* 0x00aa003c53007988 */ /* 0x0005e80008000008 */
[----:B------:R2:W-:Y:S04]  /*18c30*/  STS.U8 [R83+UR8+0xac00], R59 ;  /* 0x00ac003b53007988 */ /* 0x0005e80008000008 */
[----:B------:R2:W-:Y:S01]  /*18c40*/  STS.U8 [R83+UR8+0xae00], R58 ;  /* 0x00ae003a53007988 */ /* 0x0005e20008000008 */
[----:B------:R-:W-:-:S03]  /*18c50*/  LOP3.LUT R37, R37, 0x10, RZ, 0x3c, !PT ;  /* 0x0000001025257812 */ /* 0x000fc600078e3cff */
[----:B------:R2:W-:Y:S04]  /*18c60*/  STS.U8 [R83+UR8+0xb000], R57 ;  /* 0x00b0003953007988 */ /* 0x0005e80008000008 */
        /* <DEDUP_REMOVED lines=15> */
[----:B----4-:R2:W-:Y:S04]  /*18d60*/  STS.U8 [R37+UR8+0xb080], R41 ;  /* 0x00b0802925007988 */ /* 0x0105e80008000008 */
        /* <DEDUP_REMOVED lines=38> */
[----:B------:R2:W-:Y:S01]  /*18fd0*/  STS.U8 [R39+UR8+0xbf80], R165 ;  /* 0x00bf80a527007988 */ /* 0x0005e20008000008 */
[----:B------:R0:W-:Y:S06]  /*18fe0*/  MEMBAR.ALL.CTA ;  /* 0x0000000000007992 */ /* 0x0001ec0000008000 */
[----:B0-----:R-:W0:Y:S02]  /*18ff0*/  FENCE.VIEW.ASYNC.S ;  /* 0x00000000000073c6 */ /* 0x001e240000000000 */
[----:B0-----:R-:W-:Y:S01]  /*19000*/  BAR.SYNC.DEFER_BLOCKING 0x0 ;  /* 0x0000000000007b1d */ /* 0x001fe20000010000 */
[----:B------:R-:W-:-:S04]  /*19010*/  ULEA UR10, UR17, UR8, 0x3 ;  /* 0x00000008110a7291 */ /* 0x000fc8000f8e18ff */
[----:B------:R-:W-:Y:S01]  /*19020*/  UIADD3 UR10, UPT, UPT, UR10, 0xc000, URZ ;  /* 0x0000c0000a0a7890 */ /* 0x000fe2000fffe0ff */
[----:B------:R-:W-:Y:S01]  /*19030*/  UMOV UR4, UR5 ;  /* 0x0000000500047c82 */ /* 0x000fe20008000000 */
[----:B------:R-:W-:-:S00]  /*19040*/  MEMBAR.ALL.CTA ;  /* 0x0000000000007992 */ /* 0x000fc00000008000 */
[----:B------:R-:W-:Y:S06]  /*19050*/  MEMBAR.ALL.GPU ;  /* 0x0000000000007992 */ /* 0x000fec000000a000 */
[----:B------:R-:W-:-:S00]  /*19060*/  ERRBAR ;  /* 0x00000000000079ab */ /* 0x000fc00000000000 */
[----:B------:R-:W-:Y:S08]  /*19070*/  CGAERRBAR ;  /* 0x00000000000075ab */ /* 0x000ff00000000000 */
[----:B------:R-:W-:Y:S06]  /*19080*/  UCGABAR_ARV ;  /* 0x00000000000079c7 */ /* 0x000fec0008000000 */
[----:B------:R-:W-:Y:S01]  /*19090*/  UCGABAR_WAIT ;  /* 0x0000000000007dc7 */ /* 0x000fe20008000000 */
[----:B------:R-:W-:Y:S01]  /*190a0*/  CCTL.IVALL ;  /* 0x00000000ff00798f */ /* 0x000fe20002000000 */
[----:B--2---:R-:W-:Y:S05]  /*190b0*/  @P1 BRA `(.L_x_15) ;  /* 0x0000000000481947 */ /* 0x004fea0003800000 */
[----:B------:R-:W-:Y:S02]  /*190c0*/  UIADD3 UR5, UPT, UPT, UR20, 0x100, URZ ;  /* 0x0000010014057890 */ /* 0x000fe4000fffe0ff */
[----:B------:R-:W-:Y:S01]  /*190d0*/  UIADD3 UR27, UPT, UPT, UR20, 0x100, URZ ;  /* 0x00000100141b7890 */ /* 0x000fe2000fffe0ff */
[----:B------:R-:W-:Y:S01]  /*190e0*/  UMOV UR15, 0x40004040 ;  /* 0x40004040000f7882 */ /* 0x000fe20000000000 */
[----:B------:R-:W-:Y:S01]  /*190f0*/  UMOV UR30, 0x0 ;  /* 0x00000000001e7882 */ /* 0x000fe20000000000 */
[----:B------:R-:W-:Y:S01]  /*19100*/  UMOV UR31, 0x10408010 ;  /* 0x10408010001f7882 */ /* 0x000fe20000000000 */
[----:B------:R-:W-:Y:S01]  /*19110*/  UMOV UR32, 0x0 ;  /* 0x0000000000207882 */ /* 0x000fe20000000000 */
[----:B------:R-:W-:Y:S01]  /*19120*/  UMOV UR33, 0x10408010 ;  /* 0x1040801000217882 */ /* 0x000fe20000000000 */
[----:B------:R-:W-:Y:S01]  /*19130*/  UMOV UR34, 0x0 ;  /* 0x0000000000227882 */ /* 0x000fe20000000000 */
[----:B------:R-:W-:Y:S01]  /*19140*/  UMOV UR35, 0x10408010 ;  /* 0x1040801000237882 */ /* 0x000fe20000000000 */
[----:B------:R0:W-:Y:S01]  /*19150*/  UTCQMMA.2CTA gdesc[UR14], gdesc[UR6], tmem[UR20], tmem[UR30], idesc[UR31], UPT ;  /* 0x00ff1e060e0075ea */ /* 0x0001e2000ba00314 */
[----:B------:R-:W-:Y:S01]  /*19160*/  UMOV UR36, 0x0 ;  /* 0x0000000000247882 */ /* 0x000fe20000000000 */
[----:B------:R-:W-:Y:S01]  /*19170*/  UMOV UR37, 0x10408010 ;  /* 0x1040801000257882 */ /* 0x000fe20000000000 */
[----:B------:R0:W-:Y:S01]  /*19180*/  UTCQMMA.2CTA gdesc[UR28], gdesc[UR12], tmem[UR20], tmem[UR32], idesc[UR33], UPT ;  /* 0x00ff200c1c0075ea */ /* 0x0001e2000ba00314 */
[----:B------:R-:W-:Y:S01]  /*19190*/  UMOV UR38, 0x3 ;  /* 0x0000000300267882 */ /* 0x000fe20000000000 */
[----:B------:R0:W-:Y:S01]  /*191a0*/  UTCQMMA.2CTA gdesc[UR22], gdesc[UR6], tmem[UR5], tmem[UR34], idesc[UR35], UPT ;  /* 0x00ff2206160075ea */ /* 0x0001e2000ba00305 */
[----:B------:R0:W-:Y:S01]  /*191b0*/  UTCQMMA.2CTA gdesc[UR24], gdesc[UR12], tmem[UR27], tmem[UR36], idesc[UR37], UPT ;  /* 0x00ff240c180075ea */ /* 0x0001e2000ba0031b */
[----:B------:R0:W-:Y:S01]  /*191c0*/  UTCBAR.2CTA.MULTICAST [UR10], URZ, UR38 ;  /* 0x000000ff0a0073e9 */ /* 0x0001e20008200826 */
[----:B------:R-:W-:Y:S01]  /*191d0*/  NOP ;  /* 0x0000000000007918 */ /* 0x000fe20000000000 */
.L_x_15:
[----:B------:R-:W2:Y:S04]  /*191e0*/  LDL R41, [R1+0x5cc] ;  /* 0x0005cc0001297983 */ /* 0x000ea80000100800 */
[----:B------:R-:W2:Y:S01]  /*191f0*/  LDL.LU R40, [R1+0x5a8] ;  /* 0x0005a80001287983 */ /* 0x000ea20000300800 */
[----:B------:R-:W-:-:S04]  /*19200*/  UIADD3 UR17, UPT, UPT, UR17, 0x1, URZ ;  /* 0x0000000111117890 */ /* 0x000fc8000fffe0ff */
[----:B------:R-:W-:-:S04]  /*19210*/  UISETP.GT.AND UP1, UPT, UR17, 0x1, UPT ;  /* 0x000000011100788c */ /* 0x000fc8000bf24270 */
[----:B0-----:R-:W-:Y:S02]  /*19220*/  USEL UR5, URZ, 0x1, !UP1 ;  /* 0x00000001ff057887 */ /* 0x001fe4000c800000 */
[----:B------:R-:W-:Y:S02]  /*19230*/  USEL UR17, UR17, URZ, !UP1 ;  /* 0x000000ff11117287 */ /* 0x000fe4000c800000 */
[----:B------:R-:W-:Y:S01]  /*19240*/  ULOP3.LUT UR5, UR4, UR5, URZ, 0x3c, !UPT ;  /* 0x0000000504057292 */ /* 0x000fe2000f8e3cff */
[----:B--2---:R-:W-:Y:S02]  /*19250*/  ISETP.NE.U32.AND P2, PT, R40, R41, PT ;  /* 0x000000292800720c */ /* 0x004fe40003f45070 */
[----:B------:R-:W2:Y:S01]  /*19260*/  LDL.LU R41, [R1+0x5b4] ;  /* 0x0005b40001297983 */ /* 0x000ea20000300800 */
[----:B------:R-:W-:-:S03]  /*19270*/  IMAD.U32 R40, RZ, RZ, UR4 ;  /* 0x00000004ff287e24 */ /* 0x000fc6000f8e00ff */
[----:B--2---:R0:W-:Y:S07]  /*19280*/  STL [R1+0x5a8], R41 ;  /* 0x0005a82901007387 */ /* 0x0041ee0000100800 */
[----:B------:R-:W-:Y:S05]  /*19290*/  @P2 BRA `(.L_x_16) ;  /* 0xffffff5c00202947 */ /* 0x000fea000383ffff */
.L_x_13:
[----:B0-----:R-:W0:Y:S01]  /*192a0*/  LDC R41, c[0x0][0x3a0] ;  /* 0x0000e800ff297b82 */ /* 0x001e220000000800 */
[----:B------:R-:W1:Y:S01]  /*192b0*/  LDCU UR11, c[0x0][0x39c] ;  /* 0x00007380ff0b77ac */ /* 0x000e620008000800 */
[----:B------:R-:W2:Y:S06]  /*192c0*/  LDCU UR5, c[0x0][0x39c] ;  /* 0x00007380ff0577ac */ /* 0x000eac0008000800 */
[----:B------:R-:W3:Y:S01]  /*192d0*/  LDC R134, c[0x0][0x3b4] ;  /* 0x0000ed00ff867b82 */ /* 0x000ee20000000800 */
[----:B------:R-:W4:Y:S01]  /*192e0*/  LDCU.64 UR6, c[0x0][0x398] ;  /* 0x00007300ff0677ac */ /* 0x000f220008000a00 */
[----:B------:R-:W0:Y:S02]  /*192f0*/  LDCU.128 UR12, c[0x0][0x390] ;  /* 0x00007200ff0c77ac */ /* 0x000e240008000c00 */
[----:B0-----:R-:W-:-:S05]  /*19300*/  VIADD R41, R41, 0x3f ;  /* 0x0000003f29297836 */ /* 0x001fca0000000000 */
[----:B------:R-:W-:-:S13]  /*19310*/  ISETP.GE.AND P1, PT, R41, 0x40, PT ;  /* 0x000000402900780c */ /* 0x000fda0003f26270 */
[----:B-1234-:R-:W-:Y:S05]  /*19320*/  @!P1 BRA `(.L_x_17) ;  /* 0x0000000000109947 */ /* 0x01efea0003800000 */
[----:B------:R-:W-:-:S06]  /*19330*/  USHF.L.U32 UR4, UR4, 0x1f, URZ ;  /* 0x0000001f04047899 */ /* 0x000fcc00080006ff */
[----:B-----5:R-:W-:-:S04]  /*19340*/  IMAD.U32 R4, RZ, RZ, UR4 ;  /* 0x00000004ff047e24 */ /* 0x020fc8000f8e00ff */
[----:B------:R-:W0:Y:S02]  /*19350*/  SYNCS.PHASECHK.TRANS64.TRYWAIT P1, [UR10], R4 ;  /* 0x00000004ff0075a7 */ /* 0x000e24000802110a */
[----:B0-----:R-:W-:Y:S05]  /*19360*/  @!P1 BRA `(.L_x_18) ;  /* 0x0000017400b49947 */ /* 0x001fea0003800000 */
.L_x_17:
[----:B------:R-:W-:Y:S01]  /*19370*/  BAR.SYNC.DEFER_BLOCKING 0x0 ;  /* 0x0000000000007b1d */ /* 0x000fe20000010000 */
[----:B-----5:R-:W-:Y:S02]  /*19380*/  IMAD R135, R2, R134, RZ ;  /* 0x0000008602877224 */ /* 0x020fe400078e02ff */
[----:B------:R-:W-:Y:S02]  /*19390*/  VIADD R6, R0, 0x3 ;  /* 0x0000000300067836 */ /* 0x000fe40000000000 */
[----:B------:R-:W-:Y:S01]  /*193a0*/  IMAD R134, R134, 0x80, R135 ;  /* 0x0000008086867824 */ /* 0x000fe200078e0287 */
[----:B------:R-:W0:Y:S01]  /*193b0*/  LDCU UR21, c[0x0][0x3b8] ;  /* 0x00007700ff1577ac */ /* 0x000e220008000800 */
[----:B------:R-:W-:Y:S01]  /*193c0*/  VIADD R4, R0, 0x1 ;  /* 0x0000000100047836 */ /* 0x000fe20000000000 */
[----:B------:R-:W-:Y:S01]  /*193d0*/  ISETP.GE.AND P2, PT, R6, UR5, PT ;  /* 0x0000000506007c0c */ /* 0x000fe2000bf46270 */
[----:B------:R-:W-:Y:S01]  /*193e0*/  VIADD R5, R0, 0x2 ;  /* 0x0000000200057836 */ /* 0x000fe20000000000 */
[----:B------:R-:W-:Y:S01]  /*193f0*/  IADD3 R133, P5, PT, R134, UR12, RZ ;  /* 0x0000000c86857c10 */ /* 0x000fe2000ffbe0ff */
[----:B------:R-:W-:Y:S01]  /*19400*/  VIADD R7, R0, 0x6 ;  /* 0x0000000600077836 */ /* 0x000fe20000000000 */
[----:B------:R-:W-:Y:S01]  /*19410*/  ISETP.GE.AND P1, PT, R4, UR15, PT ;  /* 0x0000000f04007c0c */ /* 0x000fe2000bf26270 */
[----:B------:R-:W1:Y:S01]  /*19420*/  LDCU.64 UR28, c[0x0][0x398] ;  /* 0x00007300ff1c77ac */ /* 0x000e620008000a00 */
[----:B------:R-:W-:-:S02]  /*19430*/  IADD3 R132, P6, PT, R135, UR12, RZ ;  /* 0x0000000c87847c10 */ /* 0x000fc4000ffde0ff */
[----:B------:R-:W-:Y:S01]  /*19440*/  LEA.HI.X.SX32 R134, R134, UR13, 0x1, P5 ;  /* 0x0000000d86867c11 */ /* 0x000fe2000a8f0eff */
[----:B------:R-:W2:Y:S01]  /*19450*/  LDCU.64 UR30, c[0x0][0x398] ;  /* 0x00007300ff1e77ac */ /* 0x000ea20008000a00 */
[----:B------:R-:W-:Y:S02]  /*19460*/  LEA.HI.X.SX32 R135, R135, UR13, 0x1, P6 ;  /* 0x0000000d87877c11 */ /* 0x000fe4000b0f0eff */
[----:B------:R-:W-:Y:S01]  /*19470*/  ISETP.GE.AND P4, PT, R5, UR7, PT ;  /* 0x0000000705007c0c */ /* 0x000fe2000bf86270 */
[----:B------:R-:W3:Y:S01]  /*19480*/  LDCU.64 UR4, c[0x0][0x398] ;  /* 0x00007300ff0477ac */ /* 0x000ee20008000a00 */
[----:B------:R-:W-:Y:S01]  /*19490*/  ISETP.GE.AND P3, PT, R7, UR11, PT ;  /* 0x0000000b07007c0c */ /* 0x000fe2000bf66270 */
[----:B------:R-:W4:Y:S02]  /*194a0*/  @!P0 SYNCS.CCTL.IV [UR8+0xc000] ;  /* 0x00c00000ff0089b1 */ /* 0x000f240008000008 */
[----:B----4-:R-:W-:Y:S01]  /*194b0*/  BAR.SYNC.DEFER_BLOCKING 0x0 ;  /* 0x0000000000007b1d */ /* 0x010fe20000010000 */
[----:B0-----:R-:W-:-:S04]  /*194c0*/  IMAD R6, R0, UR21, RZ ;  /* 0x0000001500067c24 */ /* 0x001fc8000f8e02ff */
[----:B------:R-:W-:Y:S01]  /*194d0*/  VIADD R5, R6, UR21 ;  /* 0x0000001506057c36 */ /* 0x000fe20008000000 */
[----:B------:R-:W0:Y:S01]  /*194e0*/  LDCU UR10, c[0x0][0x39c] ;  /* 0x00007380ff0a77ac */ /* 0x000e220008000800 */
[----:B------:R-:W4:Y:S03]  /*194f0*/  LDTM.x64 R12, tmem[UR9] ;  /* 0x00000009000c79ee */ /* 0x000f260008340000 */
[----:B------:R-:W-:Y:S01]  /*19500*/  SHF.R.S32.HI R7, RZ, 0x1f, R5 ;  /* 0x0000001fff077819 */ /* 0x000fe20000011405 */
[----:B------:R-:W0:Y:S01]  /*19510*/  LDCU.64 UR12, c[0x0][0x398] ;  /* 0x00007300ff0c77ac */ /* 0x000e220008000a00 */
[----:B------:R-:W0:Y:S01]  /*19520*/  LDCU.64 UR16, c[0x0][0x398] ;  /* 0x00007300ff1077ac */ /* 0x000e220008000a00 */
[----:B------:R-:W0:Y:S01]  /*19530*/  LDCU.64 UR22, c[0x0][0x398] ;  /* 0x00007300ff1677ac */ /* 0x000e220008000a00 */
[----:B------:R-:W0:Y:S01]  /*19540*/  LDCU.64 UR24, c[0x0][0x398] ;  /* 0x00007300ff1877ac */ /* 0x000e220008000a00 */
[----:B------:R-:W0:Y:S01]  /*19550*/  @!P0 SYNCS.CCTL.IV [UR8+0xc008] ;  /* 0x00c00800ff0089b1 */ /* 0x000e220008000008 */
[----:B------:R-:W0:Y:S01]  /*19560*/  LDCU.64 UR26, c[0x0][0x398] ;  /* 0x00007300ff1a77ac */ /* 0x000e220008000a00 */
[----:B----4-:R-:W-:Y:S01]  /*19570*/  STL.64 [R1+0x508], R14 ;  /* 0x0005080e01007387 */ /* 0x010fe20000100a00 */
[----:B------:R-:W-:-:S02]  /*19580*/  IMAD.MOV.U32 R11, RZ, RZ, R12 ;  /* 0x000000ffff0b7224 */ /* 0x000fc400078e000c */
[----:B------:R-:W-:Y:S01]  /*19590*/  IMAD.MOV.U32 R9, RZ, RZ, R13 ;  /* 0x000000ffff097224 */ /* 0x000fe200078e000d */
[----:B------:R-:W-:Y:S04]  /*195a0*/  STL.64 [R1+0x510], R16 ;  /* 0x0005101001007387 */ /* 0x000fe80000100a00 */
[----:B------:R-:W-:Y:S01]  /*195b0*/  STL.64 [R1+0x518], R18 ;  /* 0x0005181201007387 */ /* 0x000fe20000100a00 */
[----:B------:R-:W-:-:S03]  /*195c0*/  F2FP.SATFINITE.E4M3.F32.PACK_AB_MERGE_C R9, R9, R11, RZ ;  /* 0x0000000b0909723e */ /* 0x000fc600048070ff */
[----:B------:R-:W-:Y:S04]  /*195d0*/  STL.64 [R1+0x520], R20 ;  /* 0x0005201401007387 */ /* 0x000fe80000100a00 */
        /* <DEDUP_REMOVED lines=26> */
[----:B------:R4:W-:Y:S02]  /*19780*/  STL.64 [R1+0x5f8], R74 ;  /* 0x0005f84a01007387 */ /* 0x0009e40000100a00 */
[----:B----4-:R-:W4:Y:S02]  /*19790*/  LDTM.x64 R68, tmem[UR9+0x40] ;  /* 0x00004009004479ee */ /* 0x010f240008340000 */
[----:B----4-:R-:W-:Y:S04]  /*197a0*/  STL.64 [R1+0x400], R68 ;  /* 0x0004004401007387 */ /* 0x010fe80000100a00 */
[----:B------:R-:W-:Y:S04]  /*197b0*/  STL.64 [R1+0x408], R70 ;  /* 0x0004084601007387 */ /* 0x000fe80000100a00 */
[----:B------:R-:W-:Y:S04]  /*197c0*/  STL.64 [R1+0x410], R72 ;  /* 0x0004104801007387 */ /* 0x000fe80000100a00 */
[----:B------:R4:W-:Y:S04]  /*197d0*/  STL.64 [R1+0x418], R74 ;  /* 0x0004184a01007387 */ /* 0x0009e80000100a00 */
[----:B------:R-:W-:Y:S04]  /*197e0*/  STL.64 [R1+0x420], R76 ;  /* 0x0004204c01007387 */ /* 0x000fe80000100a00 */
[----:B------:R-:W-:Y:S04]  /*197f0*/  STL.64 [R1+0x428], R78 ;  /* 0x0004284e01007387 */ /* 0x000fe80000100a00 */
[----:B------:R-:W-:Y:S04]  /*19800*/  STL.64 [R1+0x430], R80 ;  /* 0x0004305001007387 */ /* 0x000fe80000100a00 */
[----:B------:R-:W-:Y:S04]  /*19810*/  STL.64 [R1+0x438], R82 ;  /* 0x0004385201007387 */ /* 0x000fe80000100a00 */
[----:B------:R-:W-:Y:S01]  /*19820*/  STL.64 [R1+0x440], R84 ;  /* 0x0004405401007387 */ /* 0x000fe20000100a00 */
[----:B----4-:R-:W4:Y:S03]  /*19830*/  LDTM.x64 R12, tmem[UR9+0x80] ;  /* 0x00008009000c79ee */ /* 0x010f260008340000 */
        /* <DEDUP_REMOVED lines=23> */
[----:B----4-:R-:W-:Y:S04]  /*199b0*/  STL.64 [R1+0x300], R12 ;  /* 0x0003000c01007387 */ /* 0x010fe80000100a00 */
        /* <DEDUP_REMOVED lines=47> */
[----:B------:R-:W-:Y:S01]  /*19cb0*/  STL.64 [R1+0x270], R96 ;  /* 0x0002706001007387 */ /* 0x000fe20000100a00 */
[----:B----4-:R-:W-:-:S03]  /*19cc0*/  IMAD.MOV.U32 R10, RZ, RZ, R12 ;  /* 0x000000ffff0a7224 */ /* 0x010fc600078e000c */
[----:B------:R-:W-:Y:S01]  /*19cd0*/  STL.64 [R1+0x278], R98 ;  /* 0x0002786201007387 */ /* 0x000fe20000100a00 */
[----:B------:R-:W-:Y:S01]  /*19ce0*/  IMAD.MOV.U32 R8, RZ, RZ, R13 ;  /* 0x000000ffff087224 */ /* 0x000fe200078e000d */
[----:B------:R-:W-:Y:S02]  /*19cf0*/  IADD3 R12, P5, PT, R6, R133, RZ ;  /* 0x00000085060c7210 */ /* 0x000fe40007fbe0ff */
[----:B------:R-:W-:Y:S02]  /*19d00*/  STL.64 [R1+0x280], R100 ;  /* 0x0002806401007387 */ /* 0x000fe40000100a00 */
[----:B------:R-:W-:Y:S02]  /*19d10*/  F2FP.SATFINITE.E4M3.F32.PACK_AB_MERGE_C R4, R8, R10, RZ ;  /* 0x0000000a0804723e */ /* 0x000fe400048070ff */
[----:B------:R-:W-:Y:S01]  /*19d20*/  STL.64 [R1+0x288], R102 ;  /* 0x0002886601007387 */ /* 0x000fe20000100a00 */
[----:B------:R-:W-:Y:S02]  /*19d30*/  SHF.R.S32.HI R8, RZ, 0x1f, R6 ;  /* 0x0000001fff087819 */ /* 0x000fe40000011406 */
[----:B------:R-:W-:Y:S01]  /*19d40*/  IADD3 R10, P6, PT, R6, R132, RZ ;  /* 0x00000084060a7210 */ /* 0x000fe20007fde0ff */
[----:B------:R-:W-:Y:S02]  /*19d50*/  STL.64 [R1+0x290], R104 ;  /* 0x0002906801007387 */ /* 0x000fe40000100a00 */
[----:B------:R-:W-:-:S02]  /*19d60*/  IMAD.X R13, R8, 0x1, R134, P5 ;  /* 0x00000001080d7824 */ /* 0x000fc400028e0686 */
[----:B------:R-:W-:Y:S01]  /*19d70*/  STL.64 [R1+0x298], R106 ;  /* 0x0002986a01007387 */ /* 0x000fe20000100a00 */
[----:B------:R-:W-:-:S03]  /*19d80*/  IMAD.X R11, R8, 0x1, R135, P6 ;  /* 0x00000001080b7824 */ /* 0x000fc600030e0687 */
        /* <DEDUP_REMOVED lines=12> */
[----:B------:R4:W-:Y:S04]  /*19e50*/  STL.64 [R1+0x108], R14 ;  /* 0x0001080e01007387 */ /* 0x0009e80000100a00 */
[----:B------:R-:W-:Y:S04]  /*19e60*/  STL.64 [R1+0x110], R16 ;  /* 0x0001101001007387 */ /* 0x000fe80000100a00 */
[----:B------:R-:W-:Y:S04]  /*19e70*/  STL.64 [R1+0x118], R18 ;  /* 0x0001181201007387 */ /* 0x000fe80000100a00 */
[----:B------:R-:W-:Y:S01]  /*19e80*/  STL.64 [R1+0x120], R20 ;  /* 0x0001201401007387 */ /* 0x000fe20000100a00 */
[----:B----4-:R-:W-:-:S03]  /*19e90*/  IADD3 R14, P6, PT, R5, R132, RZ ;  /* 0x00000084050e7210 */ /* 0x010fc60007fde0ff */
[----:B------:R-:W-:Y:S02]  /*19ea0*/  STL.64 [R1+0x128], R22 ;  /* 0x0001281601007387 */ /* 0x000fe40000100a00 */
[----:B------:R-:W-:Y:S02]  /*19eb0*/  IMAD.X R15, R7, 0x1, R135, P6 ;  /* 0x00000001070f7824 */ /* 0x000fe400030e0687 */
        /* <DEDUP_REMOVED lines=26> */
[----:B------:R4:W-:Y:S04]  /*1a060*/  STL [R1+0x734], R4 ;  /* 0x0007340401007387 */ /* 0x0009e80000100800 */
[----:B------:R0:W-:Y:S04]  /*1a070*/  STL.64 [R1+0x6d8], R12 ;  /* 0x0006d80c01007387 */ /* 0x0001e80000100a00 */
[----:B------:R1:W-:Y:S01]  /*1a080*/  STL.64 [R1+0x708], R14 ;  /* 0x0007080e01007387 */ /* 0x0003e20000100a00 */
[----:B----4-:R-:W-:-:S05]  /*1a090*/  VIADD R4, R5, UR21 ;  /* 0x0000001505047c36 */ /* 0x010fca0008000000 */
[----:B------:R-:W-:Y:S02]  /*1a0a0*/  SHF.R.S32.HI R6, RZ, 0x1f, R4 ;  /* 0x0000001fff067819 */ /* 0x000fe40000011404 */
[----:B0-----:R-:W-:Y:S01]  /*1a0b0*/  IADD3 R12, P5, PT, R5, R133, RZ ;  /* 0x00000085050c7210 */ /* 0x001fe20007fbe0ff */
[C---:B------:R-:W-:Y:S01]  /*1a0c0*/  VIADD R5, R4.reuse, UR21 ;  /* 0x0000001504057c36 */ /* 0x040fe20008000000 */
[----:B-1----:R-:W-:-:S03]  /*1a0d0*/  IADD3 R14, P6, PT, R4, R132, RZ ;  /* 0x00000084040e7210 */ /* 0x002fc60007fde0ff */
[----:B------:R-:W-:Y:S01]  /*1a0e0*/  IMAD.X R13, R7, 0x1, R134, P5 ;  /* 0x00000001070d7824 */ /* 0x000fe200028e0686 */
[----:B------:R-:W-:Y:S01]  /*1a0f0*/  SHF.R.S32.HI R7, RZ, 0x1f, R5 ;  /* 0x0000001fff077819 */ /* 0x000fe20000011405 */
[----:B------:R-:W-:-:S03]  /*1a100*/  IMAD.X R15, R6, 0x1, R135, P6 ;  /* 0x00000001060f7824 */ /* 0x000fc600030e0687 */
[----:B------:R0:W-:Y:S02]  /*1a110*/  STL.64 [R1+0x700], R12 ;  /* 0x0007000c01007387 */ /* 0x0001e40000100a00 */
[----:B0-----:R-:W-:Y:S01]  /*1a120*/  IADD3 R12, P5, PT, R4, R133, RZ ;  /* 0x00000085040c7210 */ /* 0x001fe20007fbe0ff */
[----:B------:R-:W-:-:S04]  /*1a130*/  VIADD R4, R5, UR21 ;  /* 0x0000001505047c36 */ /* 0x000fc80008000000 */
[----:B------:R-:W-:Y:S01]  /*1a140*/  IMAD.X R13, R6, 0x1, R134, P5 ;  /* 0x00000001060d7824 */ /* 0x000fe200028e0686 */
[----:B------:R-:W-:Y:S02]  /*1a150*/  SHF.R.S32.HI R6, RZ, 0x1f, R4 ;  /* 0x0000001fff067819 */ /* 0x000fe40000011404 */
[----:B------:R-:W-:Y:S01]  /*1a160*/  ISETP.GE.AND P5, PT, R2, UR14, PT ;  /* 0x0000000e02007c0c */ /* 0x000fe2000bfa6270 */
[----:B------:R-:W0:Y:S01]  /*1a170*/  LDCU UR14, c[0x0][0x39c] ;  /* 0x00007380ff0e77ac */ /* 0x000e220008000800 */
[----:B------:R1:W-:Y:S02]  /*1a180*/  STL.64 [R1+0x6d0], R12 ;  /* 0x0006d00c01007387 */ /* 0x0003e40000100a00 */
[----:B------:R-:W-:Y:S02]  /*1a190*/  ISETP.LT.AND P5, PT, R0, UR29, !P5 ;  /* 0x0000001d00007c0c */ /* 0x000fe4000efa1270 */
[----:B------:R4:W-:Y:S01]  /*1a1a0*/  STL.64 [R1+0x6f8], R14 ;  /* 0x0006f80e01007387 */ /* 0x0009e20000100a00 */
[----:B-1----:R-:W-:-:S02]  /*1a1b0*/  IADD3 R12, P6, PT, R5, R132, RZ ;  /* 0x00000084050c7210 */ /* 0x002fc40007fde0ff */
[----:B----4-:R-:W-:-:S03]  /*1a1c0*/  IADD3 R14, P0, PT, R4, R132, RZ ;  /* 0x00000084040e7210 */ /* 0x010fc60007f1e0ff */
[--C-:B------:R-:W-:Y:S02]  /*1a1d0*/  IMAD.X R13, R7, 0x1, R135.reuse, P6 ;  /* 0x00000001070d7824 */ /* 0x100fe400030e0687 */
[----:B------:R-:W-:-:S03]  /*1a1e0*/  IMAD.X R15, R6, 0x1, R135, P0 ;  /* 0x00000001060f7824 */ /* 0x000fc600000e0687 */
[----:B------:R1:W-:Y:S02]  /*1a1f0*/  STL.64 [R1+0x6c8], R12 ;  /* 0x0006c80c01007387 */ /* 0x0003e40000100a00 */
[----:B-1----:R-:W-:Y:S01]  /*1a200*/  IADD3 R12, P6, PT, R5, R133, RZ ;  /* 0x00000085050c7210 */ /* 0x002fe20007fde0ff */
[----:B------:R-:W-:-:S04]  /*1a210*/  VIADD R5, R4, UR21 ;  /* 0x0000001504057c36 */ /* 0x000fc80008000000 */
[----:B------:R-:W-:Y:S01]  /*1a220*/  IMAD.X R13, R7, 0x1, R134, P6 ;  /* 0x00000001070d7824 */ /* 0x000fe200030e0686 */
[----:B------:R-:W-:-:S04]  /*1a230*/  SHF.R.S32.HI R7, RZ, 0x1f, R5 ;  /* 0x0000001fff077819 */ /* 0x000fc80000011405 */
[----:B------:R1:W-:Y:S04]  /*1a240*/  STL.64 [R1+0x500], R12 ;  /* 0x0005000c01007387 */ /* 0x0003e80000100a00 */
[----:B------:R4:W-:Y:S01]  /*1a250*/  STL.64 [R1+0x6c0], R14 ;  /* 0x0006c00e01007387 */ /* 0x0009e20000100a00 */
[----:B-1----:R-:W-:Y:S01]  /*1a260*/  IADD3 R12, P6, PT, R4, R133, RZ ;  /* 0x00000085040c7210 */ /* 0x002fe20007fde0ff */
[C---:B------:R-:W-:Y:S01]  /*1a270*/  VIADD R4, R5.reuse, UR21 ;  /* 0x0000001505047c36 */ /* 0x040fe20008000000 */
[----:B----4-:R-:W-:-:S03]  /*1a280*/  IADD3 R14, P0, PT, R5, R132, RZ ;  /* 0x00000084050e7210 */ /* 0x010fc60007f1e0ff */
[----:B------:R-:W-:Y:S01]  /*1a290*/  IMAD.X R13, R6, 0x1, R134, P6 ;  /* 0x00000001060d7824 */ /* 0x000fe200030e0686 */
[----:B------:R-:W-:Y:S01]  /*1a2a0*/  SHF.R.S32.HI R6, RZ, 0x1f, R4 ;  /* 0x0000001fff067819 */ /* 0x000fe20000011404 */
[----:B------:R-:W-:-:S03]  /*1a2b0*/  IMAD.X R15, R7, 0x1, R135, P0 ;  /* 0x00000001070f7824 */ /* 0x000fc600000e0687 */
[----:B------:R1:W-:Y:S02]  /*1a2c0*/  STL.64 [R1+0x6a8], R12 ;  /* 0x0006a80c01007387 */ /* 0x0003e40000100a00 */
[----:B-1----:R-:W-:Y:S01]  /*1a2d0*/  IADD3 R12, P6, PT, R5, R133, RZ ;  /* 0x00000085050c7210 */ /* 0x002fe20007fde0ff */
[----:B------:R-:W-:-:S04]  /*1a2e0*/  VIADD R5, R4, UR21 ;  /* 0x0000001504057c36 */ /* 0x000fc80008000000 */
[--C-:B------:R-:W-:Y:S01]  /*1a2f0*/  IMAD.X R13, R7, 0x1, R134.reuse, P6 ;  /* 0x00000001070d7824 */ /* 0x100fe200030e0686 */
[----:B------:R-:W-:Y:S02]  /*1a300*/  IADD3 R140, P6, PT, R4, R133, RZ ;  /* 0x00000085048c7210 */ /* 0x000fe40007fde0ff */
[----:B------:R-:W-:Y:S02]  /*1a310*/  SHF.R.S32.HI R7, RZ, 0x1f, R5 ;  /* 0x0000001fff077819 */ /* 0x000fe40000011405 */
[----:B------:R1:W-:Y:S01]  /*1a320*/  STL.64 [R1+0x670], R12 ;  /* 0x0006700c01007387 */ /* 0x0003e20000100a00 */
[----:B------:R-:W-:-:S03]  /*1a330*/  IMAD.X R141, R6, 0x1, R134, P6 ;  /* 0x00000001068d7824 */ /* 0x000fc600030e0686 */
[----:B------:R-:W-:Y:S04]  /*1a340*/  STL.64 [R1+0x6a0], R14 ;  /* 0x0006a00e01007387 */ /* 0x000fe80000100a00 */
[----:B------:R4:W-:Y:S01]  /*1a350*/  STL [R1+0xe1c], R140 ;  /* 0x000e1c8c01007387 */ /* 0x0009e20000100800 */
[----:B-1----:R-:W-:-:S03]  /*1a360*/  IADD3 R12, P0, PT, R4, R132, RZ ;  /* 0x00000084040c7210 */ /* 0x002fc60007f1e0ff */
[----:B------:R-:W-:Y:S01]  /*1a370*/  STL [R1+0xe18], R141 ;  /* 0x000e188d01007387 */ /* 0x000fe20000100800 */
[C---:B------:R-:W-:Y:S02]  /*1a380*/  VIADD R4, R5.reuse, UR21 ;  /* 0x0000001505047c36 */ /* 0x040fe40008000000 */
[--C-:B------:R-:W-:Y:S01]  /*1a390*/  IMAD.X R13, R6, 0x1, R135.reuse, P0 ;  /* 0x00000001060d7824 */ /* 0x100fe200000e0687 */
[----:B------:R-:W-:Y:S02]  /*1a3a0*/  IADD3 R164, P0, PT, R5, R132, RZ ;  /* 0x0000008405a47210 */ /* 0x000fe40007f1e0ff */
[----:B------:R-:W-:Y:S02]  /*1a3b0*/  SHF.R.S32.HI R6, RZ, 0x1f, R4 ;  /* 0x0000001fff067819 */ /* 0x000fe40000011404 */
[----:B------:R1:W-:Y:S01]  /*1a3c0*/  STL.64 [R1+0x100], R12 ;  /* 0x0001000c01007387 */ /* 0x0003e20000100a00 */
[----:B------:R-:W-:Y:S01]  /*1a3d0*/  IMAD.X R165, R7, 0x1, R135, P0 ;  /* 0x0000000107a57824 */ /* 0x000fe200000e0687 */
[----:B----4-:R-:W-:-:S02]  /*1a3e0*/  PRMT R140, R9, 0x9910, RZ ;  /* 0x00009910098c7816 */ /* 0x010fc400000000ff */
[----:B-1----:R-:W-:Y:S01]  /*1a3f0*/  IADD3 R12, P6, PT, R5, R133, RZ ;  /* 0x00000085050c7210 */ /* 0x002fe20007fde0ff */
[----:B------:R-:W-:-:S04]  /*1a400*/  VIADD R5, R4, UR21 ;  /* 0x0000001504057c36 */ /* 0x000fc80008000000 */
[--C-:B------:R-:W-:Y:S01]  /*1a410*/  IMAD.X R13, R7, 0x1, R134.reuse, P6 ;  /* 0x00000001070d7824 */ /* 0x100fe200030e0686 */
[----:B------:R-:W-:Y:S02]  /*1a420*/  IADD3 R142, P6, PT, R4, R133, RZ ;  /* 0x00000085048e7210 */ /* 0x000fe40007fde0ff */
[----:B------:R-:W-:Y:S02]  /*1a430*/  SHF.R.S32.HI R7, RZ, 0x1f, R5 ;  /* 0x0000001fff077819 */ /* 0x000fe40000011405 */
[----:B------:R1:W-:Y:S01]  /*1a440*/  STL.64 [R1+0x698], R12 ;  /* 0x0006980c01007387 */ /* 0x0003e20000100a00 */
[----:B------:R-:W-:Y:S01]  /*1a450*/  IMAD.X R143, R6, 0x1, R134, P6 ;  /* 0x00000001068f7824 */ /* 0x000fe200030e0686 */
[----:B-1----:R-:W-:Y:S01]  /*1a460*/  IADD3 R12, P0, PT, R4, R132, RZ ;  /* 0x00000084040c7210 */ /* 0x002fe20007f1e0ff */
[----:B------:R-:W-:-:S04]  /*1a470*/  VIADD R4, R5, UR21 ;  /* 0x0000001505047c36 */ /* 0x000fc80008000000 */
[--C-:B------:R-:W-:Y:S01]  /*1a480*/  IMAD.X R13, R6, 0x1, R135.reuse, P0 ;  /* 0x00000001060d7824 */ /* 0x100fe200000e0687 */
[----:B------:R-:W-:Y:S02]  /*1a490*/  IADD3 R14, P0, PT, R5, R132, RZ ;  /* 0x00000084050e7210 */ /* 0x000fe40007f1e0ff */
[----:B------:R-:W-:Y:S02]  /*1a4a0*/  SHF.R.S32.HI R6, RZ, 0x1f, R4 ;  /* 0x0000001fff067819 */ /* 0x000fe40000011404 */
[----:B------:R1:W-:Y:S01]  /*1a4b0*/  STL.64 [R1+0x690], R12 ;  /* 0x0006900c01007387 */ /* 0x0003e20000100a00 */
[----:B------:R-:W-:-:S05]  /*1a4c0*/  IMAD.X R15, R7, 0x1, R135, P0 ;  /* 0x00000001070f7824 */ /* 0x000fca00000e0687 */
[----:B------:R4:W-:Y:S01]  /*1a4d0*/  STL.64 [R1+0x688], R14 ;  /* 0x0006880e01007387 */ /* 0x0009e20000100a00 */
[----:B-1----:R-:W-:Y:S01]  /*1a4e0*/  IADD3 R12, P6, PT, R5, R133, RZ ;  /* 0x00000085050c7210 */ /* 0x002fe20007fde0ff */
[----:B------:R-:W-:-:S04]  /*1a4f0*/  VIADD R5, R4, UR21 ;  /* 0x0000001504057c36 */ /* 0x000fc80008000000 */
[----:B------:R-:W-:Y:S01]  /*1a500*/  IMAD.X R13, R7, 0x1, R134, P6 ;  /* 0x00000001070d7824 */ /* 0x000fe200030e0686 */
[----:B----4-:R-:W-:Y:S02]  /*1a510*/  IADD3 R14, P0, PT, R4, R132, RZ ;  /* 0x00000084040e7210 */ /* 0x010fe40007f1e0ff */
        /* <DEDUP_REMOVED lines=15> */
[-C--:B----4-:R-:W-:Y:S02]  /*1a610*/  IADD3 R14, P0, PT, R4, R132.reuse, RZ ;  /* 0x00000084040e7210 */ /* 0x090fe40007f1e0ff */
[----:B------:R-:W-:Y:S02]  /*1a620*/  SHF.R.S32.HI R7, RZ, 0x1f, R5 ;  /* 0x0000001fff077819 */ /* 0x000fe40000011405 */
[----:B------:R1:W-:Y:S01]  /*1a630*/  STL.64 [R1+0x668], R12 ;  /* 0x0006680c01007387 */ /* 0x0003e20000100a00 */
[----:B------:R-:W-:Y:S01]  /*1a640*/  IMAD.X R15, R6, 0x1, R135, P0 ;  /* 0x00000001060f7824 */ /* 0x000fe200000e0687 */
[----:B------:R-:W-:-:S04]  /*1a650*/  IADD3 R162, P0, PT, R5, R132, RZ ;  /* 0x0000008405a27210 */ /* 0x000fc80007f1e0ff */
[----:B------:R-:W-:Y:S01]  /*1a660*/  STL.64 [R1+0x660], R14 ;  /* 0x0006600e01007387 */ /* 0x000fe20000100a00 */
[----:B------:R-:W-:Y:S01]  /*1a670*/  IMAD.X R163, R7, 0x1, R135, P0 ;  /* 0x0000000107a37824 */ /* 0x000fe200000e0687 */
[----:B-1----:R-:W-:Y:S01]  /*1a680*/  IADD3 R12, P6, PT, R4, R133, RZ ;  /* 0x00000085040c7210 */ /* 0x002fe20007fde0ff */
[----:B------:R-:W-:-:S04]  /*1a690*/  VIADD R4, R5, UR21 ;  /* 0x0000001505047c36 */ /* 0x000fc80008000000 */
[----:B------:R-:W-:Y:S01]  /*1a6a0*/  IMAD.X R13, R6, 0x1, R134, P6 ;  /* 0x00000001060d7824 */ /* 0x000fe200030e0686 */
[-C--:B------:R-:W-:Y:S01]  /*1a6b0*/  IADD3 R160, P6, PT, R5, R133.reuse, RZ ;  /* 0x0000008505a07210 */ /* 0x080fe20007fde0ff */
[C---:B------:R-:W-:Y:S01]  /*1a6c0*/  VIADD R5, R4.reuse, UR21 ;  /* 0x0000001504057c36 */ /* 0x040fe20008000000 */
[----:B------:R-:W-:Y:S02]  /*1a6d0*/  SHF.R.S32.HI R6, RZ, 0x1f, R4 ;  /* 0x0000001fff067819 */ /* 0x000fe40000011404 */
[----:B------:R1:W-:Y:S01]  /*1a6e0*/  STL.64 [R1+0x658], R12 ;  /* 0x0006580c01007387 */ /* 0x0003e20000100a00 */
[--C-:B------:R-:W-:Y:S01]  /*1a6f0*/  IMAD.X R161, R7, 0x1, R134.reuse, P6 ;  /* 0x0000000107a17824 */ /* 0x100fe200030e0686 */
[C---:B------:R-:W-:Y:S02]  /*1a700*/  IADD3 R138, P6, PT, R4.reuse, R133, RZ ;  /* 0x00000085048a7210 */ /* 0x040fe40007fde0ff */
[----:B------:R-:W-:Y:S01]  /*1a710*/  IADD3 R158, P0, PT, R4, R132, RZ ;  /* 0x00000084049e7210 */ /* 0x000fe20007f1e0ff */
[----:B------:R-:W-:Y:S01]  /*1a720*/  VIADD R4, R5, UR21 ;  /* 0x0000001505047c36 */ /* 0x000fe20008000000 */
[----:B------:R-:W-:Y:S01]  /*1a730*/  SHF.R.S32.HI R7, RZ, 0x1f, R5 ;  /* 0x0000001fff077819 */ /* 0x000fe20000011405 */
[----:B------:R-:W-:-:S02]  /*1a740*/  IMAD.X R139, R6, 0x1, R134, P6 ;  /* 0x00000001068b7824 */ /* 0x000fc400030e0686 */
[--C-:B------:R-:W-:Y:S01]  /*1a750*/  IMAD.X R159, R6, 0x1, R135.reuse, P0 ;  /* 0x00000001069f7824 */ /* 0x100fe200000e0687 */
[C---:B------:R-:W-:Y:S02]  /*1a760*/  IADD3 R156, P0, PT, R5.reuse, R132, RZ ;  /* 0x00000084059c7210 */ /* 0x040fe40007f1e0ff */
[-C--:B-1----:R-:W-:Y:S01]  /*1a770*/  IADD3 R12, P6, PT, R5, R133.reuse, RZ ;  /* 0x00000085050c7210 */ /* 0x082fe20007fde0ff */
[C---:B------:R-:W-:Y:S01]  /*1a780*/  VIADD R5, R4.reuse, UR21 ;  /* 0x0000001504057c36 */ /* 0x040fe20008000000 */
[----:B------:R-:W-:Y:S01]  /*1a790*/  SHF.R.S32.HI R6, RZ, 0x1f, R4 ;  /* 0x0000001fff067819 */ /* 0x000fe20000011404 */
[C---:B------:R-:W-:Y:S02]  /*1a7a0*/  IMAD.X R157, R7.reuse, 0x1, R135, P0 ;  /* 0x00000001079d7824 */ /* 0x040fe400000e0687 */
[----:B------:R-:W-:Y:S01]  /*1a7b0*/  IMAD.X R13, R7, 0x1, R134, P6 ;  /* 0x00000001070d7824 */ /* 0x000fe200030e0686 */
[----:B------:R-:W-:Y:S02]  /*1a7c0*/  IADD3 R154, P6, PT, R4, R133, RZ ;  /* 0x00000085049a7210 */ /* 0x000fe40007fde0ff */
[----:B------:R-:W-:-:S02]  /*1a7d0*/  SHF.R.S32.HI R7, RZ, 0x1f, R5 ;  /* 0x0000001fff077819 */ /* 0x000fc40000011405 */
        /* <DEDUP_REMOVED lines=43> */
[----:B------:R-:W-:Y:S01]  /*1aa90*/  IMAD.X R151, R7, 0x1, R134, P6 ;  /* 0x0000000107977824 */ /* 0x000fe200030e0686 */
[----:B------:R-:W-:Y:S01]  /*1aaa0*/  IADD3 R136, P6, PT, R4, R133, RZ ;  /* 0x0000008504887210 */ /* 0x000fe20007fde0ff */
[----:B------:R-:W-:Y:S01]  /*1aab0*/  VIADD R5, R6, UR21 ;  /* 0x0000001506057c36 */ /* 0x000fe20008000000 */
[----:B------:R-:W-:Y:S02]  /*1aac0*/  SHF.R.S32.HI R7, RZ, 0x1f, R6 ;  /* 0x0000001fff077819 */ /* 0x000fe40000011406 */
[----:B------:R-:W-:Y:S01]  /*1aad0*/  IADD3 R148, P0, PT, R4, R132, RZ ;  /* 0x0000008404947210 */ /* 0x000fe20007f1e0ff */
[----:B------:R-:W-:-:S02]  /*1aae0*/  IMAD.X R137, R8, 0x1, R134, P6 ;  /* 0x0000000108897824 */ /* 0x000fc400030e0686 */
[----:B------:R-:W-:Y:S02]  /*1aaf0*/  VIADD R4, R5, UR21 ;  /* 0x0000001505047c36 */ /* 0x000fe40008000000 */
[----:B------:R-:W-:Y:S01]  /*1ab00*/  IMAD.X R149, R8, 0x1, R135, P0 ;  /* 0x0000000108957824 */ /* 0x000fe200000e0687 */
[-C--:B-1----:R-:W-:Y:S01]  /*1ab10*/  IADD3 R12, P6, PT, R6, R133.reuse, RZ ;  /* 0x00000085060c7210 */ /* 0x082fe20007fde0ff */
[----:B------:R-:W-:Y:S01]  /*1ab20*/  VIADD R141, R4, UR21 ;  /* 0x00000015048d7c36 */ /* 0x000fe20008000000 */
[----:B------:R-:W-:Y:S02]  /*1ab30*/  IADD3 R146, P0, PT, R6, R132, RZ ;  /* 0x0000008406927210 */ /* 0x000fe40007f1e0ff */
[----:B------:R-:W-:Y:S01]  /*1ab40*/  SHF.R.S32.HI R6, RZ, 0x1f, R5 ;  /* 0x0000001fff067819 */ /* 0x000fe20000011405 */
[C---:B------:R-:W-:Y:S02]  /*1ab50*/  IMAD.X R13, R7.reuse, 0x1, R134, P6 ;  /* 0x00000001070d7824 */ /* 0x040fe400030e0686 */
[----:B------:R-:W-:Y:S01]  /*1ab60*/  IMAD.X R147, R7, 0x1, R135, P0 ;  /* 0x0000000107937824 */ /* 0x000fe200000e0687 */
[----:B------:R-:W-:-:S02]  /*1ab70*/  IADD3 R144, P0, PT, R5, R133, RZ ;  /* 0x0000008505907210 */ /* 0x000fc40007f1e0ff */
[----:B------:R1:W-:Y:S03]  /*1ab80*/  STL.64 [R1+0x610], R12 ;  /* 0x0006100c01007387 */ /* 0x0003e60000100a00 */
[----:B------:R-:W-:Y:S01]  /*1ab90*/  IMAD.X R145, R6, 0x1, R134, P0 ;  /* 0x0000000106917824 */ /* 0x000fe200000e0686 */
[----:B-1----:R-:W-:Y:S02]  /*1aba0*/  IADD3 R12, P6, PT, R5, R132, RZ ;  /* 0x00000084050c7210 */ /* 0x002fe40007fde0ff */
[----:B------:R-:W-:-:S03]  /*1abb0*/  SHF.R.S32.HI R5, RZ, 0x1f, R4 ;  /* 0x0000001fff057819 */ /* 0x000fc60000011404 */
[----:B------:R-:W-:Y:S01]  /*1abc0*/  IMAD.X R13, R6, 0x1, R135, P6 ;  /* 0x00000001060d7824 */ /* 0x000fe200030e0687 */
[----:B------:R-:W-:-:S04]  /*1abd0*/  IADD3 R14, P6, PT, R4, R132, RZ ;  /* 0x00000084040e7210 */ /* 0x000fc80007fde0ff */
[----:B------:R1:W-:Y:S01]  /*1abe0*/  STL.64 [R1+0x608], R12 ;  /* 0x0006080c01007387 */ /* 0x0003e20000100a00 */
[----:B------:R-:W-:Y:S01]  /*1abf0*/  IMAD.X R15, R5, 0x1, R135, P6 ;  /* 0x00000001050f7824 */ /* 0x000fe200030e0687 */
[----:B------:R-:W-:-:S04]  /*1ac00*/  IADD3 R6, P6, PT, R141, R132, RZ ;  /* 0x000000848d067210 */ /* 0x000fc80007fde0ff */
[----:B------:R-:W-:Y:S01]  /*1ac10*/  STL.64 [R1+0x600], R14 ;  /* 0x0006000e01007387 */ /* 0x000fe20000100a00 */
[----:B-1----:R-:W-:Y:S02]  /*1ac20*/  IADD3 R12, P0, PT, R4, R133, RZ ;  /* 0x00000085040c7210 */ /* 0x002fe40007f1e0ff */
[----:B------:R-:W-:-:S03]  /*1ac30*/  SHF.R.S32.HI R4, RZ, 0x1f, R141 ;  /* 0x0000001fff047819 */ /* 0x000fc6000001148d */
[----:B------:R-:W-:Y:S01]  /*1ac40*/  IMAD.X R13, R5, 0x1, R134, P0 ;  /* 0x00000001050d7824 */ /* 0x000fe200000e0686 */
[----:B------:R-:W-:Y:S01]  /*1ac50*/  ISETP.GE.AND P0, PT, R3, UR6, PT ;  /* 0x0000000603007c0c */ /* 0x000fe2000bf06270 */
[----:B------:R-:W-:Y:S01]  /*1ac60*/  IMAD.X R7, R4, 0x1, R135, P6 ;  /* 0x0000000104077824 */ /* 0x000fe200030e0687 */
[----:B------:R-:W1:Y:S02]  /*1ac70*/  LDCU.64 UR6, c[0x0][0x398] ;  /* 0x00007300ff0677ac */ /* 0x000e640008000a00 */
[----:B------:R4:W-:Y:S01]  /*1ac80*/  STL.64 [R1+0x720], R12 ;  /* 0x0007200c01007387 */ /* 0x0009e20000100a00 */
[----:B--2---:R-:W-:-:S03]  /*1ac90*/  ISETP.LT.AND P0, PT, R0, UR31, !P0 ;  /* 0x0000001f00007c0c */ /* 0x004fc6000c701270 */
[----:B------:R2:W-:Y:S01]  /*1aca0*/  STL.64 [R1+0x718], R6 ;  /* 0x0007180601007387 */ /* 0x0005e20000100a00 */
[----:B----4-:R-:W4:Y:S01]  /*1acb0*/  LDTM.x64 R12, tmem[UR9+0x140] ;  /* 0x00014009000c79ee */ /* 0x010f220008340000 */
[----:B--2---:R-:W-:-:S05]  /*1acc0*/  IADD3 R6, P6, PT, R141, R133, RZ ;  /* 0x000000858d067210 */ /* 0x004fca0007fde0ff */
[----:B------:R-:W-:Y:S01]  /*1acd0*/  IMAD.X R7, R4, 0x1, R134, P6 ;  /* 0x0000000104077824 */ /* 0x000fe200030e0686 */
[----:B---3--:R-:W-:Y:S01]  /*1ace0*/  ISETP.LT.AND P6, PT, R2, UR4, !P1 ;  /* 0x0000000402007c0c */ /* 0x008fe2000cfc1270 */
[----:B------:R-:W2:Y:S03]  /*1acf0*/  LDCU UR4, c[0x0][0x39c] ;  /* 0x00007380ff0477ac */ /* 0x000ea60008000800 */
[----:B------:R-:W-:Y:S04]  /*1ad00*/  STL.64 [R1+0x710], R6 ;  /* 0x0007100601007387 */ /* 0x000fe80000100a00 */
[----:B----4-:R-:W-:Y:S04]  /*1ad10*/  STL.64 [R1], R12 ;  /* 0x0000000c01007387 */ /* 0x010fe80000100a00 */
        /* <DEDUP_REMOVED lines=31> */
[----:B---3--:R-:W3:Y:S02]  /*1af10*/  LDTM.x64 R68, tmem[UR9+0x180] ;  /* 0x00018009004479ee */ /* 0x008ee40008340000 */
[----:B---3--:R3:W-:Y:S04]  /*1af20*/  STL [R1+0xe00], R70 ;  /* 0x000e004601007387 */ /* 0x0087e80000100800 */
[----:B---3--:R-:W3:Y:S04]  /*1af30*/  LDL.LU R70, [R1+0x50c] ;  /* 0x00050c0001467983 */ /* 0x008ee80000300800 */
[----:B------:R4:W-:Y:S04]  /*1af40*/  STL.64 [R1+0xde0], R68 ;  /* 0x000de04401007387 */ /* 0x0009e80000100a00 */
[----:B----4-:R-:W4:Y:S04]  /*1af50*/  LDL.LU.64 R68, [R1+0x6d8] ;  /* 0x0006d80001447983 */ /* 0x010f280000300a00 */
[----:B------:R0:W-:Y:S04]  /*1af60*/  STL [R1+0xdd0], R71 ;  /* 0x000dd04701007387 */ /* 0x0001e80000100800 */
[----:B0-----:R-:W3:Y:S04]  /*1af70*/  LDL.LU R71, [R1+0x508] ;  /* 0x0005080001477983 */ /* 0x001ee80000300800 */
[----:B------:R0:W-:Y:S04]  /*1af80*/  STL.64 [R1+0xdc8], R72 ;  /* 0x000dc84801007387 */ /* 0x0001e80000100a00 */
[----:B0-----:R-:W4:Y:S04]  /*1af90*/  LDL.LU R73, [R1+0x734] ;  /* 0x0007340001497983 */ /* 0x001f280000300800 */
[----:B------:R0:W-:Y:S04]  /*1afa0*/  STL.64 [R1+0xdc0], R74 ;  /* 0x000dc04a01007387 */ /* 0x0001e80000100a00 */
[----:B0-----:R-:W2:Y:S01]  /*1afb0*/  LDL.LU.64 R74, [R1+0x708] ;  /* 0x00070800014a7983 */ /* 0x001ea20000300a00 */
[----:B------:R-:W-:-:S03]  /*1afc0*/  VIADD R72, R0, 0x4 ;  /* 0x0000000400487836 */ /* 0x000fc60000000000 */
[----:B------:R0:W-:Y:S04]  /*1afd0*/  STL.64 [R1+0xdb0], R76 ;  /* 0x000db04c01007387 */ /* 0x0001e80000100a00 */
[----:B------:R1:W-:Y:S04]  /*1afe0*/  STL.64 [R1+0xd98], R78 ;  /* 0x000d984e01007387 */ /* 0x0003e80000100a00 */
[----:B------:R-:W-:Y:S01]  /*1aff0*/  STL.64 [R1+0xd90], R80 ;  /* 0x000d905001007387 */ /* 0x000fe20000100a00 */
[----:B0-----:R-:W-:-:S03]  /*1b000*/  IMAD.MOV.U32 R77, RZ, RZ, R9 ;  /* 0x000000ffff4d7224 */ /* 0x001fc600078e0009 */
[----:B------:R-:W-:Y:S01]  /*1b010*/  STL.64 [R1+0xd88], R82 ;  /* 0x000d885201007387 */ /* 0x000fe20000100a00 */
[----:B-1----:R-:W-:-:S03]  /*1b020*/  IMAD.MOV.U32 R78, RZ, RZ, R10 ;  /* 0x000000ffff4e7224 */ /* 0x002fc600078e000a */
[----:B------:R-:W-:Y:S01]  /*1b030*/  STL.64 [R1+0xd80], R84 ;  /* 0x000d805401007387 */ /* 0x000fe20000100a00 */
[----:B------:R-:W-:Y:S02]  /*1b040*/  IMAD.MOV.U32 R79, RZ, RZ, R11 ;  /* 0x000000ffff4f7224 */ /* 0x000fe400078e000b */
[----:B------:R-:W0:Y:S01]  /*1b050*/  LDTM.x64 R4, tmem[UR9+0x1c0] ;  /* 0x0001c009000479ee */ /* 0x000e220008340000 */
[----:B------:R-:W-:Y:S01]  /*1b060*/  STL.64 [R1+0xd78], R86 ;  /* 0x000d785601007387 */ /* 0x000fe20000100a00 */
[----:B------:R-:W-:Y:S01]  /*1b070*/  NOP ;  /* 0x0000000000007918 */ /* 0x000fe20000000000 */
[----:B------:R-:W-:Y:S01]  /*1b080*/  ISETP.LT.AND P1, PT, R3, UR6, !P1 ;  /* 0x0000000603007c0c */ /* 0x000fe2000cf21270 */
[----:B------:R-:W1:Y:S01]  /*1b090*/  LDCU.64 UR8, c[0x0][0x398] ;  /* 0x00007300ff0877ac */ /* 0x000e620008000a00 */
[----:B------:R-:W-:Y:S01]  /*1b0a0*/  STL.64 [R1+0xd70], R88 ;  /* 0x000d705801007387 */ /* 0x000fe20000100a00 */
[----:B------:R-:W0:Y:S03]  /*1b0b0*/  LDCU UR6, c[0x0][0x39c] ;  /* 0x00007380ff0677ac */ /* 0x000e260008000800 */
        /* <DEDUP_REMOVED lines=21> */
[----:B0-----:R0:W-:Y:S04]  /*1b210*/  STL.64 [R1+0xcc0], R4 ;  /* 0x000cc00401007387 */ /* 0x0011e80000100a00 */
[----:B------:R1:W-:Y:S04]  /*1b220*/  STL.64 [R1+0xcb8], R6 ;  /* 0x000cb80601007387 */ /* 0x0003e80000100a00 */
[----:B------:R-:W-:Y:S04]  /*1b230*/  STL.64 [R1+0xcb0], R8 ;  /* 0x000cb00801007387 */ /* 0x000fe80000100a00 */
[----:B------:R-:W-:Y:S01]  /*1b240*/  STL.64 [R1+0xca8], R10 ;  /* 0x000ca80a01007387 */ /* 0x000fe20000100a00 */
[----:B0-----:R-:W-:-:S03]  /*1b250*/  IMAD.MOV.U32 R4, RZ, RZ, R140 ;  /* 0x000000ffff047224 */ /* 0x001fc600078e008c */
        /* <DEDUP_REMOVED lines=24> */
[----:B------:R-:W-:Y:S01]  /*1b3e0*/  STL.64 [R1+0xbe0], R60 ;  /* 0x000be03c01007387 */ /* 0x000fe20000100a00 */
[----:B-1----:R-:W-:-:S03]  /*1b3f0*/  VIADD R6, R141, UR21 ;  /* 0x000000158d067c36 */ /* 0x002fc60008000000 */
[----:B------:R-:W-:Y:S04]  /*1b400*/  STL.64 [R1+0xbd8], R62 ;  /* 0x000bd83e01007387 */ /* 0x000fe80000100a00 */
[----:B------:R-:W-:Y:S04]  /*1b410*/  STL.64 [R1+0xbd0], R64 ;  /* 0x000bd04001007387 */ /* 0x000fe80000100a00 */
[----:B------:R-:W-:Y:S04]  /*1b420*/  STL.64 [R1+0xbc8], R66 ;  /* 0x000bc84201007387 */ /* 0x000fe80000100a00 */
[----:B------:R-:W3:Y:S04]  /*1b430*/  LDL.LU R140, [R1+0xe1c] ;  /* 0x000e1c00018c7983 */ /* 0x000ee80000300800 */
[----:B------:R-:W-:Y:S01]  /*1b440*/  @P5 STG.E.U8 desc[UR18][R78.64], R77 ;  /* 0x0000004d4e005986 */ /* 0x000fe2000c101112 */
[----:B------:R-:W-:-:S02]  /*1b450*/  SHF.R.S32.HI R4, RZ, 0x8, R4 ;  /* 0x00000008ff047819 */ /* 0x000fc40000011404 */
[----:B------:R-:W-:Y:S01]  /*1b460*/  SHF.R.S32.HI R7, RZ, 0x1f, R6 ;  /* 0x0000001fff077819 */ /* 0x000fe20000011406 */
[----:B------:R-:W3:Y:S01]  /*1b470*/  LDL.LU R141, [R1+0xe18] ;  /* 0x000e1800018d7983 */ /* 0x000ee20000300800 */
[----:B------:R-:W-:Y:S01]  /*1b480*/  ISETP.GE.AND P5, PT, R72, UR10, PT ;  /* 0x0000000a48007c0c */ /* 0x000fe2000bfa6270 */
[----:B------:R-:W0:Y:S02]  /*1b490*/  LDCU.64 UR10, c[0x0][0x398] ;  /* 0x00007300ff0a77ac */ /* 0x000e240008000a00 */
[----:B------:R-:W3:Y:S04]  /*1b4a0*/  LDL.LU.64 R80, [R1+0x700] ;  /* 0x0007000001507983 */ /* 0x000ee80000300a00 */
[----:B----4-:R1:W-:Y:S04]  /*1b4b0*/  @P0 STG.E.U8 desc[UR18][R68.64], R73 ;  /* 0x0000004944000986 */ /* 0x0103e8000c101112 */
[----:B-1----:R-:W4:Y:S01]  /*1b4c0*/  LDL.LU.64 R68, [R1+0x6f8] ;  /* 0x0006f80001447983 */ /* 0x002f220000300a00 */
[----:B------:R-:W-:-:S03]  /*1b4d0*/  IADD3 R20, P0, PT, R6, R132, RZ ;  /* 0x0000008406147210 */ /* 0x000fc60007f1e0ff */
[----:B------:R-:W4:Y:S04]  /*1b4e0*/  LDL.LU R78, [R1+0x108] ;  /* 0x00010800014e7983 */ /* 0x000f280000300800 */
[----:B------:R-:W4:Y:S01]  /*1b4f0*/  LDL.LU R79, [R1+0x10c] ;  /* 0x00010c00014f7983 */ /* 0x000f220000300800 */
[----:B------:R-:W-:Y:S01]  /*1b500*/  IMAD.X R21, R7, 0x1, R135, P0 ;  /* 0x0000000107157824 */ /* 0x000fe200000e0687 */
[----:B------:R-:W-:Y:S02]  /*1b510*/  IADD3 R18, P0, PT, R6, R133, RZ ;  /* 0x0000008506127210 */ /* 0x000fe40007f1e0ff */
[----:B--2---:R1:W-:Y:S01]  /*1b520*/  @P6 STG.E.U8 desc[UR18][R74.64], R4 ;  /* 0x000000044a006986 */ /* 0x0043e2000c101112 */
[----:B------:R-:W-:-:S03]  /*1b530*/  PRMT R5, R73, 0x9910, RZ ;  /* 0x0000991049057816 */ /* 0x000fc600000000ff */
[----:B------:R-:W2:Y:S01]  /*1b540*/  LDL.LU.64 R76, [R1+0x6d0] ;  /* 0x0006d000014c7983 */ /* 0x000ea20000300a00 */
[----:B------:R-:W-:-:S03]  /*1b550*/  IMAD.X R19, R7, 0x1, R134, P0 ;  /* 0x0000000107137824 */ /* 0x000fc600000e0686 */
[----:B-1----:R-:W2:Y:S01]  /*1b560*/  LDL.LU.64 R74, [R1+0x6c8] ;  /* 0x0006c800014a7983 */ /* 0x002ea20000300a00 */
[----:B------:R-:W-:-:S03]  /*1b570*/  VIADD R4, R0, 0x5 ;  /* 0x0000000500047836 */ /* 0x000fc60000000000 */
[----:B------:R-:W2:Y:S04]  /*1b580*/  LDL.LU R72, [R1+0x510] ;  /* 0x0005100001487983 */ /* 0x000ea80000300800 */
[----:B------:R-:W2:Y:S01]  /*1b590*/  LDL.LU R73, [R1+0x514] ;  /* 0x0005140001497983 */ /* 0x000ea20000300800 */
[----:B------:R-:W-:Y:S01]  /*1b5a0*/  ISETP.GE.AND P0, PT, R4, UR14, PT ;  /* 0x0000000e04007c0c */ /* 0x000fe2000bf06270 */
[----:B------:R-:W1:Y:S01]  /*1b5b0*/  LDCU.64 UR14, c[0x0][0x398] ;  /* 0x00007300ff0e77ac */ /* 0x000e620008000a00 */
[----:B---3--:R-:W-:Y:S02]  /*1b5c0*/  F2FP.SATFINITE.E4M3.F32.PACK_AB_MERGE_C R4, R70, R71, RZ ;  /* 0x000000474604723e */ /* 0x008fe400048070ff */
[----:B------:R-:W3:Y:S04]  /*1b5d0*/  LDL.LU R71, [R1+0x110] ;  /* 0x0001100001477983 */ /* 0x000ee80000300800 */
[----:B------:R-:W3:Y:S01]  /*1b5e0*/  LDL.LU R70, [R1+0x114] ;  /* 0x0001140001467983 */ /* 0x000ee20000300800 */
[----:B0-----:R-:W-:Y:S01]  /*1b5f0*/  ISETP.LT.AND P6, PT, R2, UR10, !P4 ;  /* 0x0000000a02007c0c */ /* 0x001fe2000e7c1270 */
[----:B------:R-:W0:Y:S01]  /*1b600*/  LDCU UR10, c[0x0][0x398] ;  /* 0x00007300ff0a77ac */ /* 0x000e220008000800 */
[----:B------:R-:W-:-:S05]  /*1b610*/  SHF.R.S32.HI R7, RZ, 0x8, R5 ;  /* 0x00000008ff077819 */ /* 0x000fca0000011405 */
[----:B------:R0:W-:Y:S04]  /*1b620*/  @P1 STG.E.U8 desc[UR18][R80.64], R7 ;  /* 0x0000000750001986 */ /* 0x0001e8000c101112 */
[----:B0-----:R-:W3:Y:S04]  /*1b630*/  LDL.LU.64 R80, [R1+0x500] ;  /* 0x0005000001507983 */ /* 0x001ee80000300a00 */
[----:B----4-:R0:W-:Y:S04]  /*1b640*/  @P6 STG.E.U8 desc[UR18][R68.64], R4 ;  /* 0x0000000444006986 */ /* 0x0101e8000c101112 */
[----:B0-----:R-:W4:Y:S01]  /*1b650*/  LDL.LU.64 R68, [R1+0x6c0] ;  /* 0x0006c00001447983 */ /* 0x001f220000300a00 */
[C---:B------:R-:W-:Y:S01]  /*1b660*/  VIADD R5, R0.reuse, 0x7 ;  /* 0x0000000700057836 */ /* 0x040fe20000000000 */
[----:B------:R-:W-:Y:S01]  /*1b670*/  ISETP.LT.AND P4, PT, R3, UR12, !P4 ;  /* 0x0000000c03007c0c */ /* 0x000fe2000e781270 */
[----:B------:R-:W-:Y:S01]  /*1b680*/  VIADD R7, R0, 0x8 ;  /* 0x0000000800077836 */ /* 0x000fe20000000000 */
[----:B------:R-:W-:Y:S01]  /*1b690*/  ISETP.LT.AND P6, PT, R2, UR8, !P2 ;  /* 0x0000000802007c0c */ /* 0x000fe2000d7c1270 */
[----:B------:R-:W-:Y:S01]  /*1b6a0*/  VIADD R6, R6, UR21 ;  /* 0x0000001506067c36 */ /* 0x000fe20008000000 */
[----:B------:R-:W-:Y:S01]  /*1b6b0*/  ISETP.GE.AND P1, PT, R5, UR4, PT ;  /* 0x0000000405007c0c */ /* 0x000fe2000bf26270 */
[----:B------:R-:W0:Y:S01]  /*1b6c0*/  LDCU UR4, c[0x0][0x39c] ;  /* 0x00007380ff0477ac */ /* 0x000e220008000800 */
[----:B------:R-:W-:-:S02]  /*1b6d0*/  PRMT R5, R4, 0x9910, RZ ;  /* 0x0000991004057816 */ /* 0x000fc400000000ff */
[----:B------:R-:W-:Y:S01]  /*1b6e0*/  F2FP.SATFINITE.E4M3.F32.PACK_AB_MERGE_C R4, R79, R78, RZ ;  /* 0x0000004e4f04723e */ /* 0x000fe200048070ff */
[----:B------:R-:W-:Y:S01]  /*1b6f0*/  VIADD R8, R0, 0x9 ;  /* 0x0000000900087836 */ /* 0x000fe20000000000 */
[----:B------:R-:W-:Y:S01]  /*1b700*/  SHF.R.S32.HI R5, RZ, 0x8, R5 ;  /* 0x00000008ff057819 */ /* 0x000fe20000011405 */
[----:B------:R-:W4:Y:S01]  /*1b710*/  LDL.LU.64 R78, [R1+0x6a8] ;  /* 0x0006a800014e7983 */ /* 0x000f220000300a00 */
[----:B------:R-:W0:Y:S03]  /*1b720*/  LDCU UR12, c[0x0][0x398] ;  /* 0x00007300ff0c77ac */ /* 0x000e260008000800 */
[----:B--2---:R2:W-:Y:S01]  /*1b730*/  @P4 STG.E.U8 desc[UR18][R76.64], R4 ;  /* 0x000000044c004986 */ /* 0x0045e2000c101112 */
[----:B------:R-:W-:Y:S01]  /*1b740*/  ISETP.GE.AND P4, PT, R7, UR6, PT ;  /* 0x0000000607007c0c */ /* 0x000fe2000bf86270 */
[----:B------:R-:W0:Y:S02]  /*1b750*/  LDCU UR6, c[0x0][0x39c] ;  /* 0x00007380ff0677ac */ /* 0x000e240008000800 */
[----:B------:R1:W-:Y:S01]  /*1b760*/  @P6 STG.E.U8 desc[UR18][R74.64], R5 ;  /* 0x000000054a006986 */ /* 0x0003e2000c101112 */
[----:B------:R-:W-:Y:S01]  /*1b770*/  F2FP.SATFINITE.E4M3.F32.PACK_AB_MERGE_C R7, R73, R72, RZ ;  /* 0x000000484907723e */ /* 0x000fe200048070ff */
[----:B------:R-:W0:Y:S02]  /*1b780*/  LDCU UR8, c[0x0][0x39c] ;  /* 0x00007380ff0877ac */ /* 0x000e240008000800 */
[----:B--2---:R-:W2:Y:S01]  /*1b790*/  LDL.LU.64 R76, [R1+0x6a0] ;  /* 0x0006a000014c7983 */ /* 0x004ea20000300a00 */
[----:B------:R-:W-:-:S03]  /*1b7a0*/  PRMT R4, R4, 0x9910, RZ ;  /* 0x0000991004047816 */ /* 0x000fc600000000ff */
[----:B-1----:R-:W2:Y:S04]  /*1b7b0*/  LDL.LU R74, [R1+0x518] ;  /* 0x00051800014a7983 */ /* 0x002ea80000300800 */
[----:B------:R-:W2:Y:S04]  /*1b7c0*/  LDL.LU R75, [R1+0x51c] ;  /* 0x00051c00014b7983 */ /* 0x000ea80000300800 */
[----:B------:R-:W2:Y:S04]  /*1b7d0*/  LDL.LU R72, [R1+0x118] ;  /* 0x0001180001487983 */ /* 0x000ea80000300800 */
[----:B------:R-:W2:Y:S01]  /*1b7e0*/  LDL.LU R73, [R1+0x11c] ;  /* 0x00011c0001497983 */ /* 0x000ea20000300800 */
[----:B------:R-:W-:Y:S01]  /*1b7f0*/  IMAD.MOV.U32 R5, RZ, RZ, R4 ;  /* 0x000000ffff057224 */ /* 0x000fe200078e0004 */
[----:B---3--:R-:W-:-:S02]  /*1b800*/  F2FP.SATFINITE.E4M3.F32.PACK_AB_MERGE_C R4, R70, R71, RZ ;  /* 0x000000474604723e */ /* 0x008fc400048070ff */
[----:B------:R-:W3:Y:S01]  /*1b810*/  LDL.LU.64 R70, [R1+0x670] ;  /* 0x0006700001467983 */ /* 0x000ee20000300a00 */
[C---:B------:R-:W-:Y:S01]  /*1b820*/  ISETP.LT.AND P2, PT, R3.reuse, UR14, !P2 ;  /* 0x0000000e03007c0c */ /* 0x040fe2000d741270 */
[----:B------:R-:W1:Y:S01]  /*1b830*/  LDCU UR14, c[0x0][0x398] ;  /* 0x00007300ff0e77ac */ /* 0x000e620008000800 */
[----:B------:R-:W-:Y:S02]  /*1b840*/  ISETP.LT.AND P6, PT, R2, UR16, !P5 ;  /* 0x0000001002007c0c */ /* 0x000fe4000efc1270 */
[----:B------:R-:W-:Y:S01]  /*1b850*/  SHF.R.S32.HI R5, RZ, 0x8, R5 ;  /* 0x00000008ff057819 */ /* 0x000fe20000011405 */
[----:B------:R-:W0:Y:S08]  /*1b860*/  LDCU UR16, c[0x0][0x398] ;  /* 0x00007300ff1077ac */ /* 0x000e300008000800 */
[----:B------:R-:W-:Y:S04]  /*1b870*/  @P2 STG.E.U8 desc[UR18][R80.64], R5 ;  /* 0x0000000550002986 */ /* 0x000fe8000c101112 */
[----:B----4-:R4:W-:Y:S04]  /*1b880*/  @P6 STG.E.U8 desc[UR18][R68.64], R7 ;  /* 0x0000000744006986 */ /* 0x0109e8000c101112 */
[----:B----4-:R-:W4:Y:S01]  /*1b890*/  LDL.LU.64 R68, [R1+0x100] ;  /* 0x0001000001447983 */ /* 0x010f220000300a00 */
[----:B------:R-:W-:-:S02]  /*1b8a0*/  ISETP.LT.AND P5, PT, R3, UR22, !P5 ;  /* 0x0000001603007c0c */ /* 0x000fc4000efa1270 */
[----:B------:R-:W-:Y:S02]  /*1b8b0*/  ISETP.LT.AND P6, PT, R2, UR24, !P0 ;  /* 0x0000001802007c0c */ /* 0x000fe4000c7c1270 */
[----:B------:R-:W-:Y:S02]  /*1b8c0*/  PRMT R7, R7, 0x9910, RZ ;  /* 0x0000991007077816 */ /* 0x000fe400000000ff */
[----:B------:R-:W-:Y:S02]  /*1b8d0*/  ISETP.LT.AND P0, PT, R3, UR26, !P0 ;  /* 0x0000001a03007c0c */ /* 0x000fe4000c701270 */
[----:B------:R-:W-:-:S05]  /*1b8e0*/  SHF.R.S32.HI R7, RZ, 0x8, R7 ;  /* 0x00000008ff077819 */ /* 0x000fca0000011407 */
[----:B------:R0:W-:Y:S04]  /*1b8f0*/  @P5 STG.E.U8 desc[UR18][R78.64], R4 ;  /* 0x000000044e005986 */ /* 0x0001e8000c101112 */
[----:B--2---:R2:W-:Y:S01]  /*1b900*/  @P6 STG.E.U8 desc[UR18][R76.64], R7 ;  /* 0x000000074c006986 */ /* 0x0045e2000c101112 */
[----:B0-----:R-:W-:Y:S02]  /*1b910*/  PRMT R4, R4, 0x9910, RZ ;  /* 0x0000991004047816 */ /* 0x001fe400000000ff */
[----:B------:R-:W-:Y:S01]  /*1b920*/  F2FP.SATFINITE.E4M3.F32.PACK_AB_MERGE_C R9, R75, R74, RZ ;  /* 0x0000004a4b09723e */ /* 0x000fe200048070ff */
[----:B--2---:R-:W2:Y:S01]  /*1b930*/  LDL.LU R76, [R1+0x520] ;  /* 0x00052000014c7983 */ /* 0x004ea20000300800 */
[----:B------:R-:W-:-:S03]  /*1b940*/  SHF.R.S32.HI R7, RZ, 0x8, R4 ;  /* 0x00000008ff077819 */ /* 0x000fc60000011404 */
[----:B------:R-:W2:Y:S01]  /*1b950*/  LDL.LU R77, [R1+0x524] ;  /* 0x00052400014d7983 */ /* 0x000ea20000300800 */
[----:B------:R-:W-:-:S03]  /*1b960*/  F2FP.SATFINITE.E4M3.F32.PACK_AB_MERGE_C R4, R73, R72, RZ ;  /* 0x000000484904723e */ /* 0x000fc600048070ff */
[----:B------:R-:W2:Y:S04]  /*1b970*/  LDL.LU R74, [R1+0x120] ;  /* 0x00012000014a7983 */ /* 0x000ea80000300800 */
[----:B------:R-:W2:Y:S04]  /*1b980*/  LDL.LU R75, [R1+0x124] ;  /* 0x00012400014b7983 */ /* 0x000ea80000300800 */
[----:B------:R-:W2:Y:S04]  /*1b990*/  LDL.LU.64 R72, [R1+0x698] ;  /* 0x0006980001487983 */ /* 0x000ea80000300a00 */
[----:B---3--:R0:W-:Y:S04]  /*1b9a0*/  @P0 STG.E.U8 desc[UR18][R70.64], R7 ;  /* 0x0000000746000986 */ /* 0x0081e8000c101112 */
[----:B0-----:R-:W3:Y:S01]  /*1b9b0*/  LDL.LU.64 R70, [R1+0x690] ;  /* 0x0006900001467983 */ /* 0x001ee20000300a00 */
[----:B------:R-:W-:-:S02]  /*1b9c0*/  ISETP.LT.AND P6, PT, R2, UR28, !P3 ;  /* 0x0000001c02007c0c */ /* 0x000fc4000dfc1270 */
[----:B------:R-:W-:Y:S02]  /*1b9d0*/  SHF.R.S32.HI R5, RZ, 0x1f, R6 ;  /* 0x0000001fff057819 */ /* 0x000fe40000011406 */
[----:B------:R-:W-:Y:S02]  /*1b9e0*/  IADD3 R12, P2, PT, R6, R132, RZ ;  /* 0x00000084060c7210 */ /* 0x000fe40007f5e0ff */
[----:B------:R-:W-:-:S03]  /*1b9f0*/  ISETP.LT.AND P3, PT, R3, UR30, !P3 ;  /* 0x0000001e03007c0c */ /* 0x000fc6000df61270 */
[----:B------:R-:W-:Y:S01]  /*1ba00*/  IMAD.X R13, R5, 0x1, R135, P2 ;  /* 0x00000001050d7824 */ /* 0x000fe200010e0687 */
[----:B------:R-:W-:Y:S01]  /*1ba10*/  ISETP.GE.AND P2, PT, R8, UR4, PT ;  /* 0x0000000408007c0c */ /* 0x000fe2000bf46270 */
[----:B------:R-:W0:Y:S01]  /*1ba20*/  LDCU UR4, c[0x0][0x39c] ;  /* 0x00007380ff0477ac */ /* 0x000e220008000800 */
[----:B------:R-:W-:Y:S01]  /*1ba30*/  ISETP.LT.AND P0, PT, R2, UR10, !P1 ;  /* 0x0000000a02007c0c */ /* 0x000fe2000cf01270 */
[----:B----4-:R4:W-:Y:S01]  /*1ba40*/  @P6 STG.E.U8 desc[UR18][R68.64], R9 ;  /* 0x0000000944006986 */ /* 0x0109e2000c101112 */
[----:B------:R-:W0:Y:S03]  /*1ba50*/  LDCU UR10, c[0x0][0x398] ;  /* 0x00007300ff0a77ac */ /* 0x000e260008000800 */
[----:B----4-:R-:W4:Y:S01]  /*1ba60*/  LDL.LU.64 R68, [R1+0x688] ;  /* 0x0006880001447983 */ /* 0x010f220000300a00 */
[----:B------:R-:W-:Y:S01]  /*1ba70*/  VIADD R8, R0, 0xa ;  /* 0x0000000a00087836 */ /* 0x000fe20000000000 */
[----:B------:R-:W-:-:S02]  /*1ba80*/  PRMT R7, R9, 0x9910, RZ ;  /* 0x0000991009077816 */ /* 0x000fc400000000ff */
[----:B------:R1:W-:Y:S02]  /*1ba90*/  @P3 STG.E.U8 desc[UR18][R140.64], R4 ;  /* 0x000000048c003986 */ /* 0x0003e4000c101112 */
[----:B------:R-:W-:Y:S01]  /*1baa0*/  ISETP.GE.AND P5, PT, R8, UR6, PT ;  /* 0x0000000608007c0c */ /* 0x000fe2000bfa6270 */
[----:B------:R-:W-:Y:S01]  /*1bab0*/  VIADD R8, R0, 0xb ;  /* 0x0000000b00087836 */ /* 0x000fe20000000000 */
[----:B------:R-:W2:Y:S01]  /*1bac0*/  LDCU UR6, c[0x0][0x39c] ;  /* 0x00007380ff0677ac */ /* 0x000ea20008000800 */
[----:B0-----:R-:W-:Y:S01]  /*1bad0*/  ISETP.LT.AND P1, PT, R3, UR10, !P1 ;  /* 0x0000000a03007c0c */ /* 0x001fe2000cf21270 */
[----:B------:R-:W4:Y:S01]  /*1bae0*/  LDL.LU R78, [R1+0x528] ;  /* 0x00052800014e7983 */ /* 0x000f220000300800 */
[----:B-1----:R-:W-:Y:S01]  /*1baf0*/  SHF.R.S32.HI R141, RZ, 0x8, R7 ;  /* 0x00000008ff8d7819 */ /* 0x002fe20000011407 */
[----:B------:R-:W-:Y:S01]  /*1bb00*/  VIADD R140, R6, UR21 ;  /* 0x00000015068c7c36 */ /* 0x000fe20008000000 */
[----:B------:R-:W-:Y:S01]  /*1bb10*/  ISETP.GE.AND P6, PT, R8, UR4, PT ;  /* 0x0000000408007c0c */ /* 0x000fe2000bfc6270 */
[----:B------:R-:W4:Y:S01]  /*1bb20*/  LDL.LU R79, [R1+0x52c] ;  /* 0x00052c00014f7983 */ /* 0x000f220000300800 */
[----:B------:R-:W-:Y:S01]  /*1bb30*/  IADD3 R14, P3, PT, R6, R133, RZ ;  /* 0x00000085060e7210 */ /* 0x000fe20007f7e0ff */
[----:B------:R-:W0:Y:S02]  /*1bb40*/  LDCU UR4, c[0x0][0x39c] ;  /* 0x00007380ff0477ac */ /* 0x000e240008000800 */
[----:B------:R1:W-:Y:S01]  /*1bb50*/  @P0 STG.E.U8 desc[UR18][R164.64], R141 ;  /* 0x0000008da4000986 */ /* 0x0003e2000c101112 */
[----:B------:R-:W-:Y:S01]  /*1bb60*/  IADD3 R8, P0, PT, R140, R132, RZ ;  /* 0x000000848c087210 */ /* 0x000fe20007f1e0ff */
[----:B------:R-:W-:Y:S01]  /*1bb70*/  IMAD.X R15, R5, 0x1, R134, P3 ;  /* 0x00000001050f7824 */ /* 0x000fe200018e0686 */
[----:B------:R-:W0:Y:S01]  /*1bb80*/  LDCU UR10, c[0x0][0x39c] ;  /* 0x00007380ff0a77ac */ /* 0x000e220008000800 */
[----:B-1----:R-:W-:Y:S01]  /*1bb90*/  SHF.R.S32.HI R141, RZ, 0x1f, R140 ;  /* 0x0000001fff8d7819 */ /* 0x002fe2000001148c */
[----:B------:R-:W-:Y:S01]  /*1bba0*/  VIADD R164, R0, 0xc ;  /* 0x0000000c00a47836 */ /* 0x000fe20000000000 */
[----:B------:R-:W-:-:S03]  /*1bbb0*/  PRMT R165, R4, 0x9910, RZ ;  /* 0x0000991004a57816 */ /* 0x000fc600000000ff */
[C---:B------:R-:W-:Y:S01]  /*1bbc0*/  IMAD.X R9, R141.reuse, 0x1, R135, P0 ;  /* 0x000000018d097824 */ /* 0x040fe200000e0687 */
[----:B------:R-:W-:Y:S02]  /*1bbd0*/  IADD3 R10, P0, PT, R140, R133, RZ ;  /* 0x000000858c0a7210 */ /* 0x000fe40007f1e0ff */
[----:B------:R-:W-:Y:S01]  /*1bbe0*/  ISETP.LT.AND P3, PT, R2, UR12, !P4 ;  /* 0x0000000c02007c0c */ /* 0x000fe2000e761270 */
[----:B------:R-:W1:Y:S02]  /*1bbf0*/  LDCU UR12, c[0x0][0x398] ;  /* 0x00007300ff0c77ac */ /* 0x000e640008000800 */
[----:B------:R-:W-:Y:S01]  /*1bc00*/  IMAD.X R11, R141, 0x1, R134, P0 ;  /* 0x000000018d0b7824 */ /* 0x000fe200000e0686 */
[----:B------:R-:W-:Y:S02]  /*1bc10*/  SHF.R.S32.HI R141, RZ, 0x8, R165 ;  /* 0x00000008ff8d7819 */ /* 0x000fe400000114a5 */
[----:B--2---:R-:W-:Y:S01]  /*1bc20*/  ISETP.GE.AND P0, PT, R164, UR6, PT ;  /* 0x00000006a4007c0c */ /* 0x004fe2000bf06270 */
[----:B------:R-:W-:Y:S01]  /*1bc30*/  VIADD R140, R140, UR21 ;  /* 0x000000158c8c7c36 */ /* 0x000fe20008000000 */
[----:B------:R-:W-:Y:S01]  /*1bc40*/  F2FP.SATFINITE.E4M3.F32.PACK_AB_MERGE_C R164, R77, R76, RZ ;  /* 0x0000004c4da4723e */ /* 0x000fe200048070ff */
[----:B------:R2:W-:Y:S01]  /*1bc50*/  @P1 STG.E.U8 desc[UR18][R72.64], R141 ;  /* 0x0000008d48001986 */ /* 0x0005e2000c101112 */
[----:B------:R-:W-:Y:S01]  /*1bc60*/  F2FP.SATFINITE.E4M3.F32.PACK_AB_MERGE_C R165, R75, R74, RZ ;  /* 0x0000004a4ba5723e */ /* 0x000fe200048070ff */
[----:B------:R-:W-:Y:S01]  /*1bc70*/  VIADD R7, R0, 0xe ;  /* 0x0000000e00077836 */ /* 0x000fe20000000000 */
[----:B------:R-:W-:Y:S01]  /*1bc80*/  ISETP.LT.AND P4, PT, R3, UR14, !P4 ;  /* 0x0000000e03007c0c */ /* 0x000fe2000e781270 */
[----:B------:R-:W4:Y:S01]  /*1bc90*/  LDL.LU R76, [R1+0x128] ;  /* 0x00012800014c7983 */ /* 0x000f220000300800 */
[----:B------:R-:W-:Y:S01]  /*1bca0*/  PRMT R4, R164, 0x9910, RZ ;  /* 0x00009910a4047816 */ /* 0x000fe200000000ff */
[----:B------:R-:W-:Y:S01]  /*1bcb0*/  VIADD R6, R140, UR21 ;  /* 0x000000158c067c36 */ /* 0x000fe20008000000 */
[----:B------:R-:W-:Y:S01]  /*1bcc0*/  ISETP.LT.AND P1, PT, R2, UR16, !P2 ;  /* 0x0000001002007c0c */ /* 0x000fe2000d721270 */
[----:B------:R-:W4:Y:S01]  /*1bcd0*/  LDL.LU R77, [R1+0x12c] ;  /* 0x00012c00014d7983 */ /* 0x000f220000300800 */
[----:B------:R-:W0:Y:S03]  /*1bce0*/  LDCU UR14, c[0x0][0x398] ;  /* 0x00007300ff0e77ac */ /* 0x000e260008000800 */
[----:B--2---:R-:W2:Y:S01]  /*1bcf0*/  LDL.LU.64 R72, [R1+0x6b8] ;  /* 0x0006b80001487983 */ /* 0x004ea20000300a00 */
[C---:B------:R-:W-:Y:S01]  /*1bd00*/  VIADD R16, R0.reuse, 0xf ;  /* 0x0000000f00107836 */ /* 0x040fe20000000000 */
[----:B------:R-:W0:Y:S02]  /*1bd10*/  LDCU UR6, c[0x0][0x39c] ;  /* 0x00007380ff0677ac */ /* 0x000e240008000800 */
[----:B---3--:R3:W-:Y:S01]  /*1bd20*/  @P3 STG.E.U8 desc[UR18][R70.64], R164 ;  /* 0x000000a446003986 */ /* 0x0087e2000c101112 */
[----:B------:R-:W-:Y:S01]  /*1bd30*/  VIADD R141, R0, 0xd ;  /* 0x0000000d008d7836 */ /* 0x000fe20000000000 */
[----:B------:R-:W-:Y:S01]  /*1bd40*/  SHF.R.S32.HI R5, RZ, 0x1f, R6 ;  /* 0x0000001fff057819 */ /* 0x000fe20000011406 */
[----:B------:R-:W0:Y:S01]  /*1bd50*/  LDCU UR16, c[0x0][0x398] ;  /* 0x00007300ff1077ac */ /* 0x000e220008000800 */
[----:B---3--:R-:W3:Y:S04]  /*1bd60*/  LDL.LU.64 R70, [R1+0x6b0] ;  /* 0x0006b00001467983 */ /* 0x008ee80000300a00 */
[----:B------:R-:W3:Y:S01]  /*1bd70*/  LDL.LU.64 R74, [R1+0x680] ;  /* 0x00068000014a7983 */ /* 0x000ee20000300a00 */
[----:B------:R-:W-:Y:S01]  /*1bd80*/  ISETP.GE.AND P3, PT, R141, UR8, PT ;  /* 0x000000088d007c0c */ /* 0x000fe2000bf66270 */
[----:B------:R-:W-:Y:S01]  /*1bd90*/  IMAD.MOV.U32 R141, RZ, RZ, R4 ;  /* 0x000000ffff8d7224 */ /* 0x000fe200078e0004 */
[----:B------:R-:W0:Y:S01]  /*1bda0*/  LDCU UR8, c[0x0][0x398] ;  /* 0x00007300ff0877ac */ /* 0x000e220008000800 */
[----:B------:R1:W-:Y:S03]  /*1bdb0*/  @P4 STG.E.U8 desc[UR18][R142.64], R165 ;  /* 0x000000a58e004986 */ /* 0x0003e6000c101112 */
[----:B-1----:R-:W-:-:S05]  /*1bdc0*/  SHF.R.S32.HI R143, RZ, 0x8, R141 ;  /* 0x00000008ff8f7819 */ /* 0x002fca000001148d */
[----:B----4-:R1:W-:Y:S04]  /*1bdd0*/  @P1 STG.E.U8 desc[UR18][R68.64], R143 ;  /* 0x0000008f44001986 */ /* 0x0103e8000c101112 */
[----:B-1----:R-:W4:Y:S01]  /*1bde0*/  LDL.LU.64 R68, [R1+0x678] ;  /* 0x0006780001447983 */ /* 0x002f220000300a00 */
[----:B------:R-:W-:Y:S02]  /*1bdf0*/  SHF.R.S32.HI R141, RZ, 0x1f, R140 ;  /* 0x0000001fff8d7819 */ /* 0x000fe4000001148c */
[C---:B------:R-:W-:Y:S01]  /*1be00*/  IADD3 R142, P4, PT, R140.reuse, R132, RZ ;  /* 0x000000848c8e7210 */ /* 0x040fe20007f9e0ff */
[----:B------:R-:W4:Y:S01]  /*1be10*/  LDL.LU R80, [R1+0x530] ;  /* 0x0005300001507983 */ /* 0x000f220000300800 */
[----:B------:R-:W-:Y:S02]  /*1be20*/  PRMT R165, R165, 0x9910, RZ ;  /* 0x00009910a5a57816 */ /* 0x000fe400000000ff */
[----:B------:R-:W-:-:S02]  /*1be30*/  IADD3 R140, P1, PT, R140, R133, RZ ;  /* 0x000000858c8c7210 */ /* 0x000fc40007f3e0ff */
[----:B------:R-:W-:Y:S01]  /*1be40*/  ISETP.LT.AND P2, PT, R3, UR12, !P2 ;  /* 0x0000000c03007c0c */ /* 0x000fe2000d741270 */
[----:B------:R-:W-:Y:S01]  /*1be50*/  IMAD.X R143, R141, 0x1, R135, P4 ;  /* 0x000000018d8f7824 */ /* 0x000fe200020e0687 */
[----:B------:R-:W4:Y:S01]  /*1be60*/  LDL.LU R81, [R1+0x534] ;  /* 0x0005340001517983 */ /* 0x000f220000300800 */
[----:B------:R-:W-:Y:S01]  /*1be70*/  IMAD.MOV.U32 R4, RZ, RZ, R165 ;  /* 0x000000ffff047224 */ /* 0x000fe200078e00a5 */
[----:B------:R-:W-:Y:S01]  /*1be80*/  F2FP.SATFINITE.E4M3.F32.PACK_AB_MERGE_C R17, R79, R78, RZ ;  /* 0x0000004e4f11723e */ /* 0x000fe200048070ff */
[----:B------:R-:W-:Y:S01]  /*1be90*/  IMAD.X R141, R141, 0x1, R134, P1 ;  /* 0x000000018d8d7824 */ /* 0x000fe200008e0686 */
[----:B------:R-:W-:Y:S01]  /*1bea0*/  IADD3 R164, P1, PT, R6, R132, RZ ;  /* 0x0000008406a47210 */ /* 0x000fe20007f3e0ff */
[----:B------:R-:W4:Y:S01]  /*1beb0*/  LDL.LU.64 R78, [R1+0x668] ;  /* 0x00066800014e7983 */ /* 0x000f220000300a00 */
[----:B0-----:R-:W-:Y:S01]  /*1bec0*/  ISETP.LT.AND P4, PT, R2, UR8, !P5 ;  /* 0x0000000802007c0c */ /* 0x001fe2000ef81270 */
[----:B------:R-:W0:Y:S01]  /*1bed0*/  LDCU UR12, c[0x0][0x398] ;  /* 0x00007300ff0c77ac */ /* 0x000e220008000800 */
[----:B------:R-:W-:Y:S01]  /*1bee0*/  SHF.R.S32.HI R4, RZ, 0x8, R4 ;  /* 0x00000008ff047819 */ /* 0x000fe20000011404 */
[----:B------:R-:W-:Y:S01]  /*1bef0*/  IMAD.X R165, R5, 0x1, R135, P1 ;  /* 0x0000000105a57824 */ /* 0x000fe200008e0687 */
[----:B------:R-:W-:Y:S01]  /*1bf00*/  ISETP.GE.AND P1, PT, R7, UR4, PT ;  /* 0x0000000407007c0c */ /* 0x000fe2000bf26270 */
[----:B------:R-:W1:Y:S01]  /*1bf10*/  LDCU UR8, c[0x0][0x398] ;  /* 0x00007300ff0877ac */ /* 0x000e620008000800 */
[----:B------:R-:W-:Y:S01]  /*1bf20*/  ISETP.LT.AND P5, PT, R3, UR14, !P5 ;  /* 0x0000000e03007c0c */ /* 0x000fe2000efa1270 */
[----:B------:R-:W0:Y:S01]  /*1bf30*/  LDCU UR4, c[0x0][0x39c] ;  /* 0x00007380ff0477ac */ /* 0x000e220008000800 */
[----:B------:R-:W0:Y:S01]  /*1bf40*/  LDCU UR14, c[0x0][0x398] ;  /* 0x00007300ff0e77ac */ /* 0x000e220008000800 */
[----:B------:R-:W-:-:S02]  /*1bf50*/  F2FP.SATFINITE.E4M3.F32.PACK_AB_MERGE_C R7, R77, R76, RZ ;  /* 0x0000004c4d07723e */ /* 0x000fc400048070ff */
[----:B------:R-:W4:Y:S04]  /*1bf60*/  LDL.LU.64 R76, [R1+0x660] ;  /* 0x00066000014c7983 */ /* 0x000f280000300a00 */
[----:B--2---:R2:W-:Y:S04]  /*1bf70*/  @P2 STG.E.U8 desc[UR18][R72.64], R4 ;  /* 0x0000000448002986 */ /* 0x0045e8000c101112 */
[----:B--2---:R-:W2:Y:S04]  /*1bf80*/  LDL.LU R72, [R1+0x130] ;  /* 0x0001300001487983 */ /* 0x004ea80000300800 */
[----:B------:R-:W2:Y:S04]  /*1bf90*/  LDL.LU R73, [R1+0x134] ;  /* 0x0001340001497983 */ /* 0x000ea80000300800 */
[----:B---3--:R3:W-:Y:S04]  /*1bfa0*/  @P4 STG.E.U8 desc[UR18][R70.64], R17 ;  /* 0x0000001146004986 */ /* 0x0087e8000c101112 */
[----:B---3--:R-:W3:Y:S04]  /*1bfb0*/  LDL.LU.64 R70, [R1+0x658] ;  /* 0x0006580001467983 */ /* 0x008ee80000300a00 */
[----:B------:R0:W-:Y:S01]  /*1bfc0*/  @P5 STG.E.U8 desc[UR18][R74.64], R7 ;  /* 0x000000074a005986 */ /* 0x0001e2000c101112 */
[----:B------:R-:W-:-:S03]  /*1bfd0*/  PRMT R4, R17, 0x9910, RZ ;  /* 0x0000991011047816 */ /* 0x000fc600000000ff */
[----:B0-----:R-:W3:Y:S04]  /*1bfe0*/  LDL.LU R74, [R1+0x538] ;  /* 0x00053800014a7983 */ /* 0x001ee80000300800 */
[----:B------:R-:W3:Y:S01]  /*1bff0*/  LDL.LU R75, [R1+0x53c] ;  /* 0x00053c00014b7983 */ /* 0x000ee20000300800 */
[----:B------:R-:W-:Y:S01]  /*1c000*/  ISETP.LT.AND P2, PT, R2, UR16, !P6 ;  /* 0x0000001002007c0c */ /* 0x000fe2000f741270 */
[----:B------:R-:W0:Y:S01]  /*1c010*/  LDCU UR16, c[0x0][0x398] ;  /* 0x00007300ff1077ac */ /* 0x000e220008000800 */
[----:B------:R-:W-:Y:S01]  /*1c020*/  ISETP.GE.AND P4, PT, R16, UR10, PT ;  /* 0x0000000a10007c0c */ /* 0x000fe2000bf86270 */
[----:B------:R-:W-:Y:S01]  /*1c030*/  IMAD.MOV.U32 R16, RZ, RZ, R4 ;  /* 0x000000ffff107224 */ /* 0x000fe200078e0004 */
[----:B------:R-:W0:Y:S04]  /*1c040*/  LDCU UR10, c[0x0][0x398] ;  /* 0x00007300ff0a77ac */ /* 0x000e280008000800 */
[----:B------:R-:W-:-:S05]  /*1c050*/  SHF.R.S32.HI R16, RZ, 0x8, R16 ;  /* 0x00000008ff107819 */ /* 0x000fca0000011410 */
[----:B----4-:R4:W-:Y:S04]  /*1c060*/  @P2 STG.E.U8 desc[UR18][R68.64], R16 ;  /* 0x0000001044002986 */ /* 0x0109e8000c101112 */
[----:B----4-:R-:W4:Y:S04]  /*1c070*/  LDL.LU R68, [R1+0x138] ;  /* 0x0001380001447983 */ /* 0x010f280000300800 */
[----:B------:R-:W4:Y:S01]  /*1c080*/  LDL.LU R69, [R1+0x13c] ;  /* 0x00013c0001457983 */ /* 0x000f220000300800 */
[----:B------:R-:W-:Y:S02]  /*1c090*/  ISETP.LT.AND P6, PT, R3, UR12, !P6 ;  /* 0x0000000c03007c0c */ /* 0x000fe4000f7c1270 */
[----:B-1----:R-:W-:Y:S01]  /*1c0a0*/  ISETP.LT.AND P5, PT, R2, UR8, !P0 ;  /* 0x0000000802007c0c */ /* 0x002fe2000c7a1270 */
[----:B------:R-:W-:Y:S01]  /*1c0b0*/  VIADD R4, R0, 0x10 ;  /* 0x0000001000047836 */ /* 0x000fe20000000000 */
[----:B------:R-:W-:Y:S01]  /*1c0c0*/  PRMT R7, R7, 0x9910, RZ ;  /* 0x0000991007077816 */ /* 0x000fe200000000ff */
[----:B------:R-:W1:Y:S01]  /*1c0d0*/  LDCU UR12, c[0x0][0x398] ;  /* 0x00007300ff0c77ac */ /* 0x000e620008000800 */
[----:B0-----:R-:W-:-:S02]  /*1c0e0*/  ISETP.LT.AND P0, PT, R3, UR10, !P0 ;  /* 0x0000000a03007c0c */ /* 0x001fc4000c701270 */
[----:B------:R-:W-:Y:S01]  /*1c0f0*/  SHF.R.S32.HI R16, RZ, 0x8, R7 ;  /* 0x00000008ff107819 */ /* 0x000fe20000011407 */
[----:B------:R-:W-:Y:S01]  /*1c100*/  VIADD R7, R0, 0x11 ;  /* 0x0000001100077836 */ /* 0x000fe20000000000 */
[----:B------:R-:W-:Y:S01]  /*1c110*/  ISETP.GE.AND P2, PT, R4, UR6, PT ;  /* 0x0000000604007c0c */ /* 0x000fe2000bf46270 */
[----:B------:R-:W0:Y:S01]  /*1c120*/  LDCU UR6, c[0x0][0x398] ;  /* 0x00007300ff0677ac */ /* 0x000e220008000800 */
[----:B------:R-:W-:Y:S01]  /*1c130*/  F2FP.SATFINITE.E4M3.F32.PACK_AB_MERGE_C R4, R81, R80, RZ ;  /* 0x000000505104723e */ /* 0x000fe200048070ff */
[----:B------:R-:W-:Y:S01]  /*1c140*/  @P6 STG.E.U8 desc[UR18][R78.64], R16 ;  /* 0x000000104e006986 */ /* 0x000fe2000c101112 */
[----:B------:R-:W-:Y:S01]  /*1c150*/  ISETP.GE.AND P6, PT, R7, UR4, PT ;  /* 0x0000000407007c0c */ /* 0x000fe2000bfc6270 */
[----:B------:R-:W0:Y:S01]  /*1c160*/  LDCU UR10, c[0x0][0x398] ;  /* 0x00007300ff0a77ac */ /* 0x000e220008000800 */
[----:B------:R-:W-:Y:S01]  /*1c170*/  PRMT R7, R4, 0x9910, RZ ;  /* 0x0000991004077816 */ /* 0x000fe200000000ff */
[----:B------:R-:W0:Y:S01]  /*1c180*/  LDCU UR4, c[0x0][0x39c] ;  /* 0x00007380ff0477ac */ /* 0x000e220008000800 */
[----:B------:R-:W0:Y:S01]  /*1c190*/  LDCU UR8, c[0x0][0x39c] ;  /* 0x00007380ff0877ac */ /* 0x000e220008000800 */
[----:B------:R2:W-:Y:S01]  /*1c1a0*/  @P5 STG.E.U8 desc[UR18][R76.64], R4 ;  /* 0x000000044c005986 */ /* 0x0005e2000c101112 */
[----:B------:R-:W-:Y:S01]  /*1c1b0*/  ISETP.LT.AND P5, PT, R2, UR14, !P3 ;  /* 0x0000000e02007c0c */ /* 0x000fe2000dfa1270 */
[----:B------:R-:W0:Y:S01]  /*1c1c0*/  LDCU UR14, c[0x0][0x398] ;  /* 0x00007300ff0e77ac */ /* 0x000e220008000800 */
[----:B------:R-:W-:-:S02]  /*1c1d0*/  SHF.R.S32.HI R7, RZ, 0x8, R7 ;  /* 0x00000008ff077819 */ /* 0x000fc40000011407 */
[----:B--2---:R-:W-:Y:S02]  /*1c1e0*/  F2FP.SATFINITE.E4M3.F32.PACK_AB_MERGE_C R4, R73, R72, RZ ;  /* 0x000000484904723e */ /* 0x004fe400048070ff */
[----:B------:R-:W2:Y:S04]  /*1c1f0*/  LDL.LU.64 R72, [R1+0x650] ;  /* 0x0006500001487983 */ /* 0x000ea80000300a00 */
[----:B---3--:R3:W-:Y:S04]  /*1c200*/  @P0 STG.E.U8 desc[UR18][R70.64], R4 ;  /* 0x0000000446000986 */ /* 0x0087e8000c101112 */
[----:B---3--:R-:W3:Y:S04]  /*1c210*/  LDL.LU.64 R70, [R1+0x648] ;  /* 0x0006480001467983 */ /* 0x008ee80000300a00 */
[----:B------:R-:W3:Y:S04]  /*1c220*/  LDL.LU R76, [R1+0x540] ;  /* 0x00054000014c7983 */ /* 0x000ee80000300800 */
[----:B------:R-:W3:Y:S04]  /*1c230*/  LDL.LU R77, [R1+0x544] ;  /* 0x00054400014d7983 */ /* 0x000ee80000300800 */
[----:B------:R0:W-:Y:S02]  /*1c240*/  @P5 STG.E.U8 desc[UR18][R162.64], R7 ;  /* 0x00000007a2005986 */ /* 0x0001e4000c101112 */
[----:B0-----:R-:W-:-:S02]  /*1c250*/  F2FP.SATFINITE.E4M3.F32.PACK_AB_MERGE_C R163, R75, R74, RZ ;  /* 0x0000004a4ba3723e */ /* 0x001fc400048070ff */
[----:B------:R-:W3:Y:S04]  /*1c260*/  LDL.LU R74, [R1+0x140] ;  /* 0x00014000014a7983 */ /* 0x000ee80000300800 */
[----:B------:R-:W3:Y:S01]  /*1c270*/  LDL.LU R75, [R1+0x144] ;  /* 0x00014400014b7983 */ /* 0x000ee20000300800 */
[----:B------:R-:W-:-:S05]  /*1c280*/  PRMT R4, R4, 0x9910, RZ ;  /* 0x0000991004047816 */ /* 0x000fca00000000ff */
[----:B------:R-:W-:Y:S01]  /*1c290*/  IMAD.MOV.U32 R162, RZ, RZ, R4 ;  /* 0x000000ffffa27224 */ /* 0x000fe200078e0004 */
[----:B----4-:R-:W-:Y:S02]  /*1c2a0*/  F2FP.SATFINITE.E4M3.F32.PACK_AB_MERGE_C R4, R69, R68, RZ ;  /* 0x000000444504723e */ /* 0x010fe400048070ff */
[----:B------:R-:W4:Y:S01]  /*1c2b0*/  LDL.LU.64 R68, [R1+0x640] ;  /* 0x0006400001447983 */ /* 0x000f220000300a00 */
[C---:B------:R-:W-:Y:S01]  /*1c2c0*/  ISETP.LT.AND P3, PT, R3.reuse, UR6, !P3 ;  /* 0x0000000603007c0c */ /* 0x040fe2000df61270 */
[----:B------:R-:W0:Y:S01]  /*1c2d0*/  LDCU UR6, c[0x0][0x39c] ;  /* 0x00007380ff0677ac */ /* 0x000e220008000800 */
[C---:B------:R-:W-:Y:S01]  /*1c2e0*/  ISETP.LT.AND P5, PT, R2.reuse, UR10, !P1 ;  /* 0x0000000a02007c0c */ /* 0x040fe2000cfa1270 */
[----:B------:R-:W4:Y:S01]  /*1c2f0*/  LDL.LU R78, [R1+0x548] ;  /* 0x00054800014e7983 */ /* 0x000f220000300800 */
[----:B------:R-:W-:Y:S01]  /*1c300*/  SHF.R.S32.HI R162, RZ, 0x8, R162 ;  /* 0x00000008ffa27819 */ /* 0x000fe200000114a2 */
[----:B------:R-:W0:Y:S01]  /*1c310*/  LDCU UR10, c[0x0][0x398] ;  /* 0x00007300ff0a77ac */ /* 0x000e220008000800 */
[----:B-1----:R-:W-:Y:S01]  /*1c320*/  ISETP.LT.AND P1, PT, R3, UR12, !P1 ;  /* 0x0000000c03007c0c */ /* 0x002fe2000cf21270 */
[----:B------:R-:W4:Y:S01]  /*1c330*/  LDL.LU R79, [R1+0x54c] ;  /* 0x00054c00014f7983 */ /* 0x000f220000300800 */
[----:B------:R-:W1:Y:S05]  /*1c340*/  LDCU UR12, c[0x0][0x398] ;  /* 0x00007300ff0c77ac */ /* 0x000e6a0008000800 */
[----:B------:R0:W-:Y:S01]  /*1c350*/  @P3 STG.E.U8 desc[UR18][R160.64], R162 ;  /* 0x000000a2a0003986 */ /* 0x0001e2000c101112 */
[----:B------:R-:W-:Y:S01]  /*1c360*/  ISETP.LT.AND P3, PT, R2, UR14, !P4 ;  /* 0x0000000e02007c0c */ /* 0x000fe2000e761270 */
[----:B------:R-:W-:Y:S01]  /*1c370*/  VIADD R16, R0, 0x12 ;  /* 0x0000001200107836 */ /* 0x000fe20000000000 */
[----:B------:R-:W1:Y:S01]  /*1c380*/  LDCU UR14, c[0x0][0x398] ;  /* 0x00007300ff0e77ac */ /* 0x000e620008000800 */
[----:B------:R0:W-:Y:S02]  /*1c390*/  @P5 STG.E.U8 desc[UR18][R158.64], R163 ;  /* 0x000000a39e005986 */ /* 0x0001e4000c101112 */
[----:B0-----:R-:W-:-:S02]  /*1c3a0*/  PRMT R161, R163, 0x9910, RZ ;  /* 0x00009910a3a17816 */ /* 0x001fc400000000ff */
[----:B------:R0:W-:Y:S03]  /*1c3b0*/  @P1 STG.E.U8 desc[UR18][R138.64], R4 ;  /* 0x000000048a001986 */ /* 0x0001e6000c101112 */
[----:B------:R-:W-:Y:S01]  /*1c3c0*/  IMAD.MOV.U32 R158, RZ, RZ, R161 ;  /* 0x000000ffff9e7224 */ /* 0x000fe200078e00a1 */
[----:B------:R-:W-:Y:S01]  /*1c3d0*/  IADD3 R162, P1, PT, R6, R133, RZ ;  /* 0x0000008506a27210 */ /* 0x000fe20007f3e0ff */
[----:B------:R-:W-:-:S03]  /*1c3e0*/  VIADD R160, R0, 0x13 ;  /* 0x0000001300a07836 */ /* 0x000fc60000000000 */
[----:B0-----:R-:W-:Y:S01]  /*1c3f0*/  SHF.R.S32.HI R139, RZ, 0x8, R158 ;  /* 0x00000008ff8b7819 */ /* 0x001fe2000001149e */
[----:B------:R-:W-:Y:S01]  /*1c400*/  VIADD R138, R6, UR21 ;  /* 0x00000015068a7c36 */ /* 0x000fe20008000000 */
[----:B------:R-:W-:Y:S01]  /*1c410*/  ISETP.GE.AND P5, PT, R160, UR4, PT ;  /* 0x00000004a0007c0c */ /* 0x000fe2000bfa6270 */
[----:B------:R-:W-:Y:S01]  /*1c420*/  IMAD.X R163, R5, 0x1, R134, P1 ;  /* 0x0000000105a37824 */ /* 0x000fe200008e0686 */
[----:B------:R-:W-:Y:S01]  /*1c430*/  ISETP.LT.AND P4, PT, R3, UR10, !P4 ;  /* 0x0000000a03007c0c */ /* 0x000fe2000e781270 */
[----:B------:R0:W-:Y:S01]  /*1c440*/  @P3 STG.E.U8 desc[UR18][R156.64], R139 ;  /* 0x0000008b9c003986 */ /* 0x0001e2000c101112 */
[----:B------:R-:W-:Y:S01]  /*1c450*/  IADD3 R160, P1, PT, R138, R132, RZ ;  /* 0x000000848aa07210 */ /* 0x000fe20007f3e0ff */
[----:B------:R-:W1:Y:S01]  /*1c460*/  LDCU UR4, c[0x0][0x39c] ;  /* 0x00007380ff0477ac */ /* 0x000e620008000800 */
[----:B------:R-:W-:Y:S01]  /*1c470*/  ISETP.GE.AND P0, PT, R16, UR8, PT ;  /* 0x0000000810007c0c */ /* 0x000fe2000bf06270 */
[C---:B------:R-:W-:Y:S01]  /*1c480*/  VIADD R7, R0.reuse, 0x16 ;  /* 0x0000001600077836 */ /* 0x040fe20000000000 */
[----:B------:R-:W2:Y:S01]  /*1c490*/  LDCU UR10, c[0x0][0x39c] ;  /* 0x00007380ff0a77ac */ /* 0x000ea20008000800 */
[----:B0-----:R-:W-:Y:S01]  /*1c4a0*/  SHF.R.S32.HI R139, RZ, 0x1f, R138 ;  /* 0x0000001fff8b7819 */ /* 0x001fe2000001148a */
[----:B------:R-:W-:Y:S01]  /*1c4b0*/  VIADD R156, R0, 0x14 ;  /* 0x00000014009c7836 */ /* 0x000fe20000000000 */
[----:B------:R-:W-:Y:S01]  /*1c4c0*/  PRMT R157, R4, 0x9910, RZ ;  /* 0x00009910049d7816 */ /* 0x000fe200000000ff */
[----:B------:R-:W0:Y:S02]  /*1c4d0*/  LDCU UR8, c[0x0][0x39c] ;  /* 0x00007380ff0877ac */ /* 0x000e240008000800 */
[----:B------:R-:W-:Y:S01]  /*1c4e0*/  IMAD.X R161, R139, 0x1, R135, P1 ;  /* 0x000000018ba17824 */ /* 0x000fe200008e0687 */
[----:B------:R-:W-:-:S02]  /*1c4f0*/  IADD3 R158, P1, PT, R138, R133, RZ ;  /* 0x000000858a9e7210 */ /* 0x000fc40007f3e0ff */
[----:B-1----:R-:W-:Y:S01]  /*1c500*/  ISETP.LT.AND P3, PT, R2, UR12, !P2 ;  /* 0x0000000c02007c0c */ /* 0x002fe2000d761270 */
[----:B------:R-:W1:Y:S02]  /*1c510*/  LDCU UR12, c[0x0][0x398] ;  /* 0x00007300ff0c77ac */ /* 0x000e640008000800 */
[----:B------:R-:W-:Y:S01]  /*1c520*/  IMAD.X R159, R139, 0x1, R134, P1 ;  /* 0x000000018b9f7824 */ /* 0x000fe200008e0686 */
[----:B------:R-:W-:Y:S01]  /*1c530*/  ISETP.GE.AND P1, PT, R156, UR6, PT ;  /* 0x000000069c007c0c */ /* 0x000fe2000bf26270 */
[----:B------:R-:W-:Y:S01]  /*1c540*/  VIADD R16, R0, 0x17 ;  /* 0x0000001700107836 */ /* 0x000fe20000000000 */
[----:B------:R-:W-:Y:S01]  /*1c550*/  SHF.R.S32.HI R139, RZ, 0x8, R157 ;  /* 0x00000008ff8b7819 */ /* 0x000fe2000001149d */
[----:B------:R-:W0:Y:S04]  /*1c560*/  LDCU UR6, c[0x0][0x39c] ;  /* 0x00007380ff0677ac */ /* 0x000e280008000800 */
[----:B--2---:R2:W-:Y:S01]  /*1c570*/  @P4 STG.E.U8 desc[UR18][R72.64], R139 ;  /* 0x0000008b48004986 */ /* 0x0045e2000c101112 */
[----:B---3--:R-:W-:-:S03]  /*1c580*/  F2FP.SATFINITE.E4M3.F32.PACK_AB_MERGE_C R156, R77, R76, RZ ;  /* 0x0000004c4d9c723e */ /* 0x008fc600048070ff */
[----:B------:R-:W3:Y:S04]  /*1c590*/  LDL.LU R76, [R1+0x148] ;  /* 0x00014800014c7983 */ /* 0x000ee80000300800 */
[----:B------:R-:W3:Y:S04]  /*1c5a0*/  LDL.LU R77, [R1+0x14c] ;  /* 0x00014c00014d7983 */ /* 0x000ee80000300800 */
[----:B--2---:R-:W2:Y:S04]  /*1c5b0*/  LDL.LU.64 R72, [R1+0x6f0] ;  /* 0x0006f00001487983 */ /* 0x004ea80000300a00 */
[----:B------:R0:W-:Y:S01]  /*1c5c0*/  @P3 STG.E.U8 desc[UR18][R70.64], R156 ;  /* 0x0000009c46003986 */ /* 0x0001e2000c101112 */
[----:B------:R-:W-:Y:S01]  /*1c5d0*/  VIADD R139, R0, 0x15 ;  /* 0x00000015008b7836 */ /* 0x000fe20000000000 */
[----:B------:R-:W-:-:S02]  /*1c5e0*/  F2FP.SATFINITE.E4M3.F32.PACK_AB_MERGE_C R4, R75, R74, RZ ;  /* 0x0000004a4b04723e */ /* 0x000fc400048070ff */
[----:B0-----:R-:W2:Y:S04]  /*1c5f0*/  LDL.LU.64 R70, [R1+0x6e8] ;  /* 0x0006e80001467983 */ /* 0x001ea80000300a00 */
[----:B------:R-:W2:Y:S01]  /*1c600*/  LDL.LU.64 R74, [R1+0x638] ;  /* 0x00063800014a7983 */ /* 0x000ea20000300a00 */
[----:B------:R-:W-:Y:S02]  /*1c610*/  PRMT R157, R156, 0x9910, RZ ;  /* 0x000099109c9d7816 */ /* 0x000fe400000000ff */
[----:B------:R-:W-:Y:S01]  /*1c620*/  ISETP.LT.AND P2, PT, R3, UR14, !P2 ;  /* 0x0000000e03007c0c */ /* 0x000fe2000d741270 */
[----:B------:R-:W0:Y:S01]  /*1c630*/  LDCU UR14, c[0x0][0x398] ;  /* 0x00007300ff0e77ac */ /* 0x000e220008000800 */
[----:B------:R-:W-:Y:S02]  /*1c640*/  ISETP.LT.AND P4, PT, R2, UR16, !P6 ;  /* 0x0000001002007c0c */ /* 0x000fe4000f781270 */
[----:B------:R-:W-:Y:S01]  /*1c650*/  ISETP.GE.AND P3, PT, R139, UR8, PT ;  /* 0x000000088b007c0c */ /* 0x000fe2000bf66270 */
[----:B------:R-:W-:Y:S01]  /*1c660*/  IMAD.MOV.U32 R139, RZ, RZ, R157 ;  /* 0x000000ffff8b7224 */ /* 0x000fe200078e009d */
[----:B------:R-:W0:Y:S04]  /*1c670*/  LDCU UR8, c[0x0][0x398] ;  /* 0x00007300ff0877ac */ /* 0x000e280008000800 */
[----:B------:R-:W-:Y:S01]  /*1c680*/  SHF.R.S32.HI R139, RZ, 0x8, R139 ;  /* 0x00000008ff8b7819 */ /* 0x000fe2000001148b */
[----:B------:R-:W0:Y:S02]  /*1c690*/  LDCU UR16, c[0x0][0x398] ;  /* 0x00007300ff1077ac */ /* 0x000e240008000800 */
[----:B------:R-:W-:Y:S04]  /*1c6a0*/  @P2 STG.E.U8 desc[UR18][R154.64], R4 ;  /* 0x000000049a002986 */ /* 0x000fe8000c101112 */
[----:B----4-:R4:W-:Y:S04]  /*1c6b0*/  @P4 STG.E.U8 desc[UR18][R68.64], R139 ;  /* 0x0000008b44004986 */ /* 0x0109e8000c101112 */
[----:B----4-:R-:W4:Y:S01]  /*1c6c0*/  LDL.LU.64 R68, [R1+0x630] ;  /* 0x0006300001447983 */ /* 0x010f220000300a00 */
[----:B------:R-:W-:Y:S01]  /*1c6d0*/  VIADD R154, R138, UR21 ;  /* 0x000000158a9a7c36 */ /* 0x000fe20008000000 */
[----:B------:R-:W-:-:S02]  /*1c6e0*/  PRMT R139, R4, 0x9910, RZ ;  /* 0x00009910048b7816 */ /* 0x000fc400000000ff */
[----:B-1----:R-:W-:Y:S01]  /*1c6f0*/  ISETP.LT.AND P6, PT, R3, UR12, !P6 ;  /* 0x0000000c03007c0c */ /* 0x002fe2000f7c1270 */
[C---:B------:R-:W-:Y:S01]  /*1c700*/  VIADD R6, R154.reuse, UR21 ;  /* 0x000000159a067c36 */ /* 0x040fe20008000000 */
[----:B------:R-:W-:Y:S01]  /*1c710*/  SHF.R.S32.HI R138, RZ, 0x1f, R154 ;  /* 0x0000001fff8a7819 */ /* 0x000fe2000001149a */
[----:B------:R-:W4:Y:S01]  /*1c720*/  LDL.LU R80, [R1+0x550] ;  /* 0x0005500001507983 */ /* 0x000f220000300800 */
[-C--:B------:R-:W-:Y:S01]  /*1c730*/  IADD3 R156, P2, PT, R154, R132.reuse, RZ ;  /* 0x000000849a9c7210 */ /* 0x080fe20007f5e0ff */
[----:B------:R-:W-:Y:S01]  /*1c740*/  IMAD.MOV.U32 R4, RZ, RZ, R139 ;  /* 0x000000ffff047224 */ /* 0x000fe200078e008b */
[----:B------:R-:W-:Y:S01]  /*1c750*/  SHF.R.S32.HI R5, RZ, 0x1f, R6 ;  /* 0x0000001fff057819 */ /* 0x000fe20000011406 */
[----:B------:R-:W4:Y:S01]  /*1c760*/  LDL.LU R81, [R1+0x554] ;  /* 0x0005540001517983 */ /* 0x000f220000300800 */
[----:B0-----:R-:W-:Y:S01]  /*1c770*/  ISETP.LT.AND P4, PT, R2, UR8, !P0 ;  /* 0x0000000802007c0c */ /* 0x001fe2000c781270 */
[----:B------:R-:W-:Y:S01]  /*1c780*/  IMAD.X R157, R138, 0x1, R135, P2 ;  /* 0x000000018a9d7824 */ /* 0x000fe200010e0687 */
[----:B------:R-:W-:Y:S01]  /*1c790*/  IADD3 R154, P2, PT, R154, R133, RZ ;  /* 0x000000859a9a7210 */ /* 0x000fe20007f5e0ff */
[----:B------:R-:W0:Y:S04]  /*1c7a0*/  LDCU UR12, c[0x0][0x398] ;  /* 0x00007300ff0c77ac */ /* 0x000e280008000800 */
[----:B------:R-:W-:Y:S01]  /*1c7b0*/  IMAD.X R155, R138, 0x1, R134, P2 ;  /* 0x000000018a9b7824 */ /* 0x000fe200010e0686 */
[----:B------:R-:W-:Y:S01]  /*1c7c0*/  IADD3 R138, P2, PT, R6, R132, RZ ;  /* 0x00000084068a7210 */ /* 0x000fe20007f5e0ff */
[----:B------:R-:W1:Y:S01]  /*1c7d0*/  LDCU UR8, c[0x0][0x398] ;  /* 0x00007300ff0877ac */ /* 0x000e620008000800 */
[----:B------:R-:W-:-:S02]  /*1c7e0*/  F2FP.SATFINITE.E4M3.F32.PACK_AB_MERGE_C R17, R79, R78, RZ ;  /* 0x0000004e4f11723e */ /* 0x000fc400048070ff */
[----:B------:R-:W4:Y:S01]  /*1c7f0*/  LDL.LU.64 R78, [R1+0x628] ;  /* 0x00062800014e7983 */ /* 0x000f220000300a00 */
[----:B------:R-:W-:Y:S01]  /*1c800*/  IMAD.X R139, R5, 0x1, R135, P2 ;  /* 0x00000001058b7824 */ /* 0x000fe200010e0687 */
[----:B------:R-:W-:Y:S01]  /*1c810*/  ISETP.GE.AND P2, PT, R7, UR4, PT ;  /* 0x0000000407007c0c */ /* 0x000fe2000bf46270 */
[----:B------:R-:W0:Y:S01]  /*1c820*/  LDCU UR4, c[0x0][0x39c] ;  /* 0x00007380ff0477ac */ /* 0x000e220008000800 */
[----:B------:R-:W-:Y:S02]  /*1c830*/  SHF.R.S32.HI R4, RZ, 0x8, R4 ;  /* 0x00000008ff047819 */ /* 0x000fe40000011404 */
[----:B------:R-:W-:Y:S01]  /*1c840*/  ISETP.LT.AND P0, PT, R3, UR14, !P0 ;  /* 0x0000000e03007c0c */ /* 0x000fe2000c701270 */
[----:B------:R-:W0:Y:S01]  /*1c850*/  LDCU UR14, c[0x0][0x398] ;  /* 0x00007300ff0e77ac */ /* 0x000e220008000800 */
[----:B---3--:R-:W-:Y:S02]  /*1c860*/  F2FP.SATFINITE.E4M3.F32.PACK_AB_MERGE_C R7, R77, R76, RZ ;  /* 0x0000004c4d07723e */ /* 0x008fe400048070ff */
[----:B------:R-:W3:Y:S04]  /*1c870*/  LDL.LU.64 R76, [R1+0x620] ;  /* 0x00062000014c7983 */ /* 0x000ee80000300a00 */
[----:B--2---:R2:W-:Y:S04]  /*1c880*/  @P6 STG.E.U8 desc[UR18][R72.64], R4 ;  /* 0x0000000448006986 */ /* 0x0045e8000c101112 */
[----:B--2---:R-:W2:Y:S04]  /*1c890*/  LDL.LU R72, [R1+0x150] ;  /* 0x0001500001487983 */ /* 0x004ea80000300800 */
[----:B------:R-:W2:Y:S04]  /*1c8a0*/  LDL.LU R73, [R1+0x154] ;  /* 0x0001540001497983 */ /* 0x000ea80000300800 */
[----:B------:R0:W-:Y:S04]  /*1c8b0*/  @P4 STG.E.U8 desc[UR18][R70.64], R17 ;  /* 0x0000001146004986 */ /* 0x0001e8000c101112 */
[----:B------:R1:W-:Y:S04]  /*1c8c0*/  @P0 STG.E.U8 desc[UR18][R74.64], R7 ;  /* 0x000000074a000986 */ /* 0x0003e8000c101112 */
[----:B0-----:R-:W2:Y:S04]  /*1c8d0*/  LDL.LU.64 R70, [R1+0x618] ;  /* 0x0006180001467983 */ /* 0x001ea80000300a00 */
[----:B-1----:R-:W2:Y:S04]  /*1c8e0*/  LDL.LU R74, [R1+0x558] ;  /* 0x00055800014a7983 */ /* 0x002ea80000300800 */
[----:B------:R-:W2:Y:S01]  /*1c8f0*/  LDL.LU R75, [R1+0x55c] ;  /* 0x00055c00014b7983 */ /* 0x000ea20000300800 */
[----:B------:R-:W-:-:S02]  /*1c900*/  PRMT R4, R17, 0x9910, RZ ;  /* 0x0000991011047816 */ /* 0x000fc400000000ff */
[----:B------:R-:W-:Y:S01]  /*1c910*/  ISETP.LT.AND P6, PT, R2, UR16, !P5 ;  /* 0x0000001002007c0c */ /* 0x000fe2000efc1270 */
[----:B------:R-:W0:Y:S01]  /*1c920*/  LDCU UR16, c[0x0][0x398] ;  /* 0x00007300ff1077ac */ /* 0x000e220008000800 */
[----:B------:R-:W-:Y:S01]  /*1c930*/  ISETP.GE.AND P4, PT, R16, UR10, PT ;  /* 0x0000000a10007c0c */ /* 0x000fe2000bf86270 */
[----:B------:R-:W-:Y:S01]  /*1c940*/  IMAD.MOV.U32 R16, RZ, RZ, R4 ;  /* 0x000000ffff107224 */ /* 0x000fe200078e0004 */
[----:B------:R-:W1:Y:S04]  /*1c950*/  LDCU UR10, c[0x0][0x398] ;  /* 0x00007300ff0a77ac */ /* 0x000e680008000800 */
[----:B------:R-:W-:-:S05]  /*1c960*/  SHF.R.S32.HI R16, RZ, 0x8, R16 ;  /* 0x00000008ff107819 */ /* 0x000fca0000011410 */
[----:B----4-:R4:W-:Y:S04]  /*1c970*/  @P6 STG.E.U8 desc[UR18][R68.64], R16 ;  /* 0x0000001044006986 */ /* 0x0109e8000c101112 */
[----:B----4-:R-:W4:Y:S04]  /*1c980*/  LDL.LU R68, [R1+0x158] ;  /* 0x0001580001447983 */ /* 0x010f280000300800 */
[----:B------:R-:W4:Y:S01]  /*1c990*/  LDL.LU R69, [R1+0x15c] ;  /* 0x00015c0001457983 */ /* 0x000f220000300800 */
[----:B------:R-:W-:Y:S02]  /*1c9a0*/  ISETP.LT.AND P5, PT, R3, UR12, !P5 ;  /* 0x0000000c03007c0c */ /* 0x000fe4000efa1270 */
[----:B------:R-:W-:Y:S01]  /*1c9b0*/  ISETP.LT.AND P0, PT, R2, UR8, !P1 ;  /* 0x0000000802007c0c */ /* 0x000fe2000cf01270 */
[----:B------:R-:W-:Y:S01]  /*1c9c0*/  VIADD R4, R0, 0x18 ;  /* 0x0000001800047836 */ /* 0x000fe20000000000 */
[----:B------:R-:W-:Y:S01]  /*1c9d0*/  PRMT R7, R7, 0x9910, RZ ;  /* 0x0000991007077816 */ /* 0x000fe200000000ff */
[----:B------:R-:W0:Y:S03]  /*1c9e0*/  LDCU UR12, c[0x0][0x398] ;  /* 0x00007300ff0c77ac */ /* 0x000e260008000800 */
[----:B------:R-:W-:Y:S01]  /*1c9f0*/  ISETP.GE.AND P6, PT, R4, UR6, PT ;  /* 0x0000000604007c0c */ /* 0x000fe2000bfc6270 */
[----:B------:R-:W0:Y:S01]  /*1ca00*/  LDCU UR6, c[0x0][0x398] ;  /* 0x00007300ff0677ac */ /* 0x000e220008000800 */
[----:B------:R-:W-:-:S02]  /*1ca10*/  SHF.R.S32.HI R16, RZ, 0x8, R7 ;  /* 0x00000008ff107819 */ /* 0x000fc40000011407 */
[----:B------:R-:W-:Y:S01]  /*1ca20*/  F2FP.SATFINITE.E4M3.F32.PACK_AB_MERGE_C R4, R81, R80, RZ ;  /* 0x000000505104723e */ /* 0x000fe200048070ff */
[----:B------:R-:W-:Y:S01]  /*1ca30*/  VIADD R7, R0, 0x19 ;  /* 0x0000001900077836 */ /* 0x000fe20000000000 */
[----:B-1----:R-:W-:Y:S01]  /*1ca40*/  ISETP.LT.AND P1, PT, R3, UR10, !P1 ;  /* 0x0000000a03007c0c */ /* 0x002fe2000cf21270 */
[----:B------:R-:W-:Y:S01]  /*1ca50*/  @P5 STG.E.U8 desc[UR18][R78.64], R16 ;  /* 0x000000104e005986 */ /* 0x000fe2000c101112 */
[----:B------:R-:W1:Y:S02]  /*1ca60*/  LDCU UR10, c[0x0][0x398] ;  /* 0x00007300ff0a77ac */ /* 0x000e640008000800 */
[----:B------:R-:W-:Y:S02]  /*1ca70*/  ISETP.GE.AND P5, PT, R7, UR4, PT ;  /* 0x0000000407007c0c */ /* 0x000fe4000bfa6270 */
[----:B------:R-:W-:Y:S01]  /*1ca80*/  PRMT R7, R4, 0x9910, RZ ;  /* 0x0000991004077816 */ /* 0x000fe200000000ff */
[----:B------:R-:W0:Y:S03]  /*1ca90*/  LDCU UR4, c[0x0][0x39c] ;  /* 0x00007380ff0477ac */ /* 0x000e260008000800 */
[----:B------:R-:W-:Y:S01]  /*1caa0*/  SHF.R.S32.HI R7, RZ, 0x8, R7 ;  /* 0x00000008ff077819 */ /* 0x000fe20000011407 */
[----:B------:R-:W0:Y:S01]  /*1cab0*/  LDCU UR8, c[0x0][0x39c] ;  /* 0x00007380ff0877ac */ /* 0x000e220008000800 */
[----:B---3--:R2:W-:Y:S01]  /*1cac0*/  @P0 STG.E.U8 desc[UR18][R76.64], R4 ;  /* 0x000000044c000986 */ /* 0x0085e2000c101112 */
[----:B------:R-:W-:Y:S01]  /*1cad0*/  ISETP.LT.AND P0, PT, R2, UR14, !P3 ;  /* 0x0000000e02007c0c */ /* 0x000fe2000df01270 */
[----:B------:R-:W3:Y:S01]  /*1cae0*/  LDCU UR14, c[0x0][0x398] ;  /* 0x00007300ff0e77ac */ /* 0x000ee20008000800 */
[----:B--2---:R-:W-:-:S02]  /*1caf0*/  F2FP.SATFINITE.E4M3.F32.PACK_AB_MERGE_C R4, R73, R72, RZ ;  /* 0x000000484904723e */ /* 0x004fc400048070ff */
[----:B------:R-:W2:Y:S04]  /*1cb00*/  LDL.LU.64 R72, [R1+0x610] ;  /* 0x0006100001487983 */ /* 0x000ea80000300a00 */
[----:B------:R0:W-:Y:S05]  /*1cb10*/  @P1 STG.E.U8 desc[UR18][R70.64], R4 ;  /* 0x0000000446001986 */ /* 0x0001ea000c101112 */
[----:B------:R1:W-:Y:S04]  /*1cb20*/  @P0 STG.E.U8 desc[UR18][R152.64], R7 ;  /* 0x0000000798000986 */ /* 0x0003e8000c101112 */
[----:B0-----:R-:W2:Y:S04]  /*1cb30*/  LDL.LU.64 R70, [R1+0x608] ;  /* 0x0006080001467983 */ /* 0x001ea80000300a00 */
[----:B------:R-:W2:Y:S01]  /*1cb40*/  LDL.LU R76, [R1+0x560] ;  /* 0x00056000014c7983 */ /* 0x000ea20000300800 */
[----:B-1----:R-:W-:-:S03]  /*1cb50*/  F2FP.SATFINITE.E4M3.F32.PACK_AB_MERGE_C R153, R75, R74, RZ ;  /* 0x0000004a4b99723e */ /* 0x002fc600048070ff */
[----:B------:R-:W2:Y:S04]  /*1cb60*/  LDL.LU R77, [R1+0x564] ;  /* 0x00056400014d7983 */ /* 0x000ea80000300800 */
[----:B------:R-:W2:Y:S04]  /*1cb70*/  LDL.LU R74, [R1+0x160] ;  /* 0x00016000014a7983 */ /* 0x000ea80000300800 */
[----:B------:R-:W2:Y:S01]  /*1cb80*/  LDL.LU R75, [R1+0x164] ;  /* 0x00016400014b7983 */ /* 0x000ea20000300800 */
[----:B------:R-:W-:-:S05]  /*1cb90*/  PRMT R4, R4, 0x9910, RZ ;  /* 0x0000991004047816 */ /* 0x000fca00000000ff */
[----:B------:R-:W-:Y:S01]  /*1cba0*/  IMAD.MOV.U32 R152, RZ, RZ, R4 ;  /* 0x000000ffff987224 */ /* 0x000fe200078e0004 */
[----:B----4-:R-:W-:Y:S02]  /*1cbb0*/  F2FP.SATFINITE.E4M3.F32.PACK_AB_MERGE_C R4, R69, R68, RZ ;  /* 0x000000444504723e */ /* 0x010fe400048070ff */
[----:B------:R-:W4:Y:S01]  /*1cbc0*/  LDL.LU.64 R68, [R1+0x600] ;  /* 0x0006000001447983 */ /* 0x000f220000300a00 */
[C---:B------:R-:W-:Y:S01]  /*1cbd0*/  ISETP.LT.AND P3, PT, R3.reuse, UR6, !P3 ;  /* 0x0000000603007c0c */ /* 0x040fe2000df61270 */
[----:B------:R-:W0:Y:S01]  /*1cbe0*/  LDCU UR6, c[0x0][0x39c] ;  /* 0x00007380ff0677ac */ /* 0x000e220008000800 */
[C---:B------:R-:W-:Y:S02]  /*1cbf0*/  ISETP.LT.AND P0, PT, R2.reuse, UR10, !P2 ;  /* 0x0000000a02007c0c */ /* 0x040fe4000d701270 */
[----:B------:R-:W-:Y:S01]  /*1cc00*/  SHF.R.S32.HI R152, RZ, 0x8, R152 ;  /* 0x00000008ff987819 */ /* 0x000fe20000011498 */
[----:B------:R-:W1:Y:S01]  /*1cc10*/  LDCU UR10, c[0x0][0x398] ;  /* 0x00007300ff0a77ac */ /* 0x000e620008000800 */
[----:B------:R-:W-:Y:S01]  /*1cc20*/  ISETP.LT.AND P2, PT, R3, UR12, !P2 ;  /* 0x0000000c03007c0c */ /* 0x000fe2000d741270 */
[----:B------:R-:W0:Y:S06]  /*1cc30*/  LDCU UR12, c[0x0][0x398] ;  /* 0x00007300ff0c77ac */ /* 0x000e2c0008000800 */
[----:B------:R0:W-:Y:S01]  /*1cc40*/  @P3 STG.E.U8 desc[UR18][R150.64], R152 ;  /* 0x0000009896003986 */ /* 0x0001e2000c101112 */
[----:B---3--:R-:W-:Y:S01]  /*1cc50*/  ISETP.LT.AND P3, PT, R2, UR14, !P4 ;  /* 0x0000000e02007c0c */ /* 0x008fe2000e761270 */
[----:B------:R-:W3:Y:S02]  /*1cc60*/  LDCU UR14, c[0x0][0x398] ;  /* 0x00007300ff0e77ac */ /* 0x000ee40008000800 */
[----:B------:R1:W-:Y:S01]  /*1cc70*/  @P0 STG.E.U8 desc[UR18][R148.64], R153 ;  /* 0x0000009994000986 */ /* 0x0003e2000c101112 */
[----:B0-----:R-:W-:-:S03]  /*1cc80*/  PRMT R151, R153, 0x9910, RZ ;  /* 0x0000991099977816 */ /* 0x001fc600000000ff */
[----:B------:R0:W-:Y:S02]  /*1cc90*/  @P2 STG.E.U8 desc[UR18][R136.64], R4 ;  /* 0x0000000488002986 */ /* 0x0001e4000c101112 */
[----:B-1----:R-:W-:Y:S02]  /*1cca0*/  IMAD.MOV.U32 R148, RZ, RZ, R151 ;  /* 0x000000ffff947224 */ /* 0x002fe400078e0097 */
[----:B------:R-:W-:-:S03]  /*1ccb0*/  VIADD R150, R0, 0x1b ;  /* 0x0000001b00967836 */ /* 0x000fc60000000000 */
[----:B0-----:R-:W-:Y:S01]  /*1ccc0*/  SHF.R.S32.HI R137, RZ, 0x8, R148 ;  /* 0x00000008ff897819 */ /* 0x001fe20000011494 */
[C---:B------:R-:W-:Y:S01]  /*1ccd0*/  VIADD R148, R6.reuse, UR21 ;  /* 0x0000001506947c36 */ /* 0x040fe20008000000 */
[-C--:B------:R-:W-:Y:S02]  /*1cce0*/  IADD3 R136, P2, PT, R6, R133.reuse, RZ ;  /* 0x0000008506887210 */ /* 0x080fe40007f5e0ff */
[----:B------:R-:W-:Y:S01]  /*1ccf0*/  ISETP.GE.AND P0, PT, R150, UR4, PT ;  /* 0x0000000496007c0c */ /* 0x000fe2000bf06270 */
[----:B------:R0:W-:Y:S01]  /*1cd00*/  @P3 STG.E.U8 desc[UR18][R146.64], R137 ;  /* 0x0000008992003986 */ /* 0x0001e2000c101112 */
[----:B------:R-:W-:Y:S01]  /*1cd10*/  ISETP.LT.AND P4, PT, R3, UR10, !P4 ;  /* 0x0000000a03007c0c */ /* 0x000fe2000e781270 */
[----:B------:R-:W-:Y:S01]  /*1cd20*/  VIADD R16, R0, 0x1a ;  /* 0x0000001a00107836 */ /* 0x000fe20000000000 */
[----:B------:R-:W-:Y:S01]  /*1cd30*/  ISETP.LT.AND P3, PT, R2, UR12, !P6 ;  /* 0x0000000c02007c0c */ /* 0x000fe2000f761270 */
[----:B------:R-:W1:Y:S01]  /*1cd40*/  LDCU UR12, c[0x0][0x398] ;  /* 0x00007300ff0c77ac */ /* 0x000e620008000800 */
[----:B------:R-:W-:Y:S01]  /*1cd50*/  PRMT R149, R4, 0x9910, RZ ;  /* 0x0000991004957816 */ /* 0x000fe200000000ff */
[----:B------:R-:W1:Y:S01]  /*1cd60*/  LDCU UR4, c[0x0][0x39c] ;  /* 0x00007380ff0477ac */ /* 0x000e620008000800 */
[----:B0-----:R-:W-:Y:S01]  /*1cd70*/  IMAD.X R137, R5, 0x1, R134, P2 ;  /* 0x0000000105897824 */ /* 0x001fe200010e0686 */
[----:B------:R-:W-:Y:S01]  /*1cd80*/  SHF.R.S32.HI R146, RZ, 0x1f, R148 ;  /* 0x0000001fff927819 */ /* 0x000fe20000011494 */
[----:B------:R-:W-:Y:S01]  /*1cd90*/  VIADD R147, R0, 0x1c ;  /* 0x0000001c00937836 */ /* 0x000fe20000000000 */
[----:B------:R-:W-:Y:S01]  /*1cda0*/  IADD3 R150, P2, PT, R148, R132, RZ ;  /* 0x0000008494967210 */ /* 0x000fe20007f5e0ff */
[----:B------:R-:W0:Y:S04]  /*1cdb0*/  LDCU UR10, c[0x0][0x39c] ;  /* 0x00007380ff0a77ac */ /* 0x000e280008000800 */
[----:B------:R-:W-:Y:S01]  /*1cdc0*/  IMAD.X R151, R146, 0x1, R135, P2 ;  /* 0x0000000192977824 */ /* 0x000fe200010e0687 */
[----:B------:R-:W-:-:S02]  /*1cdd0*/  IADD3 R152, P2, PT, R148, R133, RZ ;  /* 0x0000008594987210 */ /* 0x000fc40007f5e0ff */
[----:B---3--:R-:W-:Y:S01]  /*1cde0*/  ISETP.LT.AND P6, PT, R3, UR14, !P6 ;  /* 0x0000000e03007c0c */ /* 0x008fe2000f7c1270 */
[----:B------:R-:W3:Y:S02]  /*1cdf0*/  LDCU UR14, c[0x0][0x398] ;  /* 0x00007300ff0e77ac */ /* 0x000ee40008000800 */
[----:B------:R-:W-:Y:S01]  /*1ce00*/  IMAD.X R153, R146, 0x1, R134, P2 ;  /* 0x0000000192997824 */ /* 0x000fe200010e0686 */
[----:B------:R-:W-:Y:S02]  /*1ce10*/  ISETP.GE.AND P2, PT, R147, UR6, PT ;  /* 0x0000000693007c0c */ /* 0x000fe4000bf46270 */
[----:B--2---:R-:W-:Y:S02]  /*1ce20*/  F2FP.SATFINITE.E4M3.F32.PACK_AB_MERGE_C R4, R75, R74, RZ ;  /* 0x0000004a4b04723e */ /* 0x004fe400048070ff */
[----:B------:R-:W-:Y:S01]  /*1ce30*/  ISETP.GE.AND P1, PT, R16, UR8, PT ;  /* 0x0000000810007c0c */ /* 0x000fe2000bf26270 */
[----:B------:R-:W2:Y:S01]  /*1ce40*/  LDL.LU R74, [R1+0x568] ;  /* 0x00056800014a7983 */ /* 0x000ea20000300800 */
[----:B------:R-:W-:Y:S01]  /*1ce50*/  F2FP.SATFINITE.E4M3.F32.PACK_AB_MERGE_C R147, R77, R76, RZ ;  /* 0x0000004c4d93723e */ /* 0x000fe200048070ff */
[----:B------:R-:W0:Y:S01]  /*1ce60*/  LDCU UR8, c[0x0][0x39c] ;  /* 0x00007380ff0877ac */ /* 0x000e220008000800 */
[----:B------:R-:W-:Y:S01]  /*1ce70*/  SHF.R.S32.HI R146, RZ, 0x8, R149 ;  /* 0x00000008ff927819 */ /* 0x000fe20000011495 */
[----:B------:R-:W2:Y:S01]  /*1ce80*/  LDL.LU R75, [R1+0x56c] ;  /* 0x00056c00014b7983 */ /* 0x000ea20000300800 */
[----:B------:R-:W-:Y:S01]  /*1ce90*/  PRMT R149, R147, 0x9910, RZ ;  /* 0x0000991093957816 */ /* 0x000fe200000000ff */
[----:B------:R-:W-:Y:S01]  /*1cea0*/  VIADD R5, R0, 0x1e ;  /* 0x0000001e00057836 */ /* 0x000fe20000000000 */
[----:B------:R-:W0:Y:S01]  /*1ceb0*/  LDCU UR6, c[0x0][0x39c] ;  /* 0x00007380ff0677ac */ /* 0x000e220008000800 */
[----:B------:R1:W-:Y:S01]  /*1cec0*/  @P4 STG.E.U8 desc[UR18][R72.64], R146 ;  /* 0x0000009248004986 */ /* 0x0003e2000c101112 */
[----:B------:R-:W-:-:S03]  /*1ced0*/  ISETP.LT.AND P4, PT, R2, UR16, !P5 ;  /* 0x0000001002007c0c */ /* 0x000fc6000ef81270 */
[----:B------:R-:W2:Y:S01]  /*1cee0*/  LDL.LU R76, [R1+0x168] ;  /* 0x00016800014c7983 */ /* 0x000ea20000300800 */
[----:B------:R-:W0:Y:S03]  /*1cef0*/  LDCU UR16, c[0x0][0x398] ;  /* 0x00007300ff1077ac */ /* 0x000e260008000800 */
[----:B------:R3:W-:Y:S04]  /*1cf00*/  @P3 STG.E.U8 desc[UR18][R70.64], R147 ;  /* 0x0000009346003986 */ /* 0x0007e8000c101112 */
[----:B------:R-:W2:Y:S04]  /*1cf10*/  LDL.LU R77, [R1+0x16c] ;  /* 0x00016c00014d7983 */ /* 0x000ea80000300800 */
[----:B-1----:R-:W2:Y:S01]  /*1cf20*/  LDL.LU.64 R72, [R1+0x720] ;  /* 0x0007200001487983 */ /* 0x002ea20000300a00 */
[----:B---3--:R-:W-:-:S03]  /*1cf30*/  IMAD.MOV.U32 R147, RZ, RZ, R149 ;  /* 0x000000ffff937224 */ /* 0x008fc600078e0095 */
[----:B------:R1:W-:Y:S04]  /*1cf40*/  @P6 STG.E.U8 desc[UR18][R144.64], R4 ;  /* 0x0000000490006986 */ /* 0x0003e8000c101112 */
[----:B------:R-:W3:Y:S01]  /*1cf50*/  LDL.LU.64 R70, [R1+0x718] ;  /* 0x0007180001467983 */ /* 0x000ee20000300a00 */
[----:B-1----:R-:W-:-:S05]  /*1cf60*/  SHF.R.S32.HI R145, RZ, 0x8, R147 ;  /* 0x00000008ff917819 */ /* 0x002fca0000011493 */
[----:B----4-:R1:W-:Y:S04]  /*1cf70*/  @P4 STG.E.U8 desc[UR18][R68.64], R145 ;  /* 0x0000009144004986 */ /* 0x0103e8000c101112 */
[----:B-1----:R-:W4:Y:S01]  /*1cf80*/  LDL.LU.64 R68, [R1+0x710] ;  /* 0x0007100001447983 */ /* 0x002f220000300a00 */
[----:B------:R-:W-:-:S05]  /*1cf90*/  VIADD R146, R0, 0x1d ;  /* 0x0000001d00927836 */ /* 0x000fca0000000000 */
[----:B0-----:R-:W-:Y:S01]  /*1cfa0*/  ISETP.GE.AND P3, PT, R146, UR8, PT ;  /* 0x0000000892007c0c */ /* 0x001fe2000bf66270 */
[----:B------:R-:W0:Y:S01]  /*1cfb0*/  LDCU UR8, c[0x0][0x398] ;  /* 0x00007300ff0877ac */ /* 0x000e220008000800 */
[----:B------:R-:W-:Y:S01]  /*1cfc0*/  PRMT R145, R4, 0x9910, RZ ;  /* 0x0000991004917816 */ /* 0x000fe200000000ff */
[----:B------:R-:W-:Y:S01]  /*1cfd0*/  VIADD R146, R148, UR21 ;  /* 0x0000001594927c36 */ /* 0x000fe20008000000 */
[----:B------:R-:W-:Y:S01]  /*1cfe0*/  ISETP.LT.AND P5, PT, R3, UR12, !P5 ;  /* 0x0000000c03007c0c */ /* 0x000fe2000efa1270 */
[----:B------:R-:W1:Y:S02]  /*1cff0*/  LDCU UR12, c[0x0][0x398] ;  /* 0x00007300ff0c77ac */ /* 0x000e640008000800 */
[----:B------:R-:W-:Y:S01]  /*1d000*/  IMAD.MOV.U32 R4, RZ, RZ, R145 ;  /* 0x000000ffff047224 */ /* 0x000fe200078e0091 */
[----:B------:R-:W-:Y:S01]  /*1d010*/  SHF.R.S32.HI R144, RZ, 0x1f, R146 ;  /* 0x0000001fff907819 */ /* 0x000fe20000011492 */
[C---:B------:R-:W-:Y:S01]  /*1d020*/  VIADD R7, R146.reuse, UR21 ;  /* 0x0000001592077c36 */ /* 0x040fe20008000000 */
[----:B------:R-:W-:-:S02]  /*1d030*/  IADD3 R148, P6, PT, R146, R132, RZ ;  /* 0x0000008492947210 */ /* 0x000fc40007fde0ff */
[----:B------:R-:W-:Y:S02]  /*1d040*/  IADD3 R146, P4, PT, R146, R133, RZ ;  /* 0x0000008592927210 */ /* 0x000fe40007f9e0ff */
[----:B------:R-:W-:Y:S01]  /*1d050*/  SHF.R.S32.HI R4, RZ, 0x8, R4 ;  /* 0x00000008ff047819 */ /* 0x000fe20000011404 */
[C---:B------:R-:W-:Y:S01]  /*1d060*/  IMAD.X R149, R144.reuse, 0x1, R135, P6 ;  /* 0x0000000190957824 */ /* 0x040fe200030e0687 */
[----:B------:R-:W-:Y:S01]  /*1d070*/  SHF.R.S32.HI R6, RZ, 0x1f, R7 ;  /* 0x0000001fff067819 */ /* 0x000fe20000011407 */
[----:B------:R-:W-:Y:S01]  /*1d080*/  IMAD.X R147, R144, 0x1, R134, P4 ;  /* 0x0000000190937824 */ /* 0x000fe200020e0686 */
[----:B0-----:R-:W-:Y:S01]  /*1d090*/  ISETP.LT.AND P6, PT, R2, UR8, !P1 ;  /* 0x0000000802007c0c */ /* 0x001fe2000cfc1270 */
[----:B------:R-:W0:Y:S01]  /*1d0a0*/  LDCU UR8, c[0x0][0x398] ;  /* 0x00007300ff0877ac */ /* 0x000e220008000800 */
[----:B------:R-:W-:Y:S02]  /*1d0b0*/  ISETP.LT.AND P1, PT, R3, UR14, !P1 ;  /* 0x0000000e03007c0c */ /* 0x000fe4000cf21270 */
[----:B------:R-:W-:Y:S01]  /*1d0c0*/  IADD3 R144, P4, PT, R7, R132, RZ ;  /* 0x0000008407907210 */ /* 0x000fe20007f9e0ff */
[----:B------:R-:W-:Y:S01]  /*1d0d0*/  VIADD R16, R0, 0x1f ;  /* 0x0000001f00107836 */ /* 0x000fe20000000000 */
[----:B------:R-:W0:Y:S03]  /*1d0e0*/  LDCU UR14, c[0x0][0x398] ;  /* 0x00007300ff0e77ac */ /* 0x000e260008000800 */
[----:B------:R-:W-:Y:S01]  /*1d0f0*/  IMAD.X R145, R6, 0x1, R135, P4 ;  /* 0x0000000106917824 */ /* 0x000fe200020e0687 */
[----:B------:R-:W-:Y:S01]  /*1d100*/  ISETP.GE.AND P4, PT, R5, UR4, PT ;  /* 0x0000000405007c0c */ /* 0x000fe2000bf86270 */
[----:B------:R-:W0:Y:S01]  /*1d110*/  LDCU UR4, c[0x0][0x39c] ;  /* 0x00007380ff0477ac */ /* 0x000e220008000800 */
[----:B--2---:R-:W-:-:S02]  /*1d120*/  F2FP.SATFINITE.E4M3.F32.PACK_AB_MERGE_C R17, R75, R74, RZ ;  /* 0x0000004a4b11723e */ /* 0x004fc400048070ff */
[----:B------:R-:W2:Y:S04]  /*1d130*/  LDL.LU R74, [R1+0x570] ;  /* 0x00057000014a7983 */ /* 0x000ea80000300800 */
[----:B------:R-:W2:Y:S04]  /*1d140*/  LDL.LU R75, [R1+0x574] ;  /* 0x00057400014b7983 */ /* 0x000ea80000300800 */
[----:B------:R0:W-:Y:S01]  /*1d150*/  @P5 STG.E.U8 desc[UR18][R72.64], R4 ;  /* 0x0000000448005986 */ /* 0x0001e2000c101112 */
[----:B------:R-:W-:-:S03]  /*1d160*/  F2FP.SATFINITE.E4M3.F32.PACK_AB_MERGE_C R5, R77, R76, RZ ;  /* 0x0000004c4d05723e */ /* 0x000fc600048070ff */
[----:B0-----:R-:W2:Y:S04]  /*1d170*/  LDL.LU R72, [R1+0x170] ;  /* 0x0001700001487983 */ /* 0x001ea80000300800 */
[----:B------:R-:W2:Y:S04]  /*1d180*/  LDL.LU R73, [R1+0x174] ;  /* 0x0001740001497983 */ /* 0x000ea80000300800 */
[----:B---3--:R0:W-:Y:S04]  /*1d190*/  @P6 STG.E.U8 desc[UR18][R70.64], R17 ;  /* 0x0000001146006986 */ /* 0x0081e8000c101112 */
[----:B0-----:R-:W3:Y:S04]  /*1d1a0*/  LDL.LU R71, [R1+0x578] ;  /* 0x0005780001477983 */ /* 0x001ee80000300800 */
[----:B----4-:R0:W-:Y:S04]  /*1d1b0*/  @P1 STG.E.U8 desc[UR18][R68.64], R5 ;  /* 0x0000000544001986 */ /* 0x0101e8000c101112 */
[----:B0-----:R-:W3:Y:S04]  /*1d1c0*/  LDL.LU R68, [R1+0x57c] ;  /* 0x00057c0001447983 */ /* 0x001ee80000300800 */
[----:B------:R-:W4:Y:S04]  /*1d1d0*/  LDL.LU R69, [R1+0x178] ;  /* 0x0001780001457983 */ /* 0x000f280000300800 */
[----:B------:R-:W4:Y:S01]  /*1d1e0*/  LDL.LU R70, [R1+0x17c] ;  /* 0x00017c0001467983 */ /* 0x000f220000300800 */
[----:B------:R-:W-:-:S02]  /*1d1f0*/  PRMT R4, R17, 0x9910, RZ ;  /* 0x0000991011047816 */ /* 0x000fc400000000ff */
[----:B------:R-:W-:Y:S01]  /*1d200*/  ISETP.LT.AND P5, PT, R2, UR16, !P0 ;  /* 0x0000001002007c0c */ /* 0x000fe2000c7a1270 */
[----:B------:R-:W0:Y:S01]  /*1d210*/  LDCU UR16, c[0x0][0x398] ;  /* 0x00007300ff1077ac */ /* 0x000e220008000800 */
[----:B------:R-:W-:Y:S01]  /*1d220*/  ISETP.GE.AND P6, PT, R16, UR10, PT ;  /* 0x0000000a10007c0c */ /* 0x000fe2000bfc6270 */
[----:B------:R-:W-:Y:S01]  /*1d230*/  IMAD.MOV.U32 R16, RZ, RZ, R4 ;  /* 0x000000ffff107224 */ /* 0x000fe200078e0004 */
[----:B------:R-:W0:Y:S01]  /*1d240*/  LDCU UR10, c[0x0][0x398] ;  /* 0x00007300ff0a77ac */ /* 0x000e220008000800 */
[----:B-1----:R-:W-:Y:S02]  /*1d250*/  ISETP.LT.AND P0, PT, R3, UR12, !P0 ;  /* 0x0000000c03007c0c */ /* 0x002fe4000c701270 */
[----:B------:R-:W-:Y:S01]  /*1d260*/  ISETP.LT.AND P1, PT, R2, UR8, !P2 ;  /* 0x0000000802007c0c */ /* 0x000fe2000d721270 */
[----:B------:R-:W-:Y:S01]  /*1d270*/  VIADD R4, R0, 0x20 ;  /* 0x0000002000047836 */ /* 0x000fe20000000000 */
[----:B------:R-:W-:Y:S01]  /*1d280*/  SHF.R.S32.HI R16, RZ, 0x8, R16 ;  /* 0x00000008ff107819 */ /* 0x000fe20000011410 */
[----:B------:R-:W1:Y:S01]  /*1d290*/  LDCU UR12, c[0x0][0x398] ;  /* 0x00007300ff0c77ac */ /* 0x000e620008000800 */
[----:B------:R-:W-:-:S03]  /*1d2a0*/  PRMT R5, R5, 0x9910, RZ ;  /* 0x0000991005057816 */ /* 0x000fc600000000ff */
[----:B------:R0:W-:Y:S01]  /*1d2b0*/  @P5 STG.E.U8 desc[UR18][R20.64], R16 ;  /* 0x0000001014005986 */ /* 0x0001e2000c101112 */
[----:B------:R-:W-:Y:S01]  /*1d2c0*/  ISETP.GE.AND P5, PT, R4, UR6, PT ;  /* 0x0000000604007c0c */ /* 0x000fe2000bfa6270 */
[----:B------:R-:W1:Y:S01]  /*1d2d0*/  LDCU UR6, c[0x0][0x398] ;  /* 0x00007300ff0677ac */ /* 0x000e620008000800 */
[----:B------:R-:W1:Y:S01]  /*1d2e0*/  LDCU UR8, c[0x0][0x39c] ;  /* 0x00007380ff0877ac */ /* 0x000e620008000800 */
[----:B0-----:R-:W-:Y:S01]  /*1d2f0*/  SHF.R.S32.HI R16, RZ, 0x8, R5 ;  /* 0x00000008ff107819 */ /* 0x001fe20000011405 */
[----:B------:R-:W-:Y:S01]  /*1d300*/  VIADD R5, R0, 0x21 ;  /* 0x0000002100057836 */ /* 0x000fe20000000000 */
[----:B------:R-:W-:Y:S01]  /*1d310*/  ISETP.LT.AND P2, PT, R3, UR10, !P2 ;  /* 0x0000000a03007c0c */ /* 0x000fe2000d741270 */
[----:B------:R-:W0:Y:S02]  /*1d320*/  LDCU UR10, c[0x0][0x398] ;  /* 0x00007300ff0a77ac */ /* 0x000e240008000800 */
[----:B------:R-:W-:Y:S01]  /*1d330*/  @P0 STG.E.U8 desc[UR18][R18.64], R16 ;  /* 0x0000001012000986 */ /* 0x000fe2000c101112 */
[----:B------:R-:W-:Y:S01]  /*1d340*/  ISETP.GE.AND P0, PT, R5, UR4, PT ;  /* 0x0000000405007c0c */ /* 0x000fe2000bf06270 */
[----:B------:R-:W0:Y:S01]  /*1d350*/  LDCU UR4, c[0x0][0x39c] ;  /* 0x00007380ff0477ac */ /* 0x000e220008000800 */
[----:B--2---:R-:W-:-:S02]  /*1d360*/  F2FP.SATFINITE.E4M3.F32.PACK_AB_MERGE_C R4, R75, R74, RZ ;  /* 0x0000004a4b04723e */ /* 0x004fc400048070ff */
[----:B------:R-:W2:Y:S04]  /*1d370*/  LDL.LU R74, [R1+0x580] ;  /* 0x00058000014a7983 */ /* 0x000ea80000300800 */
[----:B------:R-:W2:Y:S04]  /*1d380*/  LDL.LU R75, [R1+0x584] ;  /* 0x00058400014b7983 */ /* 0x000ea80000300800 */
[----:B------:R0:W-:Y:S01]  /*1d390*/  @P1 STG.E.U8 desc[UR18][R12.64], R4 ;  /* 0x000000040c001986 */ /* 0x0001e2000c101112 */
[----:B------:R-:W-:Y:S01]  /*1d3a0*/  ISETP.LT.AND P1, PT, R2, UR14, !P3 ;  /* 0x0000000e02007c0c */ /* 0x000fe2000df21270 */
[----:B------:R-:W0:Y:S01]  /*1d3b0*/  LDCU UR14, c[0x0][0x398] ;  /* 0x00007300ff0e77ac */ /* 0x000e220008000800 */
[----:B------:R-:W-:-:S04]  /*1d3c0*/  PRMT R5, R4, 0x9910, RZ ;  /* 0x0000991004057816 */ /* 0x000fc800000000ff */
[----:B------:R-:W-:Y:S02]  /*1d3d0*/  SHF.R.S32.HI R5, RZ, 0x8, R5 ;  /* 0x00000008ff057819 */ /* 0x000fe40000011405 */
[----:B0-----:R-:W-:Y:S02]  /*1d3e0*/  F2FP.SATFINITE.E4M3.F32.PACK_AB_MERGE_C R4, R73, R72, RZ ;  /* 0x000000484904723e */ /* 0x001fe400048070ff */
[----:B------:R-:W2:Y:S04]  /*1d3f0*/  LDL.LU R72, [R1+0x180] ;  /* 0x0001800001487983 */ /* 0x000ea80000300800 */
[----:B------:R-:W2:Y:S04]  /*1d400*/  LDL.LU R73, [R1+0x184] ;  /* 0x0001840001497983 */ /* 0x000ea80000300800 */
[----:B------:R-:W-:Y:S04]  /*1d410*/  @P2 STG.E.U8 desc[UR18][R14.64], R4 ;  /* 0x000000040e002986 */ /* 0x000fe8000c101112 */
[----:B------:R3:W-:Y:S02]  /*1d420*/  @P1 STG.E.U8 desc[UR18][R8.64], R5 ;  /* 0x0000000508001986 */ /* 0x0007e4000c101112 */
[----:B---3--:R-:W-:-:S02]  /*1d430*/  F2FP.SATFINITE.E4M3.F32.PACK_AB_MERGE_C R9, R68, R71, RZ ;  /* 0x000000474409723e */ /* 0x008fc400048070ff */
[----:B------:R-:W3:Y:S04]  /*1d440*/  LDL.LU R71, [R1+0x588] ;  /* 0x0005880001477983 */ /* 0x000ee80000300800 */
[----:B------:R-:W3:Y:S01]  /*1d450*/  LDL.LU R68, [R1+0x58c] ;  /* 0x00058c0001447983 */ /* 0x000ee20000300800 */
[----:B----4-:R-:W-:-:S03]  /*1d460*/  F2FP.SATFINITE.E4M3.F32.PACK_AB_MERGE_C R5, R70, R69, RZ ;  /* 0x000000454605723e */ /* 0x010fc600048070ff */
[----:B------:R-:W4:Y:S04]  /*1d470*/  LDL.LU R69, [R1+0x188] ;  /* 0x0001880001457983 */ /* 0x000f280000300800 */
[----:B------:R-:W4:Y:S01]  /*1d480*/  LDL.LU R70, [R1+0x18c] ;  /* 0x00018c0001467983 */ /* 0x000f220000300800 */
[C---:B-1----:R-:W-:Y:S01]  /*1d490*/  ISETP.LT.AND P3, PT, R3.reuse, UR6, !P3 ;  /* 0x0000000603007c0c */ /* 0x042fe2000df61270 */
[----:B------:R-:W-:Y:S01]  /*1d4a0*/  VIADD R12, R0, 0x22 ;  /* 0x00000022000c7836 */ /* 0x000fe20000000000 */
[----:B------:R-:W-:Y:S01]  /*1d4b0*/  PRMT R4, R4, 0x9910, RZ ;  /* 0x0000991004047816 */ /* 0x000fe200000000ff */
[----:B------:R-:W3:Y:S01]  /*1d4c0*/  LDL.LU R88, [R1+0x590] ;  /* 0x0005900001587983 */ /* 0x000ee20000300800 */
[----:B------:R-:W-:Y:S01]  /*1d4d0*/  ISETP.LT.AND P1, PT, R2, UR10, !P4 ;  /* 0x0000000a02007c0c */ /* 0x000fe2000e721270 */
[----:B------:R-:W0:Y:S01]  /*1d4e0*/  LDCU UR10, c[0x0][0x398] ;  /* 0x00007300ff0a77ac */ /* 0x000e220008000800 */
[----:B------:R-:W-:Y:S01]  /*1d4f0*/  SHF.R.S32.HI R4, RZ, 0x8, R4 ;  /* 0x00000008ff047819 */ /* 0x000fe20000011404 */
[----:B------:R-:W3:Y:S01]  /*1d500*/  LDL.LU R89, [R1+0x594] ;  /* 0x0005940001597983 */ /* 0x000ee20000300800 */
[----:B------:R-:W-:Y:S01]  /*1d510*/  ISETP.LT.AND P4, PT, R3, UR12, !P4 ;  /* 0x0000000c03007c0c */ /* 0x000fe2000e781270 */
[----:B------:R-:W1:Y:S01]  /*1d520*/  LDCU UR12, c[0x0][0x398] ;  /* 0x00007300ff0c77ac */ /* 0x000e620008000800 */
[----:B------:R-:W-:Y:S01]  /*1d530*/  ISETP.GE.AND P2, PT, R12, UR8, PT ;  /* 0x000000080c007c0c */ /* 0x000fe2000bf46270 */
[----:B------:R-:W3:Y:S01]  /*1d540*/  LDL.LU R86, [R1+0x190] ;  /* 0x0001900001567983 */ /* 0x000ee20000300800 */
[----:B------:R-:W0:Y:S03]  /*1d550*/  LDCU UR8, c[0x0][0x398] ;  /* 0x00007300ff0877ac */ /* 0x000e260008000800 */
[----:B------:R1:W-:Y:S01]  /*1d560*/  @P3 STG.E.U8 desc[UR18][R10.64], R4 ;  /* 0x000000040a003986 */ /* 0x0003e2000c101112 */
[----:B------:R-:W0:Y:S03]  /*1d570*/  LDCU UR6, c[0x0][0x39c] ;  /* 0x00007380ff0677ac */ /* 0x000e260008000800 */
[----:B------:R0:W-:Y:S04]  /*1d580*/  @P1 STG.E.U8 desc[UR18][R142.64], R9 ;  /* 0x000000098e001986 */ /* 0x0001e8000c101112 */
[----:B------:R-:W3:Y:S01]  /*1d590*/  LDL.LU R87, [R1+0x194] ;  /* 0x0001940001577983 */ /* 0x000ee20000300800 */
[----:B-1----:R-:W-:-:S03]  /*1d5a0*/  PRMT R4, R9, 0x9910, RZ ;  /* 0x0000991009047816 */ /* 0x002fc600000000ff */
[----:B------:R1:W-:Y:S02]  /*1d5b0*/  @P4 STG.E.U8 desc[UR18][R140.64], R5 ;  /* 0x000000058c004986 */ /* 0x0003e4000c101112 */
[----:B0-----:R-:W-:Y:S01]  /*1d5c0*/  IMAD.MOV.U32 R142, RZ, RZ, R4 ;  /* 0x000000ffff8e7224 */ /* 0x001fe200078e0004 */
[----:B------:R-:W-:Y:S01]  /*1d5d0*/  ISETP.LT.AND P3, PT, R2, UR14, !P6 ;  /* 0x0000000e02007c0c */ /* 0x000fe2000f761270 */
[----:B------:R-:W0:Y:S01]  /*1d5e0*/  LDCU UR14, c[0x0][0x398] ;  /* 0x00007300ff0e77ac */ /* 0x000e220008000800 */
[----:B------:R-:W3:Y:S02]  /*1d5f0*/  LDL.LU R84, [R1+0x598] ;  /* 0x0005980001547983 */ /* 0x000ee40000300800 */
[----:B-1----:R-:W-:Y:S02]  /*1d600*/  SHF.R.S32.HI R140, RZ, 0x8, R142 ;  /* 0x00000008ff8c7819 */ /* 0x002fe4000001148e */
[----:B------:R-:W3:Y:S01]  /*1d610*/  LDL.LU R85, [R1+0x59c] ;  /* 0x00059c0001557983 */ /* 0x000ee20000300800 */
[----:B------:R-:W-:-:S02]  /*1d620*/  IADD3 R142, P4, PT, R7, R133, RZ ;  /* 0x00000085078e7210 */ /* 0x000fc40007f9e0ff */
[----:B------:R-:W-:Y:S01]  /*1d630*/  PRMT R5, R5, 0x9910, RZ ;  /* 0x0000991005057816 */ /* 0x000fe200000000ff */
[----:B------:R-:W3:Y:S01]  /*1d640*/  LDL.LU R82, [R1+0x198] ;  /* 0x0001980001527983 */ /* 0x000ee20000300800 */
[C---:B------:R-:W-:Y:S01]  /*1d650*/  ISETP.LT.AND P6, PT, R3.reuse, UR8, !P6 ;  /* 0x0000000803007c0c */ /* 0x040fe2000f7c1270 */
[----:B------:R-:W-:Y:S01]  /*1d660*/  IMAD.X R143, R6, 0x1, R134, P4 ;  /* 0x00000001068f7824 */ /* 0x000fe200020e0686 */
[----:B------:R-:W-:Y:S01]  /*1d670*/  ISETP.LT.AND P4, PT, R2, UR10, !P5 ;  /* 0x0000000a02007c0c */ /* 0x000fe2000ef81270 */
[----:B------:R-:W-:Y:S01]  /*1d680*/  IMAD.MOV.U32 R6, RZ, RZ, R5 ;  /* 0x000000ffff067224 */ /* 0x000fe200078e0005 */
[----:B------:R-:W-:Y:S01]  /*1d690*/  ISETP.LT.AND P5, PT, R3, UR12, !P5 ;  /* 0x0000000c03007c0c */ /* 0x000fe2000efa1270 */
[----:B------:R1:W-:Y:S01]  /*1d6a0*/  @P3 STG.E.U8 desc[UR18][R164.64], R140 ;  /* 0x0000008ca4003986 */ /* 0x0003e2000c101112 */
[----:B------:R-:W-:Y:S01]  /*1d6b0*/  VIADD R4, R7, UR21 ;  /* 0x0000001507047c36 */ /* 0x000fe20008000000 */
[----:B------:R-:W0:Y:S01]  /*1d6c0*/  LDCU UR10, c[0x0][0x398] ;  /* 0x00007300ff0a77ac */ /* 0x000e220008000800 */
[----:B------:R-:W-:Y:S01]  /*1d6d0*/  SHF.R.S32.HI R6, RZ, 0x8, R6 ;  /* 0x00000008ff067819 */ /* 0x000fe20000011406 */
[----:B------:R-:W3:Y:S01]  /*1d6e0*/  LDL.LU R83, [R1+0x19c] ;  /* 0x00019c0001537983 */ /* 0x000ee20000300800 */
[----:B------:R-:W-:Y:S01]  /*1d6f0*/  VIADD R8, R0, 0x23 ;  /* 0x0000002300087836 */ /* 0x000fe20000000000 */
[----:B------:R-:W0:Y:S02]  /*1d700*/  LDCU UR12, c[0x0][0x398] ;  /* 0x00007300ff0c77ac */ /* 0x000e240008000800 */
[----:B------:R0:W-:Y:S01]  /*1d710*/  @P6 STG.E.U8 desc[UR18][R162.64], R6 ;  /* 0x00000006a2006986 */ /* 0x0001e2000c101112 */
[----:B------:R-:W0:Y:S03]  /*1d720*/  LDCU UR8, c[0x0][0x39c] ;  /* 0x00007380ff0877ac */ /* 0x000e260008000800 */
[----:B------:R-:W3:Y:S04]  /*1d730*/  LDL.LU R80, [R1+0x5a0] ;  /* 0x0005a00001507983 */ /* 0x000ee80000300800 */
[----:B------:R-:W3:Y:S01]  /*1d740*/  LDL.LU R81, [R1+0x5a4] ;  /* 0x0005a40001517983 */ /* 0x000ee20000300800 */
[----:B--2---:R-:W-:-:S05]  /*1d750*/  F2FP.SATFINITE.E4M3.F32.PACK_AB_MERGE_C R5, R75, R74, RZ ;  /* 0x0000004a4b05723e */ /* 0x004fca00048070ff */
[----:B------:R2:W-:Y:S01]  /*1d760*/  @P4 STG.E.U8 desc[UR18][R160.64], R5 ;  /* 0x00000005a0004986 */ /* 0x0005e2000c101112 */
[----:B0-----:R-:W-:Y:S01]  /*1d770*/  ISETP.LT.AND P4, PT, R2, UR14, !P0 ;  /* 0x0000000e02007c0c */ /* 0x001fe2000c781270 */
[----:B-1----:R-:W-:Y:S01]  /*1d780*/  VIADD R165, R0, 0x24 ;  /* 0x0000002400a57836 */ /* 0x002fe20000000000 */
[----:B------:R-:W-:Y:S01]  /*1d790*/  PRMT R162, R5, 0x9910, RZ ;  /* 0x0000991005a27816 */ /* 0x000fe200000000ff */
[----:B------:R-:W0:Y:S01]  /*1d7a0*/  LDCU UR14, c[0x0][0x398] ;  /* 0x00007300ff0e77ac */ /* 0x000e220008000800 */
[----:B--2---:R-:W-:-:S05]  /*1d7b0*/  F2FP.SATFINITE.E4M3.F32.PACK_AB_MERGE_C R161, R73, R72, RZ ;  /* 0x0000004849a1723e */ /* 0x004fca00048070ff */
[----:B------:R1:W-:Y:S02]  /*1d7c0*/  @P5 STG.E.U8 desc[UR18][R158.64], R161 ;  /* 0x000000a19e005986 */ /* 0x0003e4000c101112 */
[----:B-1----:R-:W-:-:S05]  /*1d7d0*/  SHF.R.S32.HI R158, RZ, 0x8, R162 ;  /* 0x00000008ff9e7819 */ /* 0x002fca00000114a2 */
[----:B------:R4:W-:Y:S02]  /*1d7e0*/  @P4 STG.E.U8 desc[UR18][R156.64], R158 ;  /* 0x0000009e9c004986 */ /* 0x0009e4000c101112 */
[----:B----4-:R-:W-:Y:S02]  /*1d7f0*/  F2FP.SATFINITE.E4M3.F32.PACK_AB_MERGE_C R158, R70, R69, RZ ;  /* 0x00000045469e723e */ /* 0x010fe400048070ff */
[----:B------:R-:W2:Y:S04]  /*1d800*/  LDL.LU R69, [R1+0x1a0] ;  /* 0x0001a00001457983 */ /* 0x000ea80000300800 */
[----:B------:R-:W2:Y:S01]  /*1d810*/  LDL.LU R70, [R1+0x1a4] ;  /* 0x0001a40001467983 */ /* 0x000ea20000300800 */
[----:B------:R-:W-:Y:S02]  /*1d820*/  SHF.R.S32.HI R164, RZ, 0x1f, R4 ;  /* 0x0000001fffa47819 */ /* 0x000fe40000011404 */
[----:B------:R-:W-:-:S02]  /*1d830*/  IADD3 R140, P3, PT, R4, R132, RZ ;  /* 0x00000084048c7210 */ /* 0x000fc40007f7e0ff */
[----:B------:R-:W-:Y:S01]  /*1d840*/  ISETP.GE.AND P1, PT, R8, UR4, PT ;  /* 0x0000000408007c0c */ /* 0x000fe2000bf26270 */
[----:B------:R-:W1:Y:S01]  /*1d850*/  LDCU UR4, c[0x0][0x39c] ;  /* 0x00007380ff0477ac */ /* 0x000e620008000800 */
[----:B------:R-:W-:Y:S01]  /*1d860*/  PRMT R161, R161, 0x9910, RZ ;  /* 0x00009910a1a17816 */ /* 0x000fe200000000ff */
[----:B------:R-:W-:Y:S01]  /*1d870*/  IMAD.X R141, R164, 0x1, R135, P3 ;  /* 0x00000001a48d7824 */ /* 0x000fe200018e0687 */
[----:B------:R-:W-:Y:S01]  /*1d880*/  ISETP.GE.AND P3, PT, R165, UR6, PT ;  /* 0x00000006a5007c0c */ /* 0x000fe2000bf66270 */
[----:B------:R-:W4:Y:S01]  /*1d890*/  LDCU UR6, c[0x0][0x398] ;  /* 0x00007300ff0677ac */ /* 0x000f220008000800 */
[----:B------:R-:W-:Y:S01]  /*1d8a0*/  VIADD R165, R0, 0x25 ;  /* 0x0000002500a57836 */ /* 0x000fe20000000000 */
[----:B------:R-:W-:Y:S01]  /*1d8b0*/  ISETP.LT.AND P4, PT, R2, UR10, !P2 ;  /* 0x0000000a02007c0c */ /* 0x000fe2000d781270 */
[----:B------:R-:W-:Y:S02]  /*1d8c0*/  IMAD.MOV.U32 R156, RZ, RZ, R161 ;  /* 0x000000ffff9c7224 */ /* 0x000fe400078e00a1 */
[----:B------:R-:W-:Y:S01]  /*1d8d0*/  VIADD R160, R0, 0x26 ;  /* 0x0000002600a07836 */ /* 0x000fe20000000000 */
[----:B---3--:R-:W-:Y:S01]  /*1d8e0*/  F2FP.SATFINITE.E4M3.F32.PACK_AB_MERGE_C R157, R68, R71, RZ ;  /* 0x00000047449d723e */ /* 0x008fe200048070ff */
[----:B------:R-:W3:Y:S01]  /*1d8f0*/  LDCU UR10, c[0x0][0x398] ;  /* 0x00007300ff0a77ac */ /* 0x000ee20008000800 */
[----:B------:R-:W2:Y:S01]  /*1d900*/  LDL.LU R78, [R1+0x5b0] ;  /* 0x0005b000014e7983 */ /* 0x000ea20000300800 */
[----:B-1----:R-:W-:Y:S01]  /*1d910*/  ISETP.GE.AND P6, PT, R165, UR4, PT ;  /* 0x00000004a5007c0c */ /* 0x002fe2000bfc6270 */
[----:B------:R-:W1:Y:S01]  /*1d920*/  LDCU UR4, c[0x0][0x39c] ;  /* 0x00007380ff0477ac */ /* 0x000e620008000800 */
[C---:B----4-:R-:W-:Y:S01]  /*1d930*/  ISETP.LT.AND P0, PT, R3.reuse, UR6, !P0 ;  /* 0x0000000603007c0c */ /* 0x050fe2000c701270 */
[----:B------:R-:W4:Y:S01]  /*1d940*/  LDCU UR6, c[0x0][0x39c] ;  /* 0x00007380ff0677ac */ /* 0x000f220008000800 */
[----:B------:R-:W-:Y:S01]  /*1d950*/  SHF.R.S32.HI R156, RZ, 0x8, R156 ;  /* 0x00000008ff9c7819 */ /* 0x000fe2000001149c */
[----:B------:R-:W2:Y:S01]  /*1d960*/  LDL.LU R79, [R1+0x5b4] ;  /* 0x0005b400014f7983 */ /* 0x000ea20000300800 */
[----:B------:R-:W-:Y:S01]  /*1d970*/  ISETP.LT.AND P2, PT, R3, UR12, !P2 ;  /* 0x0000000c03007c0c */ /* 0x000fe2000d741270 */
[----:B------:R-:W1:Y:S01]  /*1d980*/  LDCU UR12, c[0x0][0x398] ;  /* 0x00007300ff0c77ac */ /* 0x000e620008000800 */
[----:B------:R-:W-:Y:S01]  /*1d990*/  ISETP.GE.AND P5, PT, R160, UR8, PT ;  /* 0x00000008a0007c0c */ /* 0x000fe2000bfa6270 */
[----:B------:R-:W2:Y:S01]  /*1d9a0*/  LDL.LU R76, [R1+0x5c0] ;  /* 0x0005c000014c7983 */ /* 0x000ea20000300800 */
[----:B------:R-:W1:Y:S03]  /*1d9b0*/  LDCU UR8, c[0x0][0x398] ;  /* 0x00007300ff0877ac */ /* 0x000e660008000800 */
[----:B------:R-:W2:Y:S04]  /*1d9c0*/  LDL.LU R77, [R1+0x5c4] ;  /* 0x0005c400014d7983 */ /* 0x000ea80000300800 */
[----:B------:R1:W-:Y:S01]  /*1d9d0*/  @P0 STG.E.U8 desc[UR18][R154.64], R156 ;  /* 0x0000009c9a000986 */ /* 0x0003e2000c101112 */
[----:B0-----:R-:W-:Y:S01]  /*1d9e0*/  ISETP.LT.AND P0, PT, R2, UR14, !P1 ;  /* 0x0000000e02007c0c */ /* 0x001fe2000cf01270 */
[----:B------:R-:W0:Y:S02]  /*1d9f0*/  LDCU UR14, c[0x0][0x398] ;  /* 0x00007300ff0e77ac */ /* 0x000e240008000800 */
[----:B------:R4:W-:Y:S04]  /*1da00*/  @P4 STG.E.U8 desc[UR18][R138.64], R157 ;  /* 0x0000009d8a004986 */ /* 0x0009e8000c101112 */
[----:B------:R-:W2:Y:S01]  /*1da10*/  LDL.LU R74, [R1+0x5d0] ;  /* 0x0005d000014a7983 */ /* 0x000ea20000300800 */
[----:B-1----:R-:W-:Y:S01]  /*1da20*/  VIADD R154, R0, 0x27 ;  /* 0x00000027009a7836 */ /* 0x002fe20000000000 */
[----:B------:R-:W-:-:S02]  /*1da30*/  PRMT R155, R157, 0x9910, RZ ;  /* 0x000099109d9b7816 */ /* 0x000fc400000000ff */
[----:B------:R1:W-:Y:S02]  /*1da40*/  @P2 STG.E.U8 desc[UR18][R136.64], R158 ;  /* 0x0000009e88002986 */ /* 0x0003e4000c101112 */
[----:B------:R-:W-:Y:S01]  /*1da50*/  ISETP.GE.AND P4, PT, R154, UR4, PT ;  /* 0x000000049a007c0c */ /* 0x000fe2000bf86270 */
[----:B----4-:R-:W-:Y:S01]  /*1da60*/  IMAD.MOV.U32 R138, RZ, RZ, R155 ;  /* 0x000000ffff8a7224 */ /* 0x010fe200078e009b */
[----:B------:R-:W4:Y:S01]  /*1da70*/  LDCU UR4, c[0x0][0x39c] ;  /* 0x00007380ff0477ac */ /* 0x000f220008000800 */
[C---:B------:R-:W-:Y:S01]  /*1da80*/  VIADD R154, R4.reuse, UR21 ;  /* 0x00000015049a7c36 */ /* 0x040fe20008000000 */
[----:B------:R-:W-:Y:S01]  /*1da90*/  ISETP.LT.AND P1, PT, R3, UR8, !P1 ;  /* 0x0000000803007c0c */ /* 0x000fe2000cf21270 */
[----:B------:R-:W2:Y:S01]  /*1daa0*/  LDL.LU R75, [R1+0x5d4] ;  /* 0x0005d400014b7983 */ /* 0x000ea20000300800 */
[----:B------:R-:W0:Y:S01]  /*1dab0*/  LDCU UR8, c[0x0][0x398] ;  /* 0x00007300ff0877ac */ /* 0x000e220008000800 */
[----:B-1----:R-:W-:Y:S02]  /*1dac0*/  SHF.R.S32.HI R136, RZ, 0x8, R138 ;  /* 0x00000008ff887819 */ /* 0x002fe4000001148a */
[----:B------:R-:W2:Y:S01]  /*1dad0*/  LDL.LU R72, [R1+0x5e0] ;  /* 0x0005e00001487983 */ /* 0x000ea20000300800 */
[----:B------:R-:W-:-:S03]  /*1dae0*/  IADD3 R138, P2, PT, R4, R133, RZ ;  /* 0x00000085048a7210 */ /* 0x000fc60007f5e0ff */
[----:B------:R1:W-:Y:S02]  /*1daf0*/  @P0 STG.E.U8 desc[UR18][R150.64], R136 ;  /* 0x0000008896000986 */ /* 0x0003e4000c101112 */
[----:B------:R-:W-:Y:S01]  /*1db00*/  IMAD.X R139, R164, 0x1, R134, P2 ;  /* 0x00000001a48b7824 */ /* 0x000fe200010e0686 */
[----:B---3--:R-:W-:Y:S01]  /*1db10*/  ISETP.LT.AND P2, PT, R2, UR10, !P3 ;  /* 0x0000000a02007c0c */ /* 0x008fe2000df41270 */
[----:B------:R-:W3:Y:S01]  /*1db20*/  LDL.LU R73, [R1+0x5e4] ;  /* 0x0005e40001497983 */ /* 0x000ee20000300800 */
[----:B------:R-:W-:Y:S01]  /*1db30*/  PRMT R155, R158, 0x9910, RZ ;  /* 0x000099109e9b7816 */ /* 0x000fe200000000ff */
[----:B------:R-:W0:Y:S01]  /*1db40*/  LDCU UR10, c[0x0][0x398] ;  /* 0x00007300ff0a77ac */ /* 0x000e220008000800 */
[----:B------:R-:W-:Y:S01]  /*1db50*/  ISETP.LT.AND P3, PT, R3, UR12, !P3 ;  /* 0x0000000c03007c0c */ /* 0x000fe2000df61270 */
[----:B------:R-:W3:Y:S01]  /*1db60*/  LDL.LU R71, [R1+0x5f0] ;  /* 0x0005f00001477983 */ /* 0x000ee20000300800 */
[----:B-1----:R-:W-:Y:S01]  /*1db70*/  SHF.R.S32.HI R150, RZ, 0x1f, R154 ;  /* 0x0000001fff967819 */ /* 0x002fe2000001149a */
[----:B------:R-:W-:Y:S01]  /*1db80*/  VIADD R151, R0, 0x28 ;  /* 0x0000002800977836 */ /* 0x000fe20000000000 */
[----:B------:R-:W-:Y:S01]  /*1db90*/  IADD3 R136, P0, PT, R154, R132, RZ ;  /* 0x000000849a887210 */ /* 0x000fe20007f1e0ff */
[----:B------:R-:W3:Y:S01]  /*1dba0*/  LDL.LU R68, [R1+0x5f4] ;  /* 0x0005f40001447983 */ /* 0x000ee20000300800 */
[----:B------:R-:W-:Y:S01]  /*1dbb0*/  SHF.R.S32.HI R155, RZ, 0x8, R155 ;  /* 0x00000008ff9b7819 */ /* 0x000fe2000001149b */
[----:B------:R-:W1:Y:S02]  /*1dbc0*/  LDCU UR12, c[0x0][0x398] ;  /* 0x00007300ff0c77ac */ /* 0x000e640008000800 */
[----:B------:R-:W-:Y:S01]  /*1dbd0*/  IMAD.X R137, R150, 0x1, R135, P0 ;  /* 0x0000000196897824 */ /* 0x000fe200000e0687 */
[----:B----4-:R-:W-:Y:S01]  /*1dbe0*/  ISETP.GE.AND P0, PT, R151, UR4, PT ;  /* 0x0000000497007c0c */ /* 0x010fe2000bf06270 */
[----:B------:R-:W-:Y:S01]  /*1dbf0*/  VIADD R151, R0, 0x29 ;  /* 0x0000002900977836 */ /* 0x000fe20000000000 */
[----:B------:R-:W-:Y:S01]  /*1dc00*/  F2FP.SATFINITE.E4M3.F32.PACK_AB_MERGE_C R156, R89, R88, RZ ;  /* 0x00000058599c723e */ /* 0x000fe200048070ff */
[----:B------:R-:W-:Y:S01]  /*1dc10*/  @P1 STG.E.U8 desc[UR18][R152.64], R155 ;  /* 0x0000009b98001986 */ /* 0x000fe2000c101112 */
[----:B------:R-:W4:Y:S02]  /*1dc20*/  LDCU UR4, c[0x0][0x39c] ;  /* 0x00007380ff0477ac */ /* 0x000f240008000800 */
[----:B------:R-:W-:Y:S01]  /*1dc30*/  ISETP.GE.AND P1, PT, R151, UR6, PT ;  /* 0x0000000697007c0c */ /* 0x000fe2000bf26270 */
[----:B------:R1:W-:Y:S01]  /*1dc40*/  @P2 STG.E.U8 desc[UR18][R148.64], R156 ;  /* 0x0000009c94002986 */ /* 0x0003e2000c101112 */
[----:B------:R-:W-:Y:S01]  /*1dc50*/  F2FP.SATFINITE.E4M3.F32.PACK_AB_MERGE_C R151, R87, R86, RZ ;  /* 0x000000565797723e */ /* 0x000fe200048070ff */
[----:B------:R-:W2:Y:S01]  /*1dc60*/  LDCU UR6, c[0x0][0x39c] ;  /* 0x00007380ff0677ac */ /* 0x000ea20008000800 */
[----:B0-----:R-:W-:-:S02]  /*1dc70*/  ISETP.LT.AND P2, PT, R2, UR14, !P6 ;  /* 0x0000000e02007c0c */ /* 0x001fc4000f741270 */
[----:B------:R-:W-:Y:S01]  /*1dc80*/  ISETP.LT.AND P6, PT, R3, UR16, !P6 ;  /* 0x0000001003007c0c */ /* 0x000fe2000f7c1270 */
[----:B------:R0:W-:Y:S01]  /*1dc90*/  @P3 STG.E.U8 desc[UR18][R146.64], R151 ;  /* 0x0000009792003986 */ /* 0x0001e2000c101112 */
[----:B------:R-:W-:Y:S01]  /*1dca0*/  ISETP.LT.AND P3, PT, R2, UR8, !P5 ;  /* 0x0000000802007c0c */ /* 0x000fe2000ef61270 */
[----:B------:R-:W2:Y:S01]  /*1dcb0*/  LDCU UR8, c[0x0][0x398] ;  /* 0x00007300ff0877ac */ /* 0x000ea20008000800 */
[----:B-1----:R-:W-:Y:S01]  /*1dcc0*/  PRMT R149, R156, 0x9910, RZ ;  /* 0x000099109c957816 */ /* 0x002fe200000000ff */
[----:B------:R-:W1:Y:S01]  /*1dcd0*/  LDCU UR14, c[0x0][0x398] ;  /* 0x00007300ff0e77ac */ /* 0x000e620008000800 */
[----:B------:R-:W-:Y:S01]  /*1dce0*/  PRMT R148, R151, 0x9910, RZ ;  /* 0x0000991097947816 */ /* 0x000fe200000000ff */
[----:B------:R-:W1:Y:S01]  /*1dcf0*/  LDCU UR16, c[0x0][0x398] ;  /* 0x00007300ff1077ac */ /* 0x000e620008000800 */
[----:B0-----:R-:W-:Y:S02]  /*1dd00*/  SHF.R.S32.HI R147, RZ, 0x8, R149 ;  /* 0x00000008ff937819 */ /* 0x001fe40000011495 */
[----:B------:R-:W-:-:S03]  /*1dd10*/  SHF.R.S32.HI R148, RZ, 0x8, R148 ;  /* 0x00000008ff947819 */ /* 0x000fc60000011494 */
[----:B------:R0:W-:Y:S04]  /*1dd20*/  @P2 STG.E.U8 desc[UR18][R144.64], R147 ;  /* 0x0000009390002986 */ /* 0x0001e8000c101112 */
[----:B------:R1:W-:Y:S01]  /*1dd30*/  @P6 STG.E.U8 desc[UR18][R142.64], R148 ;  /* 0x000000948e006986 */ /* 0x0003e2000c101112 */
[----:B0-----:R-:W-:Y:S02]  /*1dd40*/  F2FP.SATFINITE.E4M3.F32.PACK_AB_MERGE_C R144, R85, R84, RZ ;  /* 0x000000545590723e */ /* 0x001fe400048070ff */
[----:B------:R-:W-:Y:S02]  /*1dd50*/  F2FP.SATFINITE.E4M3.F32.PACK_AB_MERGE_C R145, R81, R80, RZ ;  /* 0x000000505191723e */ /* 0x000fe400048070ff */
[----:B-1----:R-:W-:Y:S01]  /*1dd60*/  PRMT R143, R144, 0x9910, RZ ;  /* 0x00009910908f7816 */ /* 0x002fe200000000ff */
[----:B------:R2:W-:Y:S04]  /*1dd70*/  @P3 STG.E.U8 desc[UR18][R140.64], R144 ;  /* 0x000000908c003986 */ /* 0x0005e8000c101112 */
[----:B------:R-:W3:Y:S04]  /*1dd80*/  LDL.LU R80, [R1+0x5a8] ;  /* 0x0005a80001507983 */ /* 0x000ee80000300800 */
[----:B------:R-:W3:Y:S01]  /*1dd90*/  LDL.LU R81, [R1+0x5ac] ;  /* 0x0005ac0001517983 */ /* 0x000ee20000300800 */
[----:B--2---:R-:W-:-:S03]  /*1dda0*/  F2FP.SATFINITE.E4M3.F32.PACK_AB_MERGE_C R144, R70, R69, RZ ;  /* 0x000000454690723e */ /* 0x004fc600048070ff */
[----:B------:R-:W2:Y:S04]  /*1ddb0*/  LDL.LU R69, [R1+0x1a8] ;  /* 0x0001a80001457983 */ /* 0x000ea80000300800 */
[----:B------:R-:W2:Y:S01]  /*1ddc0*/  LDL.LU R70, [R1+0x1ac] ;  /* 0x0001ac0001467983 */ /* 0x000ea20000300800 */
[----:B------:R-:W-:Y:S01]  /*1ddd0*/  ISETP.LT.AND P5, PT, R3, UR10, !P5 ;  /* 0x0000000a03007c0c */ /* 0x000fe2000efa1270 */
[----:B------:R-:W-:Y:S01]  /*1dde0*/  VIADD R146, R0, 0x2a ;  /* 0x0000002a00927836 */ /* 0x000fe20000000000 */
[----:B------:R-:W-:Y:S01]  /*1ddf0*/  ISETP.LT.AND P6, PT, R2, UR12, !P4 ;  /* 0x0000000c02007c0c */ /* 0x000fe2000e7c1270 */
[----:B------:R-:W-:Y:S01]  /*1de00*/  VIADD R142, R0, 0x2b ;  /* 0x0000002b008e7836 */ /* 0x000fe20000000000 */
[----:B------:R-:W-:Y:S01]  /*1de10*/  F2FP.SATFINITE.E4M3.F32.PACK_AB_MERGE_C R141, R83, R82, RZ ;  /* 0x00000052538d723e */ /* 0x000fe200048070ff */
[----:B------:R-:W-:Y:S01]  /*1de20*/  IMAD.MOV.U32 R140, RZ, RZ, R143 ;  /* 0x000000ffff8c7224 */ /* 0x000fe200078e008f */
[----:B----4-:R-:W-:Y:S01]  /*1de30*/  ISETP.GE.AND P2, PT, R146, UR4, PT ;  /* 0x0000000492007c0c */ /* 0x010fe2000bf46270 */
[----:B------:R-:W0:Y:S01]  /*1de40*/  LDCU UR4, c[0x0][0x39c] ;  /* 0x00007380ff0477ac */ /* 0x000e220008000800 */
[----:B------:R-:W-:-:S02]  /*1de50*/  ISETP.GE.AND P3, PT, R142, UR6, PT ;  /* 0x000000068e007c0c */ /* 0x000fc4000bf66270 */
[----:B------:R-:W-:Y:S01]  /*1de60*/  ISETP.LT.AND P4, PT, R3, UR8, !P4 ;  /* 0x0000000803007c0c */ /* 0x000fe2000e781270 */
[----:B------:R-:W1:Y:S01]  /*1de70*/  LDCU UR10, c[0x0][0x398] ;  /* 0x00007300ff0a77ac */ /* 0x000e620008000800 */
[----:B------:R-:W-:Y:S01]  /*1de80*/  SHF.R.S32.HI R140, RZ, 0x8, R140 ;  /* 0x00000008ff8c7819 */ /* 0x000fe2000001148c */
[----:B------:R4:W-:Y:S01]  /*1de90*/  @P5 STG.E.U8 desc[UR18][R138.64], R141 ;  /* 0x0000008d8a005986 */ /* 0x0009e2000c101112 */
[----:B------:R-:W0:Y:S01]  /*1dea0*/  LDCU UR6, c[0x0][0x398] ;  /* 0x00007300ff0677ac */ /* 0x000e220008000800 */
[----:B------:R-:W-:Y:S02]  /*1deb0*/  PRMT R143, R141, 0x9910, RZ ;  /* 0x000099108d8f7816 */ /* 0x000fe400000000ff */
[----:B------:R1:W-:Y:S01]  /*1dec0*/  @P6 STG.E.U8 desc[UR18][R136.64], R140 ;  /* 0x0000008c88006986 */ /* 0x0003e2000c101112 */
[----:B------:R-:W0:Y:S01]  /*1ded0*/  LDCU UR8, c[0x0][0x398] ;  /* 0x00007300ff0877ac */ /* 0x000e220008000800 */
[----:B------:R-:W-:Y:S01]  /*1dee0*/  SHF.R.S32.HI R143, RZ, 0x8, R143 ;  /* 0x00000008ff8f7819 */ /* 0x000fe2000001148f */
[----:B------:R-:W2:Y:S01]  /*1def0*/  LDCU UR12, c[0x0][0x398] ;  /* 0x00007300ff0c77ac */ /* 0x000ea20008000800 */
[C---:B----4-:R-:W-:Y:S01]  /*1df00*/  IADD3 R138, P5, PT, R154.reuse, R133, RZ ;  /* 0x000000859a8a7210 */ /* 0x050fe20007fbe0ff */
[----:B------:R-:W-:-:S02]  /*1df10*/  VIADD R141, R154, UR21 ;  /* 0x000000159a8d7c36 */ /* 0x000fc40008000000 */
[----:B-1----:R-:W-:Y:S02]  /*1df20*/  VIADD R140, R0, 0x2c ;  /* 0x0000002c008c7836 */ /* 0x002fe40000000000 */
[----:B------:R-:W-:Y:S01]  /*1df30*/  IMAD.X R139, R150, 0x1, R134, P5 ;  /* 0x00000001968b7824 */ /* 0x000fe200028e0686 */
[----:B------:R-:W-:-:S04]  /*1df40*/  SHF.R.S32.HI R142, RZ, 0x1f, R141 ;  /* 0x0000001fff8e7819 */ /* 0x000fc8000001148d */
[----:B------:R1:W-:Y:S01]  /*1df50*/  @P4 STG.E.U8 desc[UR18][R138.64], R143 ;  /* 0x0000008f8a004986 */ /* 0x0003e2000c101112 */
[----:B0-----:R-:W-:Y:S01]  /*1df60*/  ISETP.GE.AND P4, PT, R140, UR4, PT ;  /* 0x000000048c007c0c */ /* 0x001fe2000bf86270 */
[----:B------:R-:W0:Y:S01]  /*1df70*/  LDCU UR4, c[0x0][0x39c] ;  /* 0x00007380ff0477ac */ /* 0x000e220008000800 */
[----:B------:R-:W-:Y:S02]  /*1df80*/  IADD3 R136, P6, PT, R141, R132, RZ ;  /* 0x000000848d887210 */ /* 0x000fe40007fde0ff */
[----:B------:R-:W-:Y:S01]  /*1df90*/  ISETP.LT.AND P5, PT, R2, UR10, !P0 ;  /* 0x0000000a02007c0c */ /* 0x000fe2000c7a1270 */
[----:B------:R-:W4:Y:S01]  /*1dfa0*/  LDCU UR10, c[0x0][0x398] ;  /* 0x00007300ff0a77ac */ /* 0x000f220008000800 */
[----:B------:R-:W-:Y:S01]  /*1dfb0*/  ISETP.LT.AND P0, PT, R3, UR6, !P0 ;  /* 0x0000000603007c0c */ /* 0x000fe2000c701270 */
[----:B------:R-:W-:Y:S02]  /*1dfc0*/  IMAD.X R137, R142, 0x1, R135, P6 ;  /* 0x000000018e897824 */ /* 0x000fe400030e0687 */
[C---:B------:R-:W-:Y:S01]  /*1dfd0*/  VIADD R140, R141.reuse, UR21 ;  /* 0x000000158d8c7c36 */ /* 0x040fe20008000000 */
[----:B------:R-:W2:Y:S01]  /*1dfe0*/  LDCU UR6, c[0x0][0x39c] ;  /* 0x00007380ff0677ac */ /* 0x000ea20008000800 */
[----:B-1----:R-:W-:-:S05]  /*1dff0*/  IADD3 R138, P6, PT, R141, R133, RZ ;  /* 0x000000858d8a7210 */ /* 0x002fca0007fde0ff */
[----:B------:R-:W-:Y:S02]  /*1e000*/  IMAD.X R139, R142, 0x1, R134, P6 ;  /* 0x000000018e8b7824 */ /* 0x000fe400030e0686 */
[----:B------:R-:W-:Y:S01]  /*1e010*/  VIADD R142, R0, 0x2d ;  /* 0x0000002d008e7836 */ /* 0x000fe20000000000 */
[----:B------:R-:W-:Y:S04]  /*1e020*/  @P5 STG.E.U8 desc[UR18][R136.64], R145 ;  /* 0x0000009188005986 */ /* 0x000fe8000c101112 */
[----:B------:R2:W-:Y:S01]  /*1e030*/  @P0 STG.E.U8 desc[UR18][R138.64], R144 ;  /* 0x000000908a000986 */ /* 0x0005e2000c101112 */
[----:B0-----:R-:W-:Y:S01]  /*1e040*/  ISETP.GE.AND P0, PT, R142, UR4, PT ;  /* 0x000000048e007c0c */ /* 0x001fe2000bf06270 */
[----:B------:R-:W0:Y:S01]  /*1e050*/  LDCU UR4, c[0x0][0x39c] ;  /* 0x00007380ff0477ac */ /* 0x000e220008000800 */
[----:B------:R-:W-:-:S02]  /*1e060*/  PRMT R142, R144, 0x9910, RZ ;  /* 0x00009910908e7816 */ /* 0x000fc400000000ff */
[----:B--2---:R-:W-:Y:S02]  /*1e070*/  F2FP.SATFINITE.E4M3.F32.PACK_AB_MERGE_C R144, R70, R69, RZ ;  /* 0x000000454690723e */ /* 0x004fe400048070ff */
[----:B------:R-:W2:Y:S04]  /*1e080*/  LDL.LU R69, [R1+0x1b0] ;  /* 0x0001b00001457983 */ /* 0x000ea80000300800 */
[----:B------:R-:W2:Y:S01]  /*1e090*/  LDL.LU R70, [R1+0x1b4] ;  /* 0x0001b40001467983 */ /* 0x000ea20000300800 */
[----:B------:R-:W-:Y:S02]  /*1e0a0*/  ISETP.LT.AND P5, PT, R2, UR8, !P1 ;  /* 0x0000000802007c0c */ /* 0x000fe4000cfa1270 */
[----:B------:R-:W-:Y:S02]  /*1e0b0*/  SHF.R.S32.HI R141, RZ, 0x1f, R140 ;  /* 0x0000001fff8d7819 */ /* 0x000fe4000001148c */
[----:B------:R-:W-:-:S02]  /*1e0c0*/  IADD3 R136, P6, PT, R140, R132, RZ ;  /* 0x000000848c887210 */ /* 0x000fc40007fde0ff */
[----:B------:R-:W-:Y:S01]  /*1e0d0*/  PRMT R143, R145, 0x9910, RZ ;  /* 0x00009910918f7816 */ /* 0x000fe200000000ff */
[----:B------:R-:W-:Y:S01]  /*1e0e0*/  VIADD R139, R0, 0x2e ;  /* 0x0000002e008b7836 */ /* 0x000fe20000000000 */
[----:B------:R-:W-:Y:S01]  /*1e0f0*/  SHF.R.S32.HI R142, RZ, 0x8, R142 ;  /* 0x00000008ff8e7819 */ /* 0x000fe2000001148e */
[----:B------:R-:W-:Y:S01]  /*1e100*/  IMAD.X R137, R141, 0x1, R135, P6 ;  /* 0x000000018d897824 */ /* 0x000fe200030e0687 */
[----:B------:R-:W-:Y:S01]  /*1e110*/  SHF.R.S32.HI R143, RZ, 0x8, R143 ;  /* 0x00000008ff8f7819 */ /* 0x000fe2000001148f */
[----:B------:R-:W1:Y:S01]  /*1e120*/  LDCU UR8, c[0x0][0x398] ;  /* 0x00007300ff0877ac */ /* 0x000e620008000800 */
[----:B----4-:R-:W-:-:S03]  /*1e130*/  ISETP.LT.AND P1, PT, R3, UR10, !P1 ;  /* 0x0000000a03007c0c */ /* 0x010fc6000cf21270 */
[----:B------:R4:W-:Y:S01]  /*1e140*/  @P5 STG.E.U8 desc[UR18][R136.64], R143 ;  /* 0x0000008f88005986 */ /* 0x0009e2000c101112 */
[----:B------:R-:W-:Y:S01]  /*1e150*/  ISETP.LT.AND P5, PT, R2, UR12, !P2 ;  /* 0x0000000c02007c0c */ /* 0x000fe2000d7a1270 */
[----:B------:R-:W0:Y:S01]  /*1e160*/  LDCU UR10, c[0x0][0x398] ;  /* 0x00007300ff0a77ac */ /* 0x000e220008000800 */
[C---:B----4-:R-:W-:Y:S01]  /*1e170*/  IADD3 R136, P6, PT, R140.reuse, R133, RZ ;  /* 0x000000858c887210 */ /* 0x050fe20007fde0ff */
[----:B------:R-:W-:Y:S01]  /*1e180*/  VIADD R140, R140, UR21 ;  /* 0x000000158c8c7c36 */ /* 0x000fe20008000000 */
[----:B---3--:R-:W-:Y:S01]  /*1e190*/  F2FP.SATFINITE.E4M3.F32.PACK_AB_MERGE_C R143, R81, R80, RZ ;  /* 0x00000050518f723e */ /* 0x008fe200048070ff */
[----:B------:R-:W3:Y:S02]  /*1e1a0*/  LDCU UR12, c[0x0][0x398] ;  /* 0x00007300ff0c77ac */ /* 0x000ee40008000800 */
[----:B------:R-:W-:Y:S01]  /*1e1b0*/  IMAD.X R137, R141, 0x1, R134, P6 ;  /* 0x000000018d897824 */ /* 0x000fe200030e0686 */
[----:B------:R-:W-:Y:S02]  /*1e1c0*/  SHF.R.S32.HI R141, RZ, 0x1f, R140 ;  /* 0x0000001fff8d7819 */ /* 0x000fe4000001148c */
[----:B------:R-:W-:-:S02]  /*1e1d0*/  IADD3 R138, P6, PT, R140, R132, RZ ;  /* 0x000000848c8a7210 */ /* 0x000fc40007fde0ff */
[----:B------:R-:W-:Y:S01]  /*1e1e0*/  ISETP.LT.AND P2, PT, R3, UR14, !P2 ;  /* 0x0000000e03007c0c */ /* 0x000fe2000d741270 */
[----:B------:R4:W-:Y:S01]  /*1e1f0*/  @P1 STG.E.U8 desc[UR18][R136.64], R142 ;  /* 0x0000008e88001986 */ /* 0x0009e2000c101112 */
[----:B0-----:R-:W-:Y:S01]  /*1e200*/  ISETP.GE.AND P1, PT, R139, UR4, PT ;  /* 0x000000048b007c0c */ /* 0x001fe2000bf26270 */
[----:B------:R-:W-:Y:S01]  /*1e210*/  IMAD.X R139, R141, 0x1, R135, P6 ;  /* 0x000000018d8b7824 */ /* 0x000fe200030e0687 */
[----:B------:R-:W-:Y:S01]  /*1e220*/  F2FP.SATFINITE.E4M3.F32.PACK_AB_MERGE_C R145, R79, R78, RZ ;  /* 0x0000004e4f91723e */ /* 0x000fe200048070ff */
[----:B------:R-:W0:Y:S01]  /*1e230*/  LDCU UR4, c[0x0][0x39c] ;  /* 0x00007380ff0477ac */ /* 0x000e220008000800 */
[----:B------:R-:W3:Y:S01]  /*1e240*/  LDL.LU R78, [R1+0x5b8] ;  /* 0x0005b800014e7983 */ /* 0x000ee20000300800 */
[----:B------:R-:W0:Y:S01]  /*1e250*/  LDCU UR14, c[0x0][0x398] ;  /* 0x00007300ff0e77ac */ /* 0x000e220008000800 */
[----:B----4-:R-:W-:Y:S02]  /*1e260*/  IADD3 R136, P6, PT, R140, R133, RZ ;  /* 0x000000858c887210 */ /* 0x010fe40007fde0ff */
[----:B------:R4:W-:Y:S03]  /*1e270*/  @P5 STG.E.U8 desc[UR18][R138.64], R143 ;  /* 0x0000008f8a005986 */ /* 0x0009e6000c101112 */
[----:B------:R-:W-:Y:S01]  /*1e280*/  IMAD.X R137, R141, 0x1, R134, P6 ;  /* 0x000000018d897824 */ /* 0x000fe200030e0686 */
[----:B------:R-:W3:Y:S04]  /*1e290*/  LDL.LU R79, [R1+0x5bc] ;  /* 0x0005bc00014f7983 */ /* 0x000ee80000300800 */
[----:B------:R2:W-:Y:S01]  /*1e2a0*/  @P2 STG.E.U8 desc[UR18][R136.64], R144 ;  /* 0x0000009088002986 */ /* 0x0005e2000c101112 */
[----:B----4-:R-:W-:-:S02]  /*1e2b0*/  PRMT R138, R143, 0x9910, RZ ;  /* 0x000099108f8a7816 */ /* 0x010fc400000000ff */
[----:B------:R-:W-:Y:S02]  /*1e2c0*/  PRMT R143, R144, 0x9910, RZ ;  /* 0x00009910908f7816 */ /* 0x000fe400000000ff */
[----:B--2---:R-:W-:Y:S02]  /*1e2d0*/  F2FP.SATFINITE.E4M3.F32.PACK_AB_MERGE_C R144, R70, R69, RZ ;  /* 0x000000454690723e */ /* 0x004fe400048070ff */
[----:B------:R-:W2:Y:S04]  /*1e2e0*/  LDL.LU R69, [R1+0x1b8] ;  /* 0x0001b80001457983 */ /* 0x000ea80000300800 */
[----:B------:R-:W2:Y:S01]  /*1e2f0*/  LDL.LU R70, [R1+0x1bc] ;  /* 0x0001bc0001467983 */ /* 0x000ea20000300800 */
[----:B------:R-:W-:Y:S01]  /*1e300*/  VIADD R140, R140, UR21 ;  /* 0x000000158c8c7c36 */ /* 0x000fe20008000000 */
[----:B-1----:R-:W-:Y:S01]  /*1e310*/  ISETP.LT.AND P2, PT, R2, UR8, !P3 ;  /* 0x0000000802007c0c */ /* 0x002fe2000df41270 */
[----:B------:R-:W-:Y:S01]  /*1e320*/  VIADD R142, R0, 0x2f ;  /* 0x0000002f008e7836 */ /* 0x000fe20000000000 */
[----:B------:R-:W-:Y:S01]  /*1e330*/  SHF.R.S32.HI R138, RZ, 0x8, R138 ;  /* 0x00000008ff8a7819 */ /* 0x000fe2000001148a */
[----:B------:R-:W1:Y:S01]  /*1e340*/  LDCU UR8, c[0x0][0x398] ;  /* 0x00007300ff0877ac */ /* 0x000e620008000800 */
[----:B------:R-:W-:-:S02]  /*1e350*/  SHF.R.S32.HI R139, RZ, 0x1f, R140 ;  /* 0x0000001fff8b7819 */ /* 0x000fc4000001148c */
[----:B------:R-:W-:Y:S02]  /*1e360*/  IADD3 R136, P6, PT, R140, R132, RZ ;  /* 0x000000848c887210 */ /* 0x000fe40007fde0ff */
[----:B------:R-:W-:Y:S01]  /*1e370*/  ISETP.GE.AND P5, PT, R142, UR6, PT ;  /* 0x000000068e007c0c */ /* 0x000fe2000bfa6270 */
[----:B------:R-:W4:Y:S02]  /*1e380*/  LDCU UR6, c[0x0][0x398] ;  /* 0x00007300ff0677ac */ /* 0x000f240008000800 */
[----:B------:R-:W-:-:S05]  /*1e390*/  IMAD.X R137, R139, 0x1, R135, P6 ;  /* 0x000000018b897824 */ /* 0x000fca00030e0687 */
[----:B------:R0:W-:Y:S01]  /*1e3a0*/  @P2 STG.E.U8 desc[UR18][R136.64], R138 ;  /* 0x0000008a88002986 */ /* 0x0001e2000c101112 */
[----:B------:R-:W-:Y:S01]  /*1e3b0*/  ISETP.LT.AND P3, PT, R3, UR10, !P3 ;  /* 0x0000000a03007c0c */ /* 0x000fe2000df61270 */
[----:B------:R-:W-:Y:S01]  /*1e3c0*/  VIADD R141, R0, 0x30 ;  /* 0x00000030008d7836 */ /* 0x000fe20000000000 */
[----:B------:R-:W-:Y:S01]  /*1e3d0*/  SHF.R.S32.HI R143, RZ, 0x8, R143 ;  /* 0x00000008ff8f7819 */ /* 0x000fe2000001148f */
[----:B------:R-:W1:Y:S01]  /*1e3e0*/  LDCU UR10, c[0x0][0x398] ;  /* 0x00007300ff0a77ac */ /* 0x000e620008000800 */
[C---:B0-----:R-:W-:Y:S01]  /*1e3f0*/  IADD3 R138, P2, PT, R140.reuse, R133, RZ ;  /* 0x000000858c8a7210 */ /* 0x041fe20007f5e0ff */
[----:B------:R-:W-:-:S04]  /*1e400*/  VIADD R140, R140, UR21 ;  /* 0x000000158c8c7c36 */ /* 0x000fc80008000000 */
[----:B------:R-:W-:Y:S01]  /*1e410*/  IMAD.X R139, R139, 0x1, R134, P2 ;  /* 0x000000018b8b7824 */ /* 0x000fe200010e0686 */
[----:B------:R-:W-:Y:S02]  /*1e420*/  SHF.R.S32.HI R142, RZ, 0x1f, R140 ;  /* 0x0000001fff8e7819 */ /* 0x000fe4000001148c */
[----:B------:R-:W-:Y:S02]  /*1e430*/  IADD3 R136, P2, PT, R140, R132, RZ ;  /* 0x000000848c887210 */ /* 0x000fe40007f5e0ff */
[----:B----4-:R-:W-:Y:S01]  /*1e440*/  ISETP.LT.AND P6, PT, R2, UR6, !P4 ;  /* 0x0000000602007c0c */ /* 0x010fe2000e7c1270 */
[----:B------:R0:W-:Y:S02]  /*1e450*/  @P3 STG.E.U8 desc[UR18][R138.64], R143 ;  /* 0x0000008f8a003986 */ /* 0x0001e4000c101112 */
[----:B------:R-:W-:Y:S01]  /*1e460*/  IMAD.X R137, R142, 0x1, R135, P2 ;  /* 0x000000018e897824 */ /* 0x000fe200010e0687 */
[----:B------:R-:W-:Y:S01]  /*1e470*/  ISETP.GE.AND P2, PT, R141, UR4, PT ;  /* 0x000000048d007c0c */ /* 0x000fe2000bf46270 */
[----:B------:R-:W4:Y:S01]  /*1e480*/  LDCU UR4, c[0x0][0x39c] ;  /* 0x00007380ff0477ac */ /* 0x000f220008000800 */
[----:B-1----:R-:W-:Y:S01]  /*1e490*/  ISETP.LT.AND P4, PT, R3, UR8, !P4 ;  /* 0x0000000803007c0c */ /* 0x002fe2000e781270 */
[C---:B------:R-:W-:Y:S01]  /*1e4a0*/  VIADD R141, R140.reuse, UR21 ;  /* 0x000000158c8d7c36 */ /* 0x040fe20008000000 */
[----:B------:R-:W1:Y:S01]  /*1e4b0*/  LDCU UR8, c[0x0][0x398] ;  /* 0x00007300ff0877ac */ /* 0x000e620008000800 */
[----:B0-----:R-:W-:-:S04]  /*1e4c0*/  IADD3 R138, P3, PT, R140, R133, RZ ;  /* 0x000000858c8a7210 */ /* 0x001fc80007f7e0ff */
[----:B------:R0:W-:Y:S01]  /*1e4d0*/  @P6 STG.E.U8 desc[UR18][R136.64], R145 ;  /* 0x0000009188006986 */ /* 0x0001e2000c101112 */
[----:B------:R-:W-:Y:S01]  /*1e4e0*/  SHF.R.S32.HI R140, RZ, 0x1f, R141 ;  /* 0x0000001fff8c7819 */ /* 0x000fe2000001148d */
[----:B------:R-:W1:Y:S01]  /*1e4f0*/  LDCU UR6, c[0x0][0x39c] ;  /* 0x00007380ff0677ac */ /* 0x000e620008000800 */
[----:B------:R-:W-:Y:S02]  /*1e500*/  IMAD.X R139, R142, 0x1, R134, P3 ;  /* 0x000000018e8b7824 */ /* 0x000fe400018e0686 */
[----:B------:R-:W-:Y:S01]  /*1e510*/  VIADD R142, R0, 0x31 ;  /* 0x00000031008e7836 */ /* 0x000fe20000000000 */
[----:B0-----:R-:W-:Y:S02]  /*1e520*/  IADD3 R136, P3, PT, R141, R132, RZ ;  /* 0x000000848d887210 */ /* 0x001fe40007f7e0ff */
[----:B------:R2:W-:Y:S03]  /*1e530*/  @P4 STG.E.U8 desc[UR18][R138.64], R144 ;  /* 0x000000908a004986 */ /* 0x0005e6000c101112 */
[----:B------:R-:W-:Y:S01]  /*1e540*/  IMAD.X R137, R140, 0x1, R135, P3 ;  /* 0x000000018c897824 */ /* 0x000fe200018e0687 */
[----:B----4-:R-:W-:Y:S01]  /*1e550*/  ISETP.GE.AND P3, PT, R142, UR4, PT ;  /* 0x000000048e007c0c */ /* 0x010fe2000bf66270 */
[----:B------:R-:W0:Y:S01]  /*1e560*/  LDCU UR4, c[0x0][0x39c] ;  /* 0x00007380ff0477ac */ /* 0x000e220008000800 */
[----:B------:R-:W-:-:S02]  /*1e570*/  PRMT R142, R144, 0x9910, RZ ;  /* 0x00009910908e7816 */ /* 0x000fc400000000ff */
[----:B--2---:R-:W-:Y:S02]  /*1e580*/  F2FP.SATFINITE.E4M3.F32.PACK_AB_MERGE_C R144, R70, R69, RZ ;  /* 0x000000454690723e */ /* 0x004fe400048070ff */
[----:B------:R-:W2:Y:S04]  /*1e590*/  LDL.LU R69, [R1+0x1c0] ;  /* 0x0001c00001457983 */ /* 0x000ea80000300800 */
[----:B------:R-:W2:Y:S01]  /*1e5a0*/  LDL.LU R70, [R1+0x1c4] ;  /* 0x0001c40001467983 */ /* 0x000ea20000300800 */
[----:B---3--:R-:W-:Y:S02]  /*1e5b0*/  ISETP.LT.AND P6, PT, R2, UR12, !P0 ;  /* 0x0000000c02007c0c */ /* 0x008fe4000c7c1270 */
[----:B------:R-:W-:Y:S01]  /*1e5c0*/  PRMT R143, R145, 0x9910, RZ ;  /* 0x00009910918f7816 */ /* 0x000fe200000000ff */
[----:B------:R-:W-:Y:S01]  /*1e5d0*/  VIADD R139, R0, 0x32 ;  /* 0x00000032008b7836 */ /* 0x000fe20000000000 */
[----:B------:R-:W-:Y:S01]  /*1e5e0*/  SHF.R.S32.HI R142, RZ, 0x8, R142 ;  /* 0x00000008ff8e7819 */ /* 0x000fe2000001148e */
[----:B------:R-:W3:Y:S01]  /*1e5f0*/  LDCU UR12, c[0x0][0x398] ;  /* 0x00007300ff0c77ac */ /* 0x000ee20008000800 */
[----:B------:R-:W-:-:S02]  /*1e600*/  SHF.R.S32.HI R143, RZ, 0x8, R143 ;  /* 0x00000008ff8f7819 */ /* 0x000fc4000001148f */
[----:B------:R-:W-:Y:S01]  /*1e610*/  ISETP.LT.AND P0, PT, R3, UR10, !P0 ;  /* 0x0000000a03007c0c */ /* 0x000fe2000c701270 */
[----:B------:R-:W4:Y:S04]  /*1e620*/  LDCU UR10, c[0x0][0x398] ;  /* 0x00007300ff0a77ac */ /* 0x000f280008000800 */
[----:B------:R0:W-:Y:S01]  /*1e630*/  @P6 STG.E.U8 desc[UR18][R136.64], R143 ;  /* 0x0000008f88006986 */ /* 0x0001e2000c101112 */
[----:B------:R-:W-:Y:S01]  /*1e640*/  ISETP.LT.AND P4, PT, R2, UR14, !P1 ;  /* 0x0000000e02007c0c */ /* 0x000fe2000cf81270 */
[----:B------:R-:W1:Y:S01]  /*1e650*/  LDCU UR14, c[0x0][0x398] ;  /* 0x00007300ff0e77ac */ /* 0x000e620008000800 */
[C---:B0-----:R-:W-:Y:S01]  /*1e660*/  IADD3 R136, P6, PT, R141.reuse, R133, RZ ;  /* 0x000000858d887210 */ /* 0x041fe20007fde0ff */
[----:B------:R-:W-:-:S04]  /*1e670*/  VIADD R141, R141, UR21 ;  /* 0x000000158d8d7c36 */ /* 0x000fc80008000000 */
[----:B------:R-:W-:Y:S01]  /*1e680*/  IMAD.X R137, R140, 0x1, R134, P6 ;  /* 0x000000018c897824 */ /* 0x000fe200030e0686 */
[----:B------:R-:W-:Y:S02]  /*1e690*/  SHF.R.S32.HI R140, RZ, 0x1f, R141 ;  /* 0x0000001fff8c7819 */ /* 0x000fe4000001148d */
[----:B------:R-:W-:Y:S02]  /*1e6a0*/  IADD3 R138, P6, PT, R141, R132, RZ ;  /* 0x000000848d8a7210 */ /* 0x000fe40007fde0ff */
[----:B------:R-:W-:Y:S01]  /*1e6b0*/  ISETP.LT.AND P1, PT, R3, UR16, !P1 ;  /* 0x0000001003007c0c */ /* 0x000fe2000cf21270 */
[----:B------:R0:W-:Y:S01]  /*1e6c0*/  @P0 STG.E.U8 desc[UR18][R136.64], R142 ;  /* 0x0000008e88000986 */ /* 0x0001e2000c101112 */
[----:B------:R-:W-:Y:S01]  /*1e6d0*/  ISETP.GE.AND P0, PT, R139, UR4, PT ;  /* 0x000000048b007c0c */ /* 0x000fe2000bf06270 */
[----:B------:R-:W-:Y:S01]  /*1e6e0*/  IMAD.X R139, R140, 0x1, R135, P6 ;  /* 0x000000018c8b7824 */ /* 0x000fe200030e0687 */
[----:B------:R-:W-:Y:S01]  /*1e6f0*/  F2FP.SATFINITE.E4M3.F32.PACK_AB_MERGE_C R143, R79, R78, RZ ;  /* 0x0000004e4f8f723e */ /* 0x000fe200048070ff */
[----:B------:R-:W1:Y:S01]  /*1e700*/  LDCU UR4, c[0x0][0x39c] ;  /* 0x00007380ff0477ac */ /* 0x000e620008000800 */
[----:B------:R-:W-:-:S02]  /*1e710*/  F2FP.SATFINITE.E4M3.F32.PACK_AB_MERGE_C R145, R77, R76, RZ ;  /* 0x0000004c4d91723e */ /* 0x000fc400048070ff */
[----:B------:R-:W3:Y:S01]  /*1e720*/  LDL.LU R76, [R1+0x5c8] ;  /* 0x0005c800014c7983 */ /* 0x000ee20000300800 */
[----:B------:R-:W1:Y:S01]  /*1e730*/  LDCU UR16, c[0x0][0x398] ;  /* 0x00007300ff1077ac */ /* 0x000e620008000800 */
[----:B0-----:R-:W-:Y:S02]  /*1e740*/  IADD3 R136, P6, PT, R141, R133, RZ ;  /* 0x000000858d887210 */ /* 0x001fe40007fde0ff */
[----:B------:R0:W-:Y:S03]  /*1e750*/  @P4 STG.E.U8 desc[UR18][R138.64], R143 ;  /* 0x0000008f8a004986 */ /* 0x0001e6000c101112 */
[----:B------:R-:W-:Y:S01]  /*1e760*/  IMAD.X R137, R140, 0x1, R134, P6 ;  /* 0x000000018c897824 */ /* 0x000fe200030e0686 */
[----:B------:R-:W3:Y:S04]  /*1e770*/  LDL.LU R77, [R1+0x5cc] ;  /* 0x0005cc00014d7983 */ /* 0x000ee80000300800 */
[----:B------:R2:W-:Y:S01]  /*1e780*/  @P1 STG.E.U8 desc[UR18][R136.64], R144 ;  /* 0x0000009088001986 */ /* 0x0005e2000c101112 */
[----:B0-----:R-:W-:-:S02]  /*1e790*/  PRMT R138, R143, 0x9910, RZ ;  /* 0x000099108f8a7816 */ /* 0x001fc400000000ff */
[----:B------:R-:W-:Y:S02]  /*1e7a0*/  PRMT R143, R144, 0x9910, RZ ;  /* 0x00009910908f7816 */ /* 0x000fe400000000ff */
[----:B--2---:R-:W-:Y:S02]  /*1e7b0*/  F2FP.SATFINITE.E4M3.F32.PACK_AB_MERGE_C R144, R70, R69, RZ ;  /* 0x000000454690723e */ /* 0x004fe400048070ff */
[----:B------:R-:W2:Y:S04]  /*1e7c0*/  LDL.LU R69, [R1+0x1c8] ;  /* 0x0001c80001457983 */ /* 0x000ea80000300800 */
[----:B------:R-:W2:Y:S01]  /*1e7d0*/  LDL.LU R70, [R1+0x1cc] ;  /* 0x0001cc0001467983 */ /* 0x000ea20000300800 */
[----:B------:R-:W-:Y:S02]  /*1e7e0*/  VIADD R142, R0, 0x33 ;  /* 0x00000033008e7836 */ /* 0x000fe40000000000 */
[----:B------:R-:W-:Y:S01]  /*1e7f0*/  VIADD R141, R141, UR21 ;  /* 0x000000158d8d7c36 */ /* 0x000fe20008000000 */
[----:B-1----:R-:W-:Y:S01]  /*1e800*/  ISETP.LT.AND P1, PT, R2, UR8, !P5 ;  /* 0x0000000802007c0c */ /* 0x002fe2000ef21270 */
[----:B------:R-:W0:Y:S01]  /*1e810*/  LDCU UR8, c[0x0][0x398] ;  /* 0x00007300ff0877ac */ /* 0x000e220008000800 */
[----:B------:R-:W-:-:S02]  /*1e820*/  ISETP.GE.AND P4, PT, R142, UR6, PT ;  /* 0x000000068e007c0c */ /* 0x000fc4000bf86270 */
[----:B------:R-:W-:Y:S01]  /*1e830*/  SHF.R.S32.HI R139, RZ, 0x1f, R141 ;  /* 0x0000001fff8b7819 */ /* 0x000fe2000001148d */
[----:B------:R-:W1:Y:S01]  /*1e840*/  LDCU UR6, c[0x0][0x398] ;  /* 0x00007300ff0677ac */ /* 0x000e620008000800 */
[----:B------:R-:W-:Y:S02]  /*1e850*/  IADD3 R136, P6, PT, R141, R132, RZ ;  /* 0x000000848d887210 */ /* 0x000fe40007fde0ff */
[----:B------:R-:W-:-:S03]  /*1e860*/  SHF.R.S32.HI R138, RZ, 0x8, R138 ;  /* 0x00000008ff8a7819 */ /* 0x000fc6000001148a */
[----:B------:R-:W-:-:S05]  /*1e870*/  IMAD.X R137, R139, 0x1, R135, P6 ;  /* 0x000000018b897824 */ /* 0x000fca00030e0687 */
[----:B------:R0:W-:Y:S01]  /*1e880*/  @P1 STG.E.U8 desc[UR18][R136.64], R138 ;  /* 0x0000008a88001986 */ /* 0x0001e2000c101112 */
[----:B----4-:R-:W-:Y:S01]  /*1e890*/  ISETP.LT.AND P5, PT, R3, UR10, !P5 ;  /* 0x0000000a03007c0c */ /* 0x010fe2000efa1270 */
[----:B------:R-:W-:Y:S01]  /*1e8a0*/  VIADD R140, R0, 0x34 ;  /* 0x00000034008c7836 */ /* 0x000fe20000000000 */
[----:B------:R-:W-:Y:S01]  /*1e8b0*/  SHF.R.S32.HI R143, RZ, 0x8, R143 ;  /* 0x00000008ff8f7819 */ /* 0x000fe2000001148f */
[----:B------:R-:W4:Y:S01]  /*1e8c0*/  LDCU UR10, c[0x0][0x398] ;  /* 0x00007300ff0a77ac */ /* 0x000f220008000800 */
[C---:B0-----:R-:W-:Y:S01]  /*1e8d0*/  IADD3 R138, P1, PT, R141.reuse, R133, RZ ;  /* 0x000000858d8a7210 */ /* 0x041fe20007f3e0ff */
[----:B------:R-:W-:Y:S01]  /*1e8e0*/  VIADD R141, R141, UR21 ;  /* 0x000000158d8d7c36 */ /* 0x000fe20008000000 */
[----:B-1----:R-:W-:Y:S01]  /*1e8f0*/  ISETP.LT.AND P6, PT, R2, UR6, !P2 ;  /* 0x0000000602007c0c */ /* 0x002fe2000d7c1270 */
[----:B------:R-:W0:Y:S02]  /*1e900*/  LDCU UR6, c[0x0][0x39c] ;  /* 0x00007380ff0677ac */ /* 0x000e240008000800 */
[----:B------:R-:W-:Y:S01]  /*1e910*/  IMAD.X R139, R139, 0x1, R134, P1 ;  /* 0x000000018b8b7824 */ /* 0x000fe200008e0686 */
[----:B------:R-:W-:-:S02]  /*1e920*/  SHF.R.S32.HI R142, RZ, 0x1f, R141 ;  /* 0x0000001fff8e7819 */ /* 0x000fc4000001148d */
[----:B------:R-:W-:-:S05]  /*1e930*/  IADD3 R136, P1, PT, R141, R132, RZ ;  /* 0x000000848d887210 */ /* 0x000fca0007f3e0ff */
[----:B------:R-:W-:Y:S01]  /*1e940*/  IMAD.X R137, R142, 0x1, R135, P1 ;  /* 0x000000018e897824 */ /* 0x000fe200008e0687 */
[----:B------:R-:W-:Y:S01]  /*1e950*/  ISETP.GE.AND P1, PT, R140, UR4, PT ;  /* 0x000000048c007c0c */ /* 0x000fe2000bf26270 */
[----:B------:R-:W1:Y:S01]  /*1e960*/  LDCU UR4, c[0x0][0x39c] ;  /* 0x00007380ff0477ac */ /* 0x000e620008000800 */
[----:B------:R-:W-:Y:S01]  /*1e970*/  ISETP.LT.AND P2, PT, R3, UR8, !P2 ;  /* 0x0000000803007c0c */ /* 0x000fe2000d741270 */
[----:B------:R0:W-:Y:S01]  /*1e980*/  @P5 STG.E.U8 desc[UR18][R138.64], R143 ;  /* 0x0000008f8a005986 */ /* 0x0001e2000c101112 */
[C---:B------:R-:W-:Y:S01]  /*1e990*/  VIADD R140, R141.reuse, UR21 ;  /* 0x000000158d8c7c36 */ /* 0x040fe20008000000 */
[----:B------:R-:W1:Y:S02]  /*1e9a0*/  LDCU UR8, c[0x0][0x398] ;  /* 0x00007300ff0877ac */ /* 0x000e640008000800 */
[----:B------:R-:W-:Y:S01]  /*1e9b0*/  @P6 STG.E.U8 desc[UR18][R136.64], R145 ;  /* 0x0000009188006986 */ /* 0x000fe2000c101112 */
[----:B0-----:R-:W-:-:S05]  /*1e9c0*/  IADD3 R138, P6, PT, R141, R133, RZ ;  /* 0x000000858d8a7210 */ /* 0x001fca0007fde0ff */
[----:B------:R-:W-:Y:S02]  /*1e9d0*/  IMAD.X R139, R142, 0x1, R134, P6 ;  /* 0x000000018e8b7824 */ /* 0x000fe400030e0686 */
[----:B------:R-:W-:-:S03]  /*1e9e0*/  VIADD R142, R0, 0x35 ;  /* 0x00000035008e7836 */ /* 0x000fc60000000000 */
[----:B------:R2:W-:Y:S02]  /*1e9f0*/  @P2 STG.E.U8 desc[UR18][R138.64], R144 ;  /* 0x000000908a002986 */ /* 0x0005e4000c101112 */
[----:B-1----:R-:W-:Y:S01]  /*1ea00*/  ISETP.GE.AND P2, PT, R142, UR4, PT ;  /* 0x000000048e007c0c */ /* 0x002fe2000bf46270 */
[----:B------:R-:W0:Y:S01]  /*1ea10*/  LDCU UR4, c[0x0][0x39c] ;  /* 0x00007380ff0477ac */ /* 0x000e220008000800 */
[----:B------:R-:W-:Y:S02]  /*1ea20*/  PRMT R142, R144, 0x9910, RZ ;  /* 0x00009910908e7816 */ /* 0x000fe400000000ff */
[----:B--2---:R-:W-:Y:S02]  /*1ea30*/  F2FP.SATFINITE.E4M3.F32.PACK_AB_MERGE_C R144, R70, R69, RZ ;  /* 0x000000454690723e */ /* 0x004fe400048070ff */
[----:B------:R-:W2:Y:S04]  /*1ea40*/  LDL.LU R69, [R1+0x1d0] ;  /* 0x0001d00001457983 */ /* 0x000ea80000300800 */
[----:B------:R-:W2:Y:S01]  /*1ea50*/  LDL.LU R70, [R1+0x1d4] ;  /* 0x0001d40001467983 */ /* 0x000ea20000300800 */
[----:B---3--:R-:W-:-:S02]  /*1ea60*/  ISETP.LT.AND P5, PT, R2, UR12, !P3 ;  /* 0x0000000c02007c0c */ /* 0x008fc4000dfa1270 */
[----:B------:R-:W-:Y:S02]  /*1ea70*/  SHF.R.S32.HI R141, RZ, 0x1f, R140 ;  /* 0x0000001fff8d7819 */ /* 0x000fe4000001148c */
[----:B------:R-:W-:Y:S02]  /*1ea80*/  IADD3 R136, P6, PT, R140, R132, RZ ;  /* 0x000000848c887210 */ /* 0x000fe40007fde0ff */
        /* <DEDUP_REMOVED lines=9> */
[----:B------:R-:W4:Y:S01]  /*1eb20*/  LDCU UR10, c[0x0][0x398] ;  /* 0x00007300ff0a77ac */ /* 0x000f220008000800 */
[C---:B---3--:R-:W-:Y:S01]  /*1eb30*/  IADD3 R136, P6, PT, R140.reuse, R133, RZ ;  /* 0x000000858c887210 */ /* 0x048fe20007fde0ff */
[----:B------:R-:W-:Y:S01]  /*1eb40*/  VIADD R140, R140, UR21 ;  /* 0x000000158c8c7c36 */ /* 0x000fe20008000000 */
[----:B------:R-:W-:Y:S01]  /*1eb50*/  F2FP.SATFINITE.E4M3.F32.PACK_AB_MERGE_C R143, R77, R76, RZ ;  /* 0x0000004c4d8f723e */ /* 0x000fe200048070ff */
        /* <DEDUP_REMOVED lines=12> */
[----:B-1----:R-:W-:Y:S02]  /*1ec20*/  IADD3 R136, P6, PT, R140, R133, RZ ;  /* 0x000000858c887210 */ /* 0x002fe40007fde0ff */
[----:B------:R1:W-:Y:S03]  /*1ec30*/  @P5 STG.E.U8 desc[UR18][R138.64], R143 ;  /* 0x0000008f8a005986 */ /* 0x0003e6000c101112 */
[----:B------:R-:W-:Y:S01]  /*1ec40*/  IMAD.X R137, R141, 0x1, R134, P6 ;  /* 0x000000018d897824 */ /* 0x000fe200030e0686 */
[----:B------:R-:W3:Y:S04]  /*1ec50*/  LDL.LU R75, [R1+0x5dc] ;  /* 0x0005dc00014b7983 */ /* 0x000ee80000300800 */
[----:B------:R2:W-:Y:S01]  /*1ec60*/  @P0 STG.E.U8 desc[UR18][R136.64], R144 ;  /* 0x0000009088000986 */ /* 0x0005e2000c101112 */
[----:B-1----:R-:W-:-:S02]  /*1ec70*/  PRMT R138, R143, 0x9910, RZ ;  /* 0x000099108f8a7816 */ /* 0x002fc400000000ff */
[----:B------:R-:W-:Y:S02]  /*1ec80*/  PRMT R143, R144, 0x9910, RZ ;  /* 0x00009910908f7816 */ /* 0x000fe400000000ff */
[----:B--2---:R-:W-:Y:S02]  /*1ec90*/  F2FP.SATFINITE.E4M3.F32.PACK_AB_MERGE_C R144, R70, R69, RZ ;  /* 0x000000454690723e */ /* 0x004fe400048070ff */
[----:B------:R-:W2:Y:S04]  /*1eca0*/  LDL.LU R69, [R1+0x1d8] ;  /* 0x0001d80001457983 */ /* 0x000ea80000300800 */
[----:B------:R-:W2:Y:S01]  /*1ecb0*/  LDL.LU R70, [R1+0x1dc] ;  /* 0x0001dc0001467983 */ /* 0x000ea20000300800 */
[----:B------:R-:W-:Y:S02]  /*1ecc0*/  VIADD R142, R0, 0x37 ;  /* 0x00000037008e7836 */ /* 0x000fe40000000000 */
[----:B------:R-:W-:Y:S01]  /*1ecd0*/  VIADD R140, R140, UR21 ;  /* 0x000000158c8c7c36 */ /* 0x000fe20008000000 */
[----:B------:R-:W-:Y:S01]  /*1ece0*/  ISETP.LT.AND P0, PT, R2, UR8, !P4 ;  /* 0x0000000802007c0c */ /* 0x000fe2000e701270 */
[----:B------:R-:W1:Y:S01]  /*1ecf0*/  LDCU UR8, c[0x0][0x398] ;  /* 0x00007300ff0877ac */ /* 0x000e620008000800 */
[----:B------:R-:W-:-:S02]  /*1ed00*/  ISETP.GE.AND P5, PT, R142, UR6, PT ;  /* 0x000000068e007c0c */ /* 0x000fc4000bfa6270 */
[----:B------:R-:W-:Y:S01]  /*1ed10*/  SHF.R.S32.HI R139, RZ, 0x1f, R140 ;  /* 0x0000001fff8b7819 */ /* 0x000fe2000001148c */
[----:B------:R-:W0:Y:S01]  /*1ed20*/  LDCU UR6, c[0x0][0x398] ;  /* 0x00007300ff0677ac */ /* 0x000e220008000800 */
        /* <DEDUP_REMOVED lines=10> */
[----:B------:R-:W-:Y:S01]  /*1edd0*/  ISETP.LT.AND P6, PT, R2, UR6, !P1 ;  /* 0x0000000602007c0c */ /* 0x000fe2000cfc1270 */
[----:B------:R-:W0:Y:S02]  /*1ede0*/  LDCU UR6, c[0x0][0x39c] ;  /* 0x00007380ff0677ac */ /* 0x000e240008000800 */
[----:B------:R-:W-:Y:S01]  /*1edf0*/  IMAD.X R139, R139, 0x1, R134, P0 ;  /* 0x000000018b8b7824 */ /* 0x000fe200000e0686 */
[----:B------:R-:W-:-:S02]  /*1ee00*/  SHF.R.S32.HI R142, RZ, 0x1f, R140 ;  /* 0x0000001fff8e7819 */ /* 0x000fc4000001148c */
[----:B------:R-:W-:-:S05]  /*1ee10*/  IADD3 R136, P0, PT, R140, R132, RZ ;  /* 0x000000848c887210 */ /* 0x000fca0007f1e0ff */
[----:B------:R-:W-:Y:S01]  /*1ee20*/  IMAD.X R137, R142, 0x1, R135, P0 ;  /* 0x000000018e897824 */ /* 0x000fe200000e0687 */
[----:B------:R-:W-:Y:S01]  /*1ee30*/  ISETP.GE.AND P0, PT, R141, UR4, PT ;  /* 0x000000048d007c0c */ /* 0x000fe2000bf06270 */
[----:B------:R-:W0:Y:S01]  /*1ee40*/  LDCU UR4, c[0x0][0x39c] ;  /* 0x00007380ff0477ac */ /* 0x000e220008000800 */
[----:B-1----:R-:W-:Y:S01]  /*1ee50*/  ISETP.LT.AND P1, PT, R3, UR8, !P1 ;  /* 0x0000000803007c0c */ /* 0x002fe2000cf21270 */
[----:B------:R1:W-:Y:S01]  /*1ee60*/  @P4 STG.E.U8 desc[UR18][R138.64], R143 ;  /* 0x0000008f8a004986 */ /* 0x0003e2000c101112 */
[C---:B------:R-:W-:Y:S01]  /*1ee70*/  VIADD R141, R140.reuse, UR21 ;  /* 0x000000158c8d7c36 */ /* 0x040fe20008000000 */
[----:B------:R-:W0:Y:S02]  /*1ee80*/  LDCU UR8, c[0x0][0x398] ;  /* 0x00007300ff0877ac */ /* 0x000e240008000800 */
[----:B------:R-:W-:Y:S01]  /*1ee90*/  @P6 STG.E.U8 desc[UR18][R136.64], R145 ;  /* 0x0000009188006986 */ /* 0x000fe2000c101112 */
[----:B-1----:R-:W-:-:S05]  /*1eea0*/  IADD3 R138, P6, PT, R140, R133, RZ ;  /* 0x000000858c8a7210 */ /* 0x002fca0007fde0ff */
[----:B------:R-:W-:Y:S02]  /*1eeb0*/  IMAD.X R139, R142, 0x1, R134, P6 ;  /* 0x000000018e8b7824 */ /* 0x000fe400030e0686 */
[----:B------:R-:W-:-:S03]  /*1eec0*/  VIADD R142, R0, 0x39 ;  /* 0x00000039008e7836 */ /* 0x000fc60000000000 */
[----:B------:R2:W-:Y:S02]  /*1eed0*/  @P1 STG.E.U8 desc[UR18][R138.64], R144 ;  /* 0x000000908a001986 */ /* 0x0005e4000c101112 */
[----:B0-----:R-:W-:Y:S01]  /*1eee0*/  ISETP.GE.AND P1, PT, R142, UR4, PT ;  /* 0x000000048e007c0c */ /* 0x001fe2000bf26270 */
[----:B------:R-:W0:Y:S01]  /*1eef0*/  LDCU UR4, c[0x0][0x39c] ;  /* 0x00007380ff0477ac */ /* 0x000e220008000800 */
[----:B------:R-:W-:Y:S02]  /*1ef00*/  PRMT R142, R144, 0x9910, RZ ;  /* 0x00009910908e7816 */ /* 0x000fe400000000ff */
[----:B--2---:R-:W-:Y:S02]  /*1ef10*/  F2FP.SATFINITE.E4M3.F32.PACK_AB_MERGE_C R144, R70, R69, RZ ;  /* 0x000000454690723e */ /* 0x004fe400048070ff */
[----:B------:R-:W2:Y:S04]  /*1ef20*/  LDL.LU R69, [R1+0x1e0] ;  /* 0x0001e00001457983 */ /* 0x000ea80000300800 */
[----:B------:R-:W2:Y:S01]  /*1ef30*/  LDL.LU R70, [R1+0x1e4] ;  /* 0x0001e40001467983 */ /* 0x000ea20000300800 */
[----:B------:R-:W-:-:S02]  /*1ef40*/  ISETP.LT.AND P4, PT, R2, UR12, !P2 ;  /* 0x0000000c02007c0c */ /* 0x000fc4000d781270 */
        /* <DEDUP_REMOVED lines=10> */
[----:B---3--:R-:W-:Y:S01]  /*1eff0*/  ISETP.LT.AND P4, PT, R2, UR14, !P3 ;  /* 0x0000000e02007c0c */ /* 0x008fe2000df81270 */
[----:B------:R-:W3:Y:S01]  /*1f000*/  LDCU UR10, c[0x0][0x398] ;  /* 0x00007300ff0a77ac */ /* 0x000ee20008000800 */
[C---:B----4-:R-:W-:Y:S01]  /*1f010*/  IADD3 R136, P6, PT, R141.reuse, R133, RZ ;  /* 0x000000858d887210 */ /* 0x050fe20007fde0ff */
[----:B------:R-:W-:Y:S01]  /*1f020*/  VIADD R141, R141, UR21 ;  /* 0x000000158d8d7c36 */ /* 0x000fe20008000000 */
[----:B------:R-:W-:Y:S01]  /*1f030*/  F2FP.SATFINITE.E4M3.F32.PACK_AB_MERGE_C R143, R75, R74, RZ ;  /* 0x0000004a4b8f723e */ /* 0x000fe200048070ff */
[----:B------:R-:W4:Y:S02]  /*1f040*/  LDCU UR14, c[0x0][0x398] ;  /* 0x00007300ff0e77ac */ /* 0x000f240008000800 */
[----:B------:R-:W-:Y:S01]  /*1f050*/  IMAD.X R137, R140, 0x1, R134, P6 ;  /* 0x000000018c897824 */ /* 0x000fe200030e0686 */
[----:B------:R-:W-:Y:S02]  /*1f060*/  SHF.R.S32.HI R140, RZ, 0x1f, R141 ;  /* 0x0000001fff8c7819 */ /* 0x000fe4000001148d */
[----:B------:R-:W-:-:S02]  /*1f070*/  IADD3 R138, P6, PT, R141, R132, RZ ;  /* 0x000000848d8a7210 */ /* 0x000fc40007fde0ff */
[----:B------:R-:W-:Y:S01]  /*1f080*/  ISETP.LT.AND P3, PT, R3, UR16, !P3 ;  /* 0x0000001003007c0c */ /* 0x000fe2000df61270 */
[----:B------:R1:W-:Y:S01]  /*1f090*/  @P2 STG.E.U8 desc[UR18][R136.64], R142 ;  /* 0x0000008e88002986 */ /* 0x0003e2000c101112 */
[----:B0-----:R-:W-:Y:S01]  /*1f0a0*/  ISETP.GE.AND P2, PT, R139, UR4, PT ;  /* 0x000000048b007c0c */ /* 0x001fe2000bf46270 */
[C---:B------:R-:W-:Y:S01]  /*1f0b0*/  IMAD.X R139, R140.reuse, 0x1, R135, P6 ;  /* 0x000000018c8b7824 */ /* 0x040fe200030e0687 */
[----:B------:R-:W-:Y:S01]  /*1f0c0*/  F2FP.SATFINITE.E4M3.F32.PACK_AB_MERGE_C R145, R73, R72, RZ ;  /* 0x000000484991723e */ /* 0x000fe200048070ff */
[----:B------:R-:W0:Y:S01]  /*1f0d0*/  LDCU UR4, c[0x0][0x39c] ;  /* 0x00007380ff0477ac */ /* 0x000e220008000800 */
[----:B------:R-:W4:Y:S01]  /*1f0e0*/  LDL.LU R72, [R1+0x5e8] ;  /* 0x0005e80001487983 */ /* 0x000f220000300800 */
[----:B------:R-:W0:Y:S01]  /*1f0f0*/  LDCU UR16, c[0x0][0x398] ;  /* 0x00007300ff1077ac */ /* 0x000e220008000800 */
[----:B-1----:R-:W-:Y:S02]  /*1f100*/  IADD3 R136, P6, PT, R141, R133, RZ ;  /* 0x000000858d887210 */ /* 0x002fe40007fde0ff */
[----:B------:R1:W-:Y:S03]  /*1f110*/  @P4 STG.E.U8 desc[UR18][R138.64], R143 ;  /* 0x0000008f8a004986 */ /* 0x0003e6000c101112 */
[----:B------:R-:W-:Y:S01]  /*1f120*/  IMAD.X R137, R140, 0x1, R134, P6 ;  /* 0x000000018c897824 */ /* 0x000fe200030e0686 */
[----:B------:R-:W4:Y:S04]  /*1f130*/  LDL.LU R73, [R1+0x5ec] ;  /* 0x0005ec0001497983 */ /* 0x000f280000300800 */
        /* <DEDUP_REMOVED lines=17> */
[----:B---3--:R-:W-:Y:S01]  /*1f250*/  ISETP.LT.AND P5, PT, R3, UR10, !P5 ;  /* 0x0000000a03007c0c */ /* 0x008fe2000efa1270 */
[----:B------:R-:W-:Y:S01]  /*1f260*/  VIADD R140, R0, 0x3c ;  /* 0x0000003c008c7836 */ /* 0x000fe20000000000 */
[----:B------:R-:W-:Y:S01]  /*1f270*/  SHF.R.S32.HI R143, RZ, 0x8, R143 ;  /* 0x00000008ff8f7819 */ /* 0x000fe2000001148f */
[----:B------:R-:W3:Y:S01]  /*1f280*/  LDCU UR10, c[0x0][0x398] ;  /* 0x00007300ff0a77ac */ /* 0x000ee20008000800 */
        /* <DEDUP_REMOVED lines=34> */
[----:B---3--:R-:W-:-:S03]  /*1f4b0*/  ISETP.LT.AND P1, PT, R3, UR10, !P1 ;  /* 0x0000000a03007c0c */ /* 0x008fc6000cf21270 */
[----:B------:R3:W-:Y:S01]  /*1f4c0*/  @P5 STG.E.U8 desc[UR18][R136.64], R143 ;  /* 0x0000008f88005986 */ /* 0x0007e2000c101112 */
[----:B----4-:R-:W-:Y:S01]  /*1f4d0*/  ISETP.LT.AND P5, PT, R2, UR14, !P2 ;  /* 0x0000000e02007c0c */ /* 0x010fe2000d7a1270 */
        /* <DEDUP_REMOVED lines=22> */
[----:B------:R-:W-:Y:S01]  /*1f640*/  PRMT R143, R144, 0x9910, RZ ;  /* 0x00009910908f7816 */ /* 0x000fe200000000ff */
[----:B------:R-:W-:Y:S02]  /*1f650*/  VIADD R142, R0, 0x3f ;  /* 0x0000003f008e7836 */ /* 0x000fe40000000000 */
[----:B------:R-:W-:Y:S01]  /*1f660*/  VIADD R140, R140, UR21 ;  /* 0x000000158c8c7c36 */ /* 0x000fe20008000000 */
[----:B--2---:R-:W-:Y:S02]  /*1f670*/  F2FP.SATFINITE.E4M3.F32.PACK_AB_MERGE_C R144, R70, R69, RZ ;  /* 0x000000454690723e */ /* 0x004fe400048070ff */
[----:B------:R-:W2:Y:S04]  /*1f680*/  LDL.LU R69, [R1+0x1f8] ;  /* 0x0001f80001457983 */ /* 0x000ea80000300800 */
[----:B------:R-:W2:Y:S04]  /*1f690*/  LDL.LU R70, [R1+0x1fc] ;  /* 0x0001fc0001467983 */ /* 0x000ea80000300800 */
[----:B------:R-:W2:Y:S04]  /*1f6a0*/  LDL.LU R88, [R1+0x400] ;  /* 0x0004000001587983 */ /* 0x000ea80000300800 */
[----:B------:R-:W2:Y:S04]  /*1f6b0*/  LDL.LU R89, [R1+0x404] ;  /* 0x0004040001597983 */ /* 0x000ea80000300800 */
[----:B------:R-:W2:Y:S04]  /*1f6c0*/  LDL.LU R74, [R1] ;  /* 0x00000000014a7983 */ /* 0x000ea80000300800 */
[----:B------:R-:W2:Y:S01]  /*1f6d0*/  LDL.LU R75, [R1+0x4] ;  /* 0x00000400014b7983 */ /* 0x000ea20000300800 */
[----:B------:R-:W-:Y:S01]  /*1f6e0*/  ISETP.LT.AND P2, PT, R2, UR8, !P4 ;  /* 0x0000000802007c0c */ /* 0x000fe2000e741270 */
[----:B------:R-:W1:Y:S01]  /*1f6f0*/  LDCU UR8, c[0x0][0x398] ;  /* 0x00007300ff0877ac */ /* 0x000e620008000800 */
[----:B------:R-:W-:Y:S01]  /*1f700*/  ISETP.GE.AND P5, PT, R142, UR6, PT ;  /* 0x000000068e007c0c */ /* 0x000fe2000bfa6270 */
[----:B------:R-:W-:Y:S01]  /*1f710*/  VIADD R141, R0, 0x40 ;  /* 0x00000040008d7836 */ /* 0x000fe20000000000 */
[----:B------:R-:W-:Y:S01]  /*1f720*/  SHF.R.S32.HI R139, RZ, 0x1f, R140 ;  /* 0x0000001fff8b7819 */ /* 0x000fe2000001148c */
[----:B------:R-:W0:Y:S01]  /*1f730*/  LDCU UR6, c[0x0][0x398] ;  /* 0x00007300ff0677ac */ /* 0x000e220008000800 */
[----:B------:R-:W-:Y:S01]  /*1f740*/  IADD3 R136, P6, PT, R140, R132, RZ ;  /* 0x000000848c887210 */ /* 0x000fe20007fde0ff */
[----:B------:R-:W2:Y:S01]  /*1f750*/  LDL.LU R86, [R1+0x410] ;  /* 0x0004100001567983 */ /* 0x000ea20000300800 */
[----:B------:R-:W-:-:S03]  /*1f760*/  SHF.R.S32.HI R138, RZ, 0x8, R138 ;  /* 0x00000008ff8a7819 */ /* 0x000fc6000001148a */
[----:B------:R-:W-:Y:S01]  /*1f770*/  IMAD.X R137, R139, 0x1, R135, P6 ;  /* 0x000000018b897824 */ /* 0x000fe200030e0687 */
[----:B----4-:R-:W-:Y:S01]  /*1f780*/  ISETP.LT.AND P4, PT, R3, UR10, !P4 ;  /* 0x0000000a03007c0c */ /* 0x010fe2000e781270 */
[----:B------:R-:W4:Y:S01]  /*1f790*/  LDCU UR10, c[0x0][0x398] ;  /* 0x00007300ff0a77ac */ /* 0x000f220008000800 */
[----:B------:R-:W-:Y:S01]  /*1f7a0*/  SHF.R.S32.HI R143, RZ, 0x8, R143 ;  /* 0x00000008ff8f7819 */ /* 0x000fe2000001148f */
[----:B------:R-:W2:Y:S04]  /*1f7b0*/  LDL.LU R87, [R1+0x414] ;  /* 0x0004140001577983 */ /* 0x000ea80000300800 */
[----:B------:R1:W-:Y:S01]  /*1f7c0*/  @P2 STG.E.U8 desc[UR18][R136.64], R138 ;  /* 0x0000008a88002986 */ /* 0x0003e2000c101112 */
[----:B0-----:R-:W-:-:S03]  /*1f7d0*/  ISETP.LT.AND P6, PT, R2, UR6, !P3 ;  /* 0x0000000602007c0c */ /* 0x001fc6000dfc1270 */
[----:B------:R-:W2:Y:S01]  /*1f7e0*/  LDL.LU R84, [R1+0x420] ;  /* 0x0004200001547983 */ /* 0x000ea20000300800 */
[CC--:B-1----:R-:W-:Y:S01]  /*1f7f0*/  IADD3 R138, P2, PT, R140.reuse, R133.reuse, RZ ;  /* 0x000000858c8a7210 */ /* 0x0c2fe20007f5e0ff */
[----:B------:R-:W-:Y:S01]  /*1f800*/  VIADD R140, R140, UR21 ;  /* 0x000000158c8c7c36 */ /* 0x000fe20008000000 */
[----:B------:R-:W-:Y:S01]  /*1f810*/  ISETP.LT.AND P3, PT, R3, UR8, !P3 ;  /* 0x0000000803007c0c */ /* 0x000fe2000df61270 */
[----:B------:R-:W2:Y:S01]  /*1f820*/  LDL.LU R85, [R1+0x424] ;  /* 0x0004240001557983 */ /* 0x000ea20000300800 */
[----:B------:R-:W0:Y:S01]  /*1f830*/  LDCU UR8, c[0x0][0x398] ;  /* 0x00007300ff0877ac */ /* 0x000e220008000800 */
[----:B------:R-:W-:Y:S01]  /*1f840*/  IMAD.X R139, R139, 0x1, R134, P2 ;  /* 0x000000018b8b7824 */ /* 0x000fe200010e0686 */
[----:B------:R-:W-:Y:S01]  /*1f850*/  SHF.R.S32.HI R142, RZ, 0x1f, R140 ;  /* 0x0000001fff8e7819 */ /* 0x000fe2000001148c */
[----:B------:R-:W2:Y:S01]  /*1f860*/  LDL.LU R82, [R1+0x430] ;  /* 0x0004300001527983 */ /* 0x000ea20000300800 */
[-C--:B------:R-:W-:Y:S01]  /*1f870*/  IADD3 R136, P2, PT, R140, R132.reuse, RZ ;  /* 0x000000848c887210 */ /* 0x080fe20007f5e0ff */
[----:B------:R-:W1:Y:S02]  /*1f880*/  LDCU UR6, c[0x0][0x39c] ;  /* 0x00007380ff0677ac */ /* 0x000e640008000800 */
[----:B------:R0:W-:Y:S02]  /*1f890*/  @P4 STG.E.U8 desc[UR18][R138.64], R143 ;  /* 0x0000008f8a004986 */ /* 0x0001e4000c101112 */
[----:B------:R-:W-:Y:S01]  /*1f8a0*/  IMAD.X R137, R142, 0x1, R135, P2 ;  /* 0x000000018e897824 */ /* 0x000fe200010e0687 */
[----:B------:R-:W-:Y:S01]  /*1f8b0*/  ISETP.GE.AND P2, PT, R141, UR4, PT ;  /* 0x000000048d007c0c */ /* 0x000fe2000bf46270 */
[----:B------:R-:W1:Y:S01]  /*1f8c0*/  LDCU UR4, c[0x0][0x39c] ;  /* 0x00007380ff0477ac */ /* 0x000e620008000800 */
[----:B------:R-:W2:Y:S04]  /*1f8d0*/  LDL.LU R83, [R1+0x434] ;  /* 0x0004340001537983 */ /* 0x000ea80000300800 */
[----:B------:R1:W-:Y:S01]  /*1f8e0*/  @P6 STG.E.U8 desc[UR18][R136.64], R145 ;  /* 0x0000009188006986 */ /* 0x0003e2000c101112 */
[CC--:B0-----:R-:W-:Y:S01]  /*1f8f0*/  IADD3 R138, P6, PT, R140.reuse, R133.reuse, RZ ;  /* 0x000000858c8a7210 */ /* 0x0c1fe20007fde0ff */
[----:B------:R-:W-:Y:S01]  /*1f900*/  VIADD R141, R140, UR21 ;  /* 0x000000158c8d7c36 */ /* 0x000fe20008000000 */
[----:B------:R-:W-:Y:S01]  /*1f910*/  ISETP.LT.AND P4, PT, R2, UR12, !P0 ;  /* 0x0000000c02007c0c */ /* 0x000fe2000c781270 */
[----:B------:R-:W2:Y:S02]  /*1f920*/  LDL.LU R80, [R1+0x440] ;  /* 0x0004400001507983 */ /* 0x000ea40000300800 */
[----:B------:R-:W-:Y:S01]  /*1f930*/  IMAD.X R139, R142, 0x1, R134, P6 ;  /* 0x000000018e8b7824 */ /* 0x000fe200030e0686 */
[----:B------:R-:W-:Y:S01]  /*1f940*/  SHF.R.S32.HI R140, RZ, 0x1f, R141 ;  /* 0x0000001fff8c7819 */ /* 0x000fe2000001148d */
[----:B------:R-:W-:Y:S01]  /*1f950*/  VIADD R142, R0, 0x41 ;  /* 0x00000041008e7836 */ /* 0x000fe20000000000 */
[----:B------:R-:W-:Y:S01]  /*1f960*/  PRMT R143, R145, 0x9910, RZ ;  /* 0x00009910918f7816 */ /* 0x000fe200000000ff */
[----:B------:R-:W2:Y:S01]  /*1f970*/  LDL.LU R81, [R1+0x444] ;  /* 0x0004440001517983 */ /* 0x000ea20000300800 */
[-C--:B-1----:R-:W-:Y:S01]  /*1f980*/  IADD3 R136, P6, PT, R141, R132.reuse, RZ ;  /* 0x000000848d887210 */ /* 0x082fe20007fde0ff */
[----:B------:R-:W0:Y:S02]  /*1f990*/  LDCU UR12, c[0x0][0x398] ;  /* 0x00007300ff0c77ac */ /* 0x000e240008000800 */
[----:B------:R1:W-:Y:S01]  /*1f9a0*/  @P3 STG.E.U8 desc[UR18][R138.64], R144 ;  /* 0x000000908a003986 */ /* 0x0003e2000c101112 */
[----:B------:R-:W-:Y:S01]  /*1f9b0*/  ISETP.GE.AND P3, PT, R142, UR4, PT ;  /* 0x000000048e007c0c */ /* 0x000fe2000bf66270 */
[----:B------:R-:W0:Y:S01]  /*1f9c0*/  LDCU UR4, c[0x0][0x39c] ;  /* 0x00007380ff0477ac */ /* 0x000e220008000800 */
[----:B------:R-:W-:Y:S01]  /*1f9d0*/  SHF.R.S32.HI R143, RZ, 0x8, R143 ;  /* 0x00000008ff8f7819 */ /* 0x000fe2000001148f */
[----:B------:R-:W-:Y:S01]  /*1f9e0*/  IMAD.X R137, R140, 0x1, R135, P6 ;  /* 0x000000018c897824 */ /* 0x000fe200030e0687 */
[----:B----4-:R-:W-:Y:S01]  /*1f9f0*/  ISETP.LT.AND P0, PT, R3, UR10, !P0 ;  /* 0x0000000a03007c0c */ /* 0x010fe2000c701270 */
[----:B------:R-:W4:Y:S01]  /*1fa00*/  LDL.LU R78, [R1+0x450] ;  /* 0x00045000014e7983 */ /* 0x000f220000300800 */
[----:B------:R-:W-:Y:S01]  /*1fa10*/  PRMT R142, R144, 0x9910, RZ ;  /* 0x00009910908e7816 */ /* 0x000fe200000000ff */
[----:B------:R-:W0:Y:S02]  /*1fa20*/  LDCU UR10, c[0x0][0x398] ;  /* 0x00007300ff0a77ac */ /* 0x000e240008000800 */
[----:B------:R0:W-:Y:S01]  /*1fa30*/  @P4 STG.E.U8 desc[UR18][R136.64], R143 ;  /* 0x0000008f88004986 */ /* 0x0001e2000c101112 */
[----:B------:R-:W-:Y:S01]  /*1fa40*/  SHF.R.S32.HI R142, RZ, 0x8, R142 ;  /* 0x00000008ff8e7819 */ /* 0x000fe2000001148e */
[----:B-1----:R-:W-:Y:S01]  /*1fa50*/  VIADD R139, R0, 0x42 ;  /* 0x00000042008b7836 */ /* 0x002fe20000000000 */
[----:B---3--:R-:W-:Y:S01]  /*1fa60*/  ISETP.LT.AND P4, PT, R2, UR14, !P1 ;  /* 0x0000000e02007c0c */ /* 0x008fe2000cf81270 */
[----:B------:R-:W4:Y:S01]  /*1fa70*/  LDL.LU R79, [R1+0x454] ;  /* 0x00045400014f7983 */ /* 0x000f220000300800 */
[C---:B0-----:R-:W-:Y:S01]  /*1fa80*/  IADD3 R136, P6, PT, R141.reuse, R133, RZ ;  /* 0x000000858d887210 */ /* 0x041fe20007fde0ff */
[----:B------:R-:W-:Y:S01]  /*1fa90*/  VIADD R141, R141, UR21 ;  /* 0x000000158d8d7c36 */ /* 0x000fe20008000000 */
[----:B------:R-:W-:Y:S01]  /*1faa0*/  ISETP.LT.AND P1, PT, R3, UR16, !P1 ;  /* 0x0000001003007c0c */ /* 0x000fe2000cf21270 */
[----:B------:R-:W3:Y:S01]  /*1fab0*/  LDL.LU R76, [R1+0x460] ;  /* 0x00046000014c7983 */ /* 0x000ee20000300800 */
[----:B------:R-:W-:Y:S01]  /*1fac0*/  F2FP.SATFINITE.E4M3.F32.PACK_AB_MERGE_C R143, R68, R71, RZ ;  /* 0x00000047448f723e */ /* 0x000fe200048070ff */
[----:B------:R-:W-:Y:S01]  /*1fad0*/  IMAD.X R137, R140, 0x1, R134, P6 ;  /* 0x000000018c897824 */ /* 0x000fe200030e0686 */
[----:B------:R-:W-:Y:S01]  /*1fae0*/  SHF.R.S32.HI R140, RZ, 0x1f, R141 ;  /* 0x0000001fff8c7819 */ /* 0x000fe2000001148d */
[----:B------:R-:W3:Y:S01]  /*1faf0*/  LDL.LU R77, [R1+0x464] ;  /* 0x00046400014d7983 */ /* 0x000ee20000300800 */
[----:B------:R-:W-:Y:S01]  /*1fb00*/  IADD3 R138, P6, PT, R141, R132, RZ ;  /* 0x000000848d8a7210 */ /* 0x000fe20007fde0ff */
[----:B------:R-:W0:Y:S02]  /*1fb10*/  LDCU UR14, c[0x0][0x398] ;  /* 0x00007300ff0e77ac */ /* 0x000e240008000800 */
[----:B------:R1:W-:Y:S01]  /*1fb20*/  @P0 STG.E.U8 desc[UR18][R136.64], R142 ;  /* 0x0000008e88000986 */ /* 0x0003e2000c101112 */
[----:B------:R-:W-:Y:S01]  /*1fb30*/  ISETP.GE.AND P0, PT, R139, UR4, PT ;  /* 0x000000048b007c0c */ /* 0x000fe2000bf06270 */
[----:B------:R-:W-:Y:S01]  /*1fb40*/  IMAD.X R139, R140, 0x1, R135, P6 ;  /* 0x000000018c8b7824 */ /* 0x000fe200030e0687 */
[----:B------:R-:W0:Y:S01]  /*1fb50*/  LDCU UR4, c[0x0][0x39c] ;  /* 0x00007380ff0477ac */ /* 0x000e220008000800 */
[----:B------:R-:W3:Y:S01]  /*1fb60*/  LDL.LU R72, [R1+0x88] ;  /* 0x0000880001487983 */ /* 0x000ee20000300800 */
[----:B------:R-:W0:Y:S03]  /*1fb70*/  LDCU UR16, c[0x0][0x398] ;  /* 0x00007300ff1077ac */ /* 0x000e260008000800 */
[----:B------:R-:W3:Y:S01]  /*1fb80*/  LDL.LU R73, [R1+0x8c] ;  /* 0x00008c0001497983 */ /* 0x000ee20000300800 */
[----:B-1----:R-:W-:-:S03]  /*1fb90*/  IADD3 R136, P6, PT, R141, R133, RZ ;  /* 0x000000858d887210 */ /* 0x002fc60007fde0ff */
[----:B------:R-:W3:Y:S02]  /*1fba0*/  LDL.LU R71, [R1+0x490] ;  /* 0x0004900001477983 */ /* 0x000ee40000300800 */
[----:B------:R-:W-:Y:S02]  /*1fbb0*/  IMAD.X R137, R140, 0x1, R134, P6 ;  /* 0x000000018c897824 */ /* 0x000fe400030e0686 */
[----:B------:R-:W3:Y:S04]  /*1fbc0*/  LDL.LU R68, [R1+0x494] ;  /* 0x0004940001447983 */ /* 0x000ee80000300800 */
[----:B------:R1:W-:Y:S02]  /*1fbd0*/  @P4 STG.E.U8 desc[UR18][R138.64], R143 ;  /* 0x0000008f8a004986 */ /* 0x0003e4000c101112 */
[----:B-1----:R-:W-:-:S02]  /*1fbe0*/  PRMT R138, R143, 0x9910, RZ ;  /* 0x000099108f8a7816 */ /* 0x002fc400000000ff */
[----:B--2---:R-:W-:Y:S02]  /*1fbf0*/  F2FP.SATFINITE.E4M3.F32.PACK_AB_MERGE_C R144, R70, R69, RZ ;  /* 0x000000454690723e */ /* 0x004fe400048070ff */
[----:B------:R-:W2:Y:S02]  /*1fc00*/  LDL.LU R69, [R1+0x90] ;  /* 0x0000900001457983 */ /* 0x000ea40000300800 */
[----:B------:R-:W-:Y:S02]  /*1fc10*/  PRMT R143, R144, 0x9910, RZ ;  /* 0x00009910908f7816 */ /* 0x000fe400000000ff */
[----:B------:R-:W2:Y:S01]  /*1fc20*/  LDL.LU R70, [R1+0x94] ;  /* 0x0000940001467983 */ /* 0x000ea20000300800 */
[----:B------:R-:W-:-:S03]  /*1fc30*/  F2FP.SATFINITE.E4M3.F32.PACK_AB_MERGE_C R145, R89, R88, RZ ;  /* 0x000000585991723e */ /* 0x000fc600048070ff */
[----:B------:R1:W-:Y:S04]  /*1fc40*/  @P1 STG.E.U8 desc[UR18][R136.64], R144 ;  /* 0x0000009088001986 */ /* 0x0003e8000c101112 */
[----:B------:R-:W2:Y:S04]  /*1fc50*/  LDL.LU R88, [R1+0x408] ;  /* 0x0004080001587983 */ /* 0x000ea80000300800 */
[----:B------:R-:W2:Y:S01]  /*1fc60*/  LDL.LU R89, [R1+0x40c] ;  /* 0x00040c0001597983 */ /* 0x000ea20000300800 */
[----:B-1----:R-:W-:-:S03]  /*1fc70*/  F2FP.SATFINITE.E4M3.F32.PACK_AB_MERGE_C R144, R75, R74, RZ ;  /* 0x0000004a4b90723e */ /* 0x002fc600048070ff */
        /* <DEDUP_REMOVED lines=13> */
[----:B------:R-:W-:Y:S01]  /*1fd50*/  ISETP.LT.AND P5, PT, R3, UR10, !P5 ;  /* 0x0000000a03007c0c */ /* 0x000fe2000efa1270 */
[----:B------:R-:W-:Y:S01]  /*1fd60*/  VIADD R140, R0, 0x44 ;  /* 0x00000044008c7836 */ /* 0x000fe20000000000 */
[----:B------:R-:W-:Y:S01]  /*1fd70*/  SHF.R.S32.HI R143, RZ, 0x8, R143 ;  /* 0x00000008ff8f7819 */ /* 0x000fe2000001148f */
[----:B------:R-:W1:Y:S01]  /*1fd80*/  LDCU UR10, c[0x0][0x398] ;  /* 0x00007300ff0a77ac */ /* 0x000e620008000800 */
        /* <DEDUP_REMOVED lines=34> */
[----:B------:R-:W-:-:S03]  /*1ffb0*/  ISETP.LT.AND P3, PT, R3, UR10, !P3 ;  /* 0x0000000a03007c0c */ /* 0x000fc6000df61270 */
[----:B------:R0:W-:Y:S01]  /*1ffc0*/  @P5 STG.E.U8 desc[UR18][R136.64], R143 ;  /* 0x0000008f88005986 */ /* 0x0001e2000c101112 */
[----:B------:R-:W-:Y:S01]  /*1ffd0*/  ISETP.LT.AND P5, PT, R2, UR14, !P0 ;  /* 0x0000000e02007c0c */ /* 0x000fe2000c7a1270 */
[----:B------:R-:W1:Y:S01]  /*1ffe0*/  LDCU UR10, c[0x0][0x398] ;  /* 0x00007300ff0a77ac */ /* 0x000e620008000800 */
[C---:B0-----:R-:W-:Y:S01]  /*1fff0*/  IADD3 R136, P6, PT, R140.reuse, R133, RZ ;  /* 0x000000858c887210 */ /* 0x041fe20007fde0ff */
[----:B------:R-:W-:Y:S01]  /*20000*/  VIADD R140, R140, UR21 ;  /* 0x000000158c8c7c36 */ /* 0x000fe20008000000 */
[----:B------:R-:W-:Y:S01]  /*20010*/  F2FP.SATFINITE.E4M3.F32.PACK_AB_MERGE_C R143, R89, R88, RZ ;  /* 0x00000058598f723e */ /* 0x000fe200048070ff */
[----:B------:R-:W0:Y:S02]  /*20020*/  LDCU UR14, c[0x0][0x398] ;  /* 0x00007300ff0e77ac */ /* 0x000e240008000800 */
[----:B------:R-:W-:Y:S01]  /*20030*/  IMAD.X R137, R141, 0x1, R134, P6 ;  /* 0x000000018d897824 */ /* 0x000fe200030e0686 */
[----:B------:R-:W-:Y:S02]  /*20040*/  SHF.R.S32.HI R141, RZ, 0x1f, R140 ;  /* 0x0000001fff8d7819 */ /* 0x000fe4000001148c */
[----:B------:R-:W-:-:S02]  /*20050*/  IADD3 R138, P6, PT, R140, R132, RZ ;  /* 0x000000848c8a7210 */ /* 0x000fc40007fde0ff */
[----:B------:R-:W-:Y:S01]  /*20060*/  ISETP.LT.AND P0, PT, R3, UR16, !P0 ;  /* 0x0000001003007c0c */ /* 0x000fe2000c701270 */
[----:B------:R0:W-:Y:S01]  /*20070*/  @P3 STG.E.U8 desc[UR18][R136.64], R142 ;  /* 0x0000008e88003986 */ /* 0x0001e2000c101112 */
[----:B------:R-:W-:Y:S01]  /*20080*/  ISETP.GE.AND P3, PT, R139, UR4, PT ;  /* 0x000000048b007c0c */ /* 0x000fe2000bf66270 */
[----:B------:R-:W-:Y:S01]  /*20090*/  IMAD.X R139, R141, 0x1, R135, P6 ;  /* 0x000000018d8b7824 */ /* 0x000fe200030e0687 */
[----:B------:R-:W-:Y:S01]  /*200a0*/  F2FP.SATFINITE.E4M3.F32.PACK_AB_MERGE_C R145, R87, R86, RZ ;  /* 0x000000565791723e */ /* 0x000fe200048070ff */
[----:B------:R-:W1:Y:S01]  /*200b0*/  LDCU UR4, c[0x0][0x39c] ;  /* 0x00007380ff0477ac */ /* 0x000e620008000800 */
        /* <DEDUP_REMOVED lines=14> */
[----:B------:R-:W-:Y:S01]  /*201a0*/  ISETP.LT.AND P0, PT, R2, UR8, !P4 ;  /* 0x0000000802007c0c */ /* 0x000fe2000e701270 */
[----:B------:R-:W0:Y:S01]  /*201b0*/  LDCU UR8, c[0x0][0x398] ;  /* 0x00007300ff0877ac */ /* 0x000e220008000800 */
[----:B------:R-:W-:-:S02]  /*201c0*/  ISETP.GE.AND P5, PT, R142, UR6, PT ;  /* 0x000000068e007c0c */ /* 0x000fc4000bfa6270 */
[----:B------:R-:W-:Y:S01]  /*201d0*/  SHF.R.S32.HI R139, RZ, 0x1f, R140 ;  /* 0x0000001fff8b7819 */ /* 0x000fe2000001148c */
[----:B------:R-:W0:Y:S01]  /*201e0*/  LDCU UR6, c[0x0][0x398] ;  /* 0x00007300ff0677ac */ /* 0x000e220008000800 */
[----:B------:R-:W-:Y:S02]  /*201f0*/  IADD3 R136, P6, PT, R140, R132, RZ ;  /* 0x000000848c887210 */ /* 0x000fe40007fde0ff */
[----:B------:R-:W-:-:S03]  /*20200*/  SHF.R.S32.HI R138, RZ, 0x8, R138 ;  /* 0x00000008ff8a7819 */ /* 0x000fc6000001148a */
[----:B------:R-:W-:-:S05]  /*20210*/  IMAD.X R137, R139, 0x1, R135, P6 ;  /* 0x000000018b897824 */ /* 0x000fca00030e0687 */
[----:B------:R0:W-:Y:S01]  /*20220*/  @P0 STG.E.U8 desc[UR18][R136.64], R138 ;  /* 0x0000008a88000986 */ /* 0x0001e2000c101112 */
[----:B-1----:R-:W-:Y:S01]  /*20230*/  ISETP.LT.AND P4, PT, R3, UR10, !P4 ;  /* 0x0000000a03007c0c */ /* 0x002fe2000e781270 */
        /* <DEDUP_REMOVED lines=13> */
[----:B------:R-:W-:Y:S01]  /*20310*/  ISETP.LT.AND P1, PT, R3, UR8, !P1 ;  /* 0x0000000803007c0c */ /* 0x000fe2000cf21270 */
        /* <DEDUP_REMOVED lines=29> */
[----:B---3--:R-:W-:Y:S01]  /*204f0*/  F2FP.SATFINITE.E4M3.F32.PACK_AB_MERGE_C R143, R87, R86, RZ ;  /* 0x00000056578f723e */ /* 0x008fe200048070ff */
[----:B------:R-:W0:Y:S02]  /*20500*/  LDCU UR14, c[0x0][0x398] ;  /* 0x00007300ff0e77ac */ /* 0x000e240008000800 */
[----:B------:R-:W-:Y:S01]  /*20510*/  IMAD.X R137, R140, 0x1, R134, P6 ;  /* 0x000000018c897824 */ /* 0x000fe200030e0686 */
[----:B------:R-:W-:Y:S02]  /*20520*/  SHF.R.S32.HI R140, RZ, 0x1f, R141 ;  /* 0x0000001fff8c7819 */ /* 0x000fe4000001148d */
[----:B------:R-:W-:-:S02]  /*20530*/  IADD3 R138, P6, PT, R141, R132, RZ ;  /* 0x000000848d8a7210 */ /* 0x000fc40007fde0ff */
[----:B------:R-:W-:Y:S01]  /*20540*/  ISETP.LT.AND P3, PT, R3, UR16, !P3 ;  /* 0x0000001003007c0c */ /* 0x000fe2000df61270 */
[----:B------:R3:W-:Y:S01]  /*20550*/  @P2 STG.E.U8 desc[UR18][R136.64], R142 ;  /* 0x0000008e88002986 */ /* 0x0007e2000c101112 */
[----:B------:R-:W-:Y:S01]  /*20560*/  ISETP.GE.AND P2, PT, R139, UR4, PT ;  /* 0x000000048b007c0c */ /* 0x000fe2000bf46270 */
[C---:B------:R-:W-:Y:S01]  /*20570*/  IMAD.X R139, R140.reuse, 0x1, R135, P6 ;  /* 0x000000018c8b7824 */ /* 0x040fe200030e0687 */
[----:B------:R-:W-:Y:S01]  /*20580*/  F2FP.SATFINITE.E4M3.F32.PACK_AB_MERGE_C R145, R85, R84, RZ ;  /* 0x000000545591723e */ /* 0x000fe200048070ff */
[----:B------:R-:W0:Y:S01]  /*20590*/  LDCU UR4, c[0x0][0x39c] ;  /* 0x00007380ff0477ac */ /* 0x000e220008000800 */
[----:B------:R-:W4:Y:S01]  /*205a0*/  LDL.LU R84, [R1+0x428] ;  /* 0x0004280001547983 */ /* 0x000f220000300800 */
[----:B------:R-:W0:Y:S01]  /*205b0*/  LDCU UR16, c[0x0][0x398] ;  /* 0x00007300ff1077ac */ /* 0x000e220008000800 */
[----:B---3--:R-:W-:Y:S02]  /*205c0*/  IADD3 R136, P6, PT, R141, R133, RZ ;  /* 0x000000858d887210 */ /* 0x008fe40007fde0ff */
[----:B------:R3:W-:Y:S03]  /*205d0*/  @P4 STG.E.U8 desc[UR18][R138.64], R143 ;  /* 0x0000008f8a004986 */ /* 0x0007e6000c101112 */
[----:B------:R-:W-:Y:S01]  /*205e0*/  IMAD.X R137, R140, 0x1, R134, P6 ;  /* 0x000000018c897824 */ /* 0x000fe200030e0686 */
[----:B------:R-:W4:Y:S04]  /*205f0*/  LDL.LU R85, [R1+0x42c] ;  /* 0x00042c0001557983 */ /* 0x000f280000300800 */
[----:B------:R2:W-:Y:S01]  /*20600*/  @P3 STG.E.U8 desc[UR18][R136.64], R144 ;  /* 0x0000009088003986 */ /* 0x0005e2000c101112 */
[----:B---3--:R-:W-:-:S02]  /*20610*/  PRMT R138, R143, 0x9910, RZ ;  /* 0x000099108f8a7816 */ /* 0x008fc400000000ff */
[----:B------:R-:W-:Y:S02]  /*20620*/  PRMT R143, R144, 0x9910, RZ ;  /* 0x00009910908f7816 */ /* 0x000fe400000000ff */
[----:B--2---:R-:W-:Y:S02]  /*20630*/  F2FP.SATFINITE.E4M3.F32.PACK_AB_MERGE_C R144, R75, R74, RZ ;  /* 0x0000004a4b90723e */ /* 0x004fe400048070ff */
[----:B------:R-:W2:Y:S04]  /*20640*/  LDL.LU R74, [R1+0x28] ;  /* 0x00002800014a7983 */ /* 0x000ea80000300800 */
[----:B------:R-:W2:Y:S01]  /*20650*/  LDL.LU R75, [R1+0x2c] ;  /* 0x00002c00014b7983 */ /* 0x000ea20000300800 */
[----:B------:R-:W-:Y:S02]  /*20660*/  VIADD R142, R0, 0x4b ;  /* 0x0000004b008e7836 */ /* 0x000fe40000000000 */
[----:B------:R-:W-:Y:S01]  /*20670*/  VIADD R141, R141, UR21 ;  /* 0x000000158d8d7c36 */ /* 0x000fe20008000000 */
[----:B------:R-:W-:Y:S01]  /*20680*/  ISETP.LT.AND P3, PT, R2, UR8, !P5 ;  /* 0x0000000802007c0c */ /* 0x000fe2000ef61270 */
[----:B------:R-:W3:Y:S01]  /*20690*/  LDCU UR8, c[0x0][0x398] ;  /* 0x00007300ff0877ac */ /* 0x000ee20008000800 */
        /* <DEDUP_REMOVED lines=21> */
[----:B---3--:R-:W-:Y:S01]  /*207f0*/  ISETP.LT.AND P0, PT, R3, UR8, !P0 ;  /* 0x0000000803007c0c */ /* 0x008fe2000c701270 */
[----:B------:R3:W-:Y:S01]  /*20800*/  @P5 STG.E.U8 desc[UR18][R138.64], R143 ;  /* 0x0000008f8a005986 */ /* 0x0007e2000c101112 */
[C---:B------:R-:W-:Y:S01]  /*20810*/  VIADD R140, R141.reuse, UR21 ;  /* 0x000000158d8c7c36 */ /* 0x040fe20008000000 */
[----:B------:R-:W0:Y:S02]  /*20820*/  LDCU UR8, c[0x0][0x398] ;  /* 0x00007300ff0877ac */ /* 0x000e240008000800 */
[----:B------:R-:W-:Y:S01]  /*20830*/  @P6 STG.E.U8 desc[UR18][R136.64], R145 ;  /* 0x0000009188006986 */ /* 0x000fe2000c101112 */
[----:B---3--:R-:W-:-:S05]  /*20840*/  IADD3 R138, P6, PT, R141, R133, RZ ;  /* 0x000000858d8a7210 */ /* 0x008fca0007fde0ff */
        /* <DEDUP_REMOVED lines=17> */
[----:B------:R-:W3:Y:S01]  /*20960*/  LDCU UR12, c[0x0][0x398] ;  /* 0x00007300ff0c77ac */ /* 0x000ee20008000800 */
[----:B-1----:R-:W-:-:S03]  /*20970*/  ISETP.LT.AND P1, PT, R3, UR10, !P1 ;  /* 0x0000000a03007c0c */ /* 0x002fc6000cf21270 */
[----:B------:R1:W-:Y:S01]  /*20980*/  @P5 STG.E.U8 desc[UR18][R136.64], R143 ;  /* 0x0000008f88005986 */ /* 0x0003e2000c101112 */
[----:B------:R-:W-:Y:S01]  /*20990*/  ISETP.LT.AND P5, PT, R2, UR14, !P2 ;  /* 0x0000000e02007c0c */ /* 0x000fe2000d7a1270 */
[----:B------:R-:W0:Y:S01]  /*209a0*/  LDCU UR10, c[0x0][0x398] ;  /* 0x00007300ff0a77ac */ /* 0x000e220008000800 */
[C---:B-1----:R-:W-:Y:S01]  /*209b0*/  IADD3 R136, P6, PT, R140.reuse, R133, RZ ;  /* 0x000000858c887210 */ /* 0x042fe20007fde0ff */
[----:B------:R-:W-:Y:S01]  /*209c0*/  VIADD R140, R140, UR21 ;  /* 0x000000158c8c7c36 */ /* 0x000fe20008000000 */
[----:B----4-:R-:W-:Y:S01]  /*209d0*/  F2FP.SATFINITE.E4M3.F32.PACK_AB_MERGE_C R143, R85, R84, RZ ;  /* 0x00000054558f723e */ /* 0x010fe200048070ff */
[----:B------:R-:W1:Y:S02]  /*209e0*/  LDCU UR14, c[0x0][0x398] ;  /* 0x00007300ff0e77ac */ /* 0x000e640008000800 */
        /* <DEDUP_REMOVED lines=21> */
[----:B------:R-:W-:Y:S02]  /*20b40*/  VIADD R142, R0, 0x4f ;  /* 0x0000004f008e7836 */ /* 0x000fe40000000000 */
[----:B------:R-:W-:Y:S01]  /*20b50*/  VIADD R140, R140, UR21 ;  /* 0x000000158c8c7c36 */ /* 0x000fe20008000000 */
[----:B------:R-:W-:Y:S01]  /*20b60*/  ISETP.LT.AND P2, PT, R2, UR8, !P4 ;  /* 0x0000000802007c0c */ /* 0x000fe2000e741270 */
[----:B------:R-:W4:Y:S01]  /*20b70*/  LDCU UR8, c[0x0][0x398] ;  /* 0x00007300ff0877ac */ /* 0x000f220008000800 */
        /* <DEDUP_REMOVED lines=21> */
[----:B----4-:R-:W-:Y:S01]  /*20cd0*/  ISETP.LT.AND P3, PT, R3, UR8, !P3 ;  /* 0x0000000803007c0c */ /* 0x010fe2000df61270 */
[----:B------:R4:W-:Y:S01]  /*20ce0*/  @P4 STG.E.U8 desc[UR18][R138.64], R143 ;  /* 0x0000008f8a004986 */ /* 0x0009e2000c101112 */
[C---:B------:R-:W-:Y:S01]  /*20cf0*/  VIADD R141, R140.reuse, UR21 ;  /* 0x000000158c8d7c36 */ /* 0x040fe20008000000 */
[----:B------:R-:W0:Y:S02]  /*20d00*/  LDCU UR8, c[0x0][0x398] ;  /* 0x00007300ff0877ac */ /* 0x000e240008000800 */
[----:B------:R-:W-:Y:S01]  /*20d10*/  @P6 STG.E.U8 desc[UR18][R136.64], R145 ;  /* 0x0000009188006986 */ /* 0x000fe2000c101112 */
[----:B----4-:R-:W-:-:S05]  /*20d20*/  IADD3 R138, P6, PT, R140, R133, RZ ;  /* 0x000000858c8a7210 */ /* 0x010fca0007fde0ff */
        /* <DEDUP_REMOVED lines=21> */
[----:B------:R-:W4:Y:S01]  /*20e80*/  LDCU UR10, c[0x0][0x398] ;  /* 0x00007300ff0a77ac */ /* 0x000f220008000800 */
[C---:B-1----:R-:W-:Y:S01]  /*20e90*/  IADD3 R136, P6, PT, R141.reuse, R133, RZ ;  /* 0x000000858d887210 */ /* 0x042fe20007fde0ff */
[----:B------:R-:W-:Y:S01]  /*20ea0*/  VIADD R141, R141, UR21 ;  /* 0x000000158d8d7c36 */ /* 0x000fe20008000000 */
[----:B------:R-:W-:Y:S01]  /*20eb0*/  F2FP.SATFINITE.E4M3.F32.PACK_AB_MERGE_C R143, R83, R82, RZ ;  /* 0x00000052538f723e */ /* 0x000fe200048070ff */
[----:B------:R-:W1:Y:S02]  /*20ec0*/  LDCU UR14, c[0x0][0x398] ;  /* 0x00007300ff0e77ac */ /* 0x000e640008000800 */
        /* <DEDUP_REMOVED lines=165> */
[----:B------:R-:W4:Y:S01]  /*21920*/  LDL.LU R76, [R1+0x468] ;  /* 0x00046800014c7983 */ /* 0x000f220000300800 */
[----:B------:R-:W-:Y:S02]  /*21930*/  F2FP.SATFINITE.E4M3.F32.PACK_AB_MERGE_C R161, R68, R71, RZ ;  /* 0x0000004744a1723e */ /* 0x000fe400048070ff */
[----:B------:R-:W-:Y:S01]  /*21940*/  F2FP.SATFINITE.E4M3.F32.PACK_AB_MERGE_C R66, R70, R69, RZ ;  /* 0x000000454642723e */ /* 0x000fe200048070ff */
[----:B------:R-:W0:Y:S01]  /*21950*/  LDCU UR16, c[0x0][0x398] ;  /* 0x00007300ff1077ac */ /* 0x000e220008000800 */
[----:B-1----:R-:W-:Y:S01]  /*21960*/  IADD3 R136, P6, PT, R141, R133, RZ ;  /* 0x000000858d887210 */ /* 0x002fe20007fde0ff */
[----:B------:R1:W-:Y:S04]  /*21970*/  @P4 STG.E.U8 desc[UR18][R138.64], R143 ;  /* 0x0000008f8a004986 */ /* 0x0003e8000c101112 */
[----:B------:R-:W-:Y:S01]  /*21980*/  IMAD.X R137, R140, 0x1, R134, P6 ;  /* 0x000000018c897824 */ /* 0x000fe200030e0686 */
[----:B------:R-:W4:Y:S04]  /*21990*/  LDL.LU R77, [R1+0x46c] ;  /* 0x00046c00014d7983 */ /* 0x000f280000300800 */
[----:B------:R2:W-:Y:S01]  /*219a0*/  @P3 STG.E.U8 desc[UR18][R136.64], R144 ;  /* 0x0000009088003986 */ /* 0x0005e2000c101112 */
[----:B-1----:R-:W-:-:S02]  /*219b0*/  PRMT R138, R143, 0x9910, RZ ;  /* 0x000099108f8a7816 */ /* 0x002fc400000000ff */
[----:B------:R-:W-:Y:S01]  /*219c0*/  PRMT R143, R144, 0x9910, RZ ;  /* 0x00009910908f7816 */ /* 0x000fe200000000ff */
[----:B------:R-:W-:Y:S01]  /*219d0*/  VIADD R142, R0, 0x5b ;  /* 0x0000005b008e7836 */ /* 0x000fe20000000000 */
[----:B--2---:R-:W-:Y:S02]  /*219e0*/  F2FP.SATFINITE.E4M3.F32.PACK_AB_MERGE_C R144, R75, R74, RZ ;  /* 0x0000004a4b90723e */ /* 0x004fe400048070ff */
[----:B------:R-:W2:Y:S04]  /*219f0*/  LDL.LU R74, [R1+0x68] ;  /* 0x00006800014a7983 */ /* 0x000ea80000300800 */
[----:B------:R-:W2:Y:S01]  /*21a00*/  LDL.LU R75, [R1+0x6c] ;  /* 0x00006c00014b7983 */ /* 0x000ea20000300800 */
        /* <DEDUP_REMOVED lines=28> */
[----:B------:R3:W-:Y:S01]  /*21bd0*/  @P6 STG.E.U8 desc[UR18][R136.64], R145 ;  /* 0x0000009188006986 */ /* 0x0007e2000c101112 */
[----:B------:R-:W-:Y:S01]  /*21be0*/  ISETP.LT.AND P5, PT, R2, UR12, !P1 ;  /* 0x0000000c02007c0c */ /* 0x000fe2000cfa1270 */
[----:B------:R-:W0:Y:S01]  /*21bf0*/  LDCU UR12, c[0x0][0x398] ;  /* 0x00007300ff0c77ac */ /* 0x000e220008000800 */
[----:B-1----:R-:W-:-:S02]  /*21c00*/  IADD3 R138, P6, PT, R141, R133, RZ ;  /* 0x000000858d8a7210 */ /* 0x002fc40007fde0ff */
[----:B------:R-:W-:-:S03]  /*21c10*/  SHF.R.S32.HI R141, RZ, 0x1f, R140 ;  /* 0x0000001fff8d7819 */ /* 0x000fc6000001148c */
[----:B------:R-:W-:Y:S01]  /*21c20*/  IMAD.X R139, R142, 0x1, R134, P6 ;  /* 0x000000018e8b7824 */ /* 0x000fe200030e0686 */
[----:B---3--:R-:W-:Y:S01]  /*21c30*/  IADD3 R136, P6, PT, R140, R132, RZ ;  /* 0x000000848c887210 */ /* 0x008fe20007fde0ff */
[----:B------:R-:W-:Y:S01]  /*21c40*/  VIADD R142, R0, 0x5d ;  /* 0x0000005d008e7836 */ /* 0x000fe20000000000 */
[----:B------:R-:W-:Y:S02]  /*21c50*/  PRMT R143, R145, 0x9910, RZ ;  /* 0x00009910918f7816 */ /* 0x000fe400000000ff */
[----:B------:R1:W-:Y:S01]  /*21c60*/  @P0 STG.E.U8 desc[UR18][R138.64], R144 ;  /* 0x000000908a000986 */ /* 0x0003e2000c101112 */
[----:B------:R-:W-:Y:S01]  /*21c70*/  IMAD.X R137, R141, 0x1, R135, P6 ;  /* 0x000000018d897824 */ /* 0x000fe200030e0687 */
[----:B0-----:R-:W-:Y:S01]  /*21c80*/  ISETP.GE.AND P0, PT, R142, UR4, PT ;  /* 0x000000048e007c0c */ /* 0x001fe2000bf06270 */
[----:B------:R-:W0:Y:S01]  /*21c90*/  LDCU UR4, c[0x0][0x39c] ;  /* 0x00007380ff0477ac */ /* 0x000e220008000800 */
[----:B------:R-:W-:Y:S02]  /*21ca0*/  SHF.R.S32.HI R143, RZ, 0x8, R143 ;  /* 0x00000008ff8f7819 */ /* 0x000fe4000001148f */
[----:B------:R-:W-:-:S02]  /*21cb0*/  ISETP.LT.AND P1, PT, R3, UR10, !P1 ;  /* 0x0000000a03007c0c */ /* 0x000fc4000cf21270 */
[----:B-1----:R-:W-:Y:S01]  /*21cc0*/  PRMT R139, R144, 0x9910, RZ ;  /* 0x00009910908b7816 */ /* 0x002fe200000000ff */
[----:B------:R1:W-:Y:S01]  /*21cd0*/  @P5 STG.E.U8 desc[UR18][R136.64], R143 ;  /* 0x0000008f88005986 */ /* 0x0003e2000c101112 */
[----:B------:R-:W-:Y:S01]  /*21ce0*/  VIADD R142, R0, 0x5e ;  /* 0x0000005e008e7836 */ /* 0x000fe20000000000 */
[----:B------:R-:W3:Y:S01]  /*21cf0*/  LDCU UR10, c[0x0][0x398] ;  /* 0x00007300ff0a77ac */ /* 0x000ee20008000800 */
[----:B------:R-:W-:Y:S02]  /*21d00*/  SHF.R.S32.HI R139, RZ, 0x8, R139 ;  /* 0x00000008ff8b7819 */ /* 0x000fe4000001148b */
[C---:B-1----:R-:W-:Y:S01]  /*21d10*/  IADD3 R136, P6, PT, R140.reuse, R133, RZ ;  /* 0x000000858c887210 */ /* 0x042fe20007fde0ff */
[----:B------:R-:W-:-:S04]  /*21d20*/  VIADD R140, R140, UR21 ;  /* 0x000000158c8c7c36 */ /* 0x000fc80008000000 */
[----:B------:R-:W-:Y:S01]  /*21d30*/  IMAD.X R137, R141, 0x1, R134, P6 ;  /* 0x000000018d897824 */ /* 0x000fe200030e0686 */
[----:B------:R-:W-:Y:S02]  /*21d40*/  SHF.R.S32.HI R141, RZ, 0x1f, R140 ;  /* 0x0000001fff8d7819 */ /* 0x000fe4000001148c */
[----:B------:R-:W-:Y:S02]  /*21d50*/  IADD3 R138, P6, PT, R140, R132, RZ ;  /* 0x000000848c8a7210 */ /* 0x000fe40007fde0ff */
[----:B------:R1:W-:Y:S01]  /*21d60*/  @P1 STG.E.U8 desc[UR18][R136.64], R139 ;  /* 0x0000008b88001986 */ /* 0x0003e2000c101112 */
[----:B----4-:R-:W-:-:S03]  /*21d70*/  F2FP.SATFINITE.E4M3.F32.PACK_AB_MERGE_C R143, R77, R76, RZ ;  /* 0x0000004c4d8f723e */ /* 0x010fc600048070ff */
[----:B------:R-:W4:Y:S04]  /*21d80*/  LDL.LU R76, [R1+0x470] ;  /* 0x00047000014c7983 */ /* 0x000f280000300800 */
[----:B------:R-:W4:Y:S01]  /*21d90*/  LDL.LU R77, [R1+0x474] ;  /* 0x00047400014d7983 */ /* 0x000f220000300800 */
[----:B-1----:R-:W-:Y:S01]  /*21da0*/  IMAD.X R139, R141, 0x1, R135, P6 ;  /* 0x000000018d8b7824 */ /* 0x002fe200030e0687 */
[----:B0-----:R-:W-:Y:S01]  /*21db0*/  ISETP.GE.AND P6, PT, R142, UR4, PT ;  /* 0x000000048e007c0c */ /* 0x001fe2000bfc6270 */
[----:B------:R-:W0:Y:S01]  /*21dc0*/  LDCU UR4, c[0x0][0x39c] ;  /* 0x00007380ff0477ac */ /* 0x000e220008000800 */
[----:B--2---:R-:W-:Y:S02]  /*21dd0*/  F2FP.SATFINITE.E4M3.F32.PACK_AB_MERGE_C R142, R75, R74, RZ ;  /* 0x0000004a4b8e723e */ /* 0x004fe400048070ff */
[----:B------:R-:W2:Y:S04]  /*21de0*/  LDL.LU R74, [R1+0x70] ;  /* 0x00007000014a7983 */ /* 0x000ea80000300800 */
[----:B------:R-:W2:Y:S01]  /*21df0*/  LDL.LU R75, [R1+0x74] ;  /* 0x00007400014b7983 */ /* 0x000ea20000300800 */
[----:B------:R-:W-:Y:S01]  /*21e00*/  ISETP.LT.AND P5, PT, R2, UR6, !P2 ;  /* 0x0000000602007c0c */ /* 0x000fe2000d7a1270 */
[----:B------:R-:W1:Y:S01]  /*21e10*/  LDCU UR6, c[0x0][0x398] ;  /* 0x00007300ff0677ac */ /* 0x000e620008000800 */
[----:B------:R-:W-:-:S02]  /*21e20*/  ISETP.LT.AND P2, PT, R3, UR14, !P2 ;  /* 0x0000000e03007c0c */ /* 0x000fc4000d741270 */
[C---:B------:R-:W-:Y:S01]  /*21e30*/  IADD3 R136, P1, PT, R140.reuse, R133, RZ ;  /* 0x000000858c887210 */ /* 0x040fe20007f3e0ff */
[----:B------:R-:W0:Y:S04]  /*21e40*/  LDCU UR14, c[0x0][0x398] ;  /* 0x00007300ff0e77ac */ /* 0x000e280008000800 */
[----:B------:R-:W-:Y:S02]  /*21e50*/  IMAD.X R137, R141, 0x1, R134, P1 ;  /* 0x000000018d897824 */ /* 0x000fe400008e0686 */
[----:B------:R-:W-:Y:S02]  /*21e60*/  VIADD R140, R140, UR21 ;  /* 0x000000158c8c7c36 */ /* 0x000fe40008000000 */
[----:B------:R-:W-:Y:S04]  /*21e70*/  @P5 STG.E.U8 desc[UR18][R138.64], R143 ;  /* 0x0000008f8a005986 */ /* 0x000fe8000c101112 */
[----:B------:R0:W-:Y:S01]  /*21e80*/  @P2 STG.E.U8 desc[UR18][R136.64], R142 ;  /* 0x0000008e88002986 */ /* 0x0001e2000c101112 */
[----:B------:R-:W-:Y:S01]  /*21e90*/  ISETP.LT.AND P2, PT, R2, UR8, !P4 ;  /* 0x0000000802007c0c */ /* 0x000fe2000e741270 */
[----:B------:R-:W-:Y:S01]  /*21ea0*/  VIADD R141, R0, 0xff ;  /* 0x000000ff008d7836 */ /* 0x000fe20000000000 */
[----:B0-----:R-:W-:Y:S01]  /*21eb0*/  PRMT R136, R143, 0x9910, RZ ;  /* 0x000099108f887816 */ /* 0x001fe200000000ff */
[----:B------:R-:W0:Y:S01]  /*21ec0*/  LDCU UR8, c[0x0][0x398] ;  /* 0x00007300ff0877ac */ /* 0x000e220008000800 */
[----:B------:R-:W-:-:S02]  /*21ed0*/  PRMT R143, R142, 0x9910, RZ ;  /* 0x000099108e8f7816 */ /* 0x000fc400000000ff */
[----:B------:R-:W-:Y:S01]  /*21ee0*/  SHF.R.S32.HI R137, RZ, 0x1f, R140 ;  /* 0x0000001fff897819 */ /* 0x000fe2000001148c */
[----:B------:R-:W-:Y:S01]  /*21ef0*/  IMAD.MOV.U32 R142, RZ, RZ, R136 ;  /* 0x000000ffff8e7224 */ /* 0x000fe200078e0088 */
[----:B------:R-:W-:-:S04]  /*21f00*/  IADD3 R138, P1, PT, R140, R132, RZ ;  /* 0x000000848c8a7210 */ /* 0x000fc80007f3e0ff */
[----:B------:R-:W-:Y:S01]  /*21f10*/  SHF.R.S32.HI R142, RZ, 0x8, R142 ;  /* 0x00000008ff8e7819 */ /* 0x000fe2000001148e */
[----:B------:R-:W-:Y:S01]  /*21f20*/  IMAD.X R139, R137, 0x1, R135, P1 ;  /* 0x00000001898b7824 */ /* 0x000fe200008e0687 */
[----:B------:R-:W-:Y:S02]  /*21f30*/  ISETP.GE.AND P1, PT, R141, UR27, PT ;  /* 0x0000001b8d007c0c */ /* 0x000fe4000bf26270 */
[----:B------:R-:W-:Y:S02]  /*21f40*/  SHF.R.S32.HI R141, RZ, 0x8, R143 ;  /* 0x00000008ff8d7819 */ /* 0x000fe4000001148f */
[----:B------:R4:W-:Y:S02]  /*21f50*/  @P2 STG.E.U8 desc[UR18][R138.64], R142 ;  /* 0x0000008e8a002986 */ /* 0x0009e4000c101112 */
[----:B----4-:R-:W-:Y:S02]  /*21f60*/  F2FP.SATFINITE.E4M3.F32.PACK_AB_MERGE_C R142, R77, R76, RZ ;  /* 0x0000004c4d8e723e */ /* 0x010fe400048070ff */
[----:B------:R-:W4:Y:S04]  /*21f70*/  LDL.LU R76, [R1+0x478] ;  /* 0x00047800014c7983 */ /* 0x000f280000300800 */
[----:B------:R-:W4:Y:S01]  /*21f80*/  LDL.LU R77, [R1+0x47c] ;  /* 0x00047c00014d7983 */ /* 0x000f220000300800 */
[----:B--2---:R-:W-:-:S03]  /*21f90*/  F2FP.SATFINITE.E4M3.F32.PACK_AB_MERGE_C R143, R75, R74, RZ ;  /* 0x0000004a4b8f723e */ /* 0x004fc600048070ff */
[----:B------:R-:W2:Y:S04]  /*21fa0*/  LDL.LU R74, [R1+0x78] ;  /* 0x00007800014a7983 */ /* 0x000ea80000300800 */
[----:B------:R-:W2:Y:S01]  /*21fb0*/  LDL.LU R75, [R1+0x7c] ;  /* 0x00007c00014b7983 */ /* 0x000ea20000300800 */
[----:B---3--:R-:W-:Y:S01]  /*21fc0*/  ISETP.LT.AND P4, PT, R3, UR10, !P4 ;  /* 0x0000000a03007c0c */ /* 0x008fe2000e781270 */
[----:B------:R-:W3:Y:S01]  /*21fd0*/  LDCU UR10, c[0x0][0x398] ;  /* 0x00007300ff0a77ac */ /* 0x000ee20008000800 */
[C---:B------:R-:W-:Y:S01]  /*21fe0*/  IADD3 R136, P5, PT, R140.reuse, R133, RZ ;  /* 0x000000858c887210 */ /* 0x040fe20007fbe0ff */
[----:B------:R-:W-:-:S04]  /*21ff0*/  VIADD R140, R140, UR21 ;  /* 0x000000158c8c7c36 */ /* 0x000fc80008000000 */
[----:B------:R-:W-:Y:S01]  /*22000*/  IMAD.X R137, R137, 0x1, R134, P5 ;  /* 0x0000000189897824 */ /* 0x000fe200028e0686 */
[----:B-1----:R-:W-:Y:S01]  /*22010*/  ISETP.LT.AND P5, PT, R2, UR6, !P3 ;  /* 0x0000000602007c0c */ /* 0x002fe2000dfa1270 */
[----:B------:R-:W1:Y:S04]  /*22020*/  LDCU UR6, c[0x0][0x39c] ;  /* 0x00007380ff0677ac */ /* 0x000e680008000800 */
[----:B------:R0:W-:Y:S01]  /*22030*/  @P4 STG.E.U8 desc[UR18][R136.64], R141 ;  /* 0x0000008d88004986 */ /* 0x0001e2000c101112 */
[----:B------:R-:W-:Y:S02]  /*22040*/  IADD3 R138, P4, PT, R140, R132, RZ ;  /* 0x000000848c8a7210 */ /* 0x000fe40007f9e0ff */
[----:B------:R-:W-:Y:S01]  /*22050*/  ISETP.LT.AND P3, PT, R3, UR12, !P3 ;  /* 0x0000000c03007c0c */ /* 0x000fe2000df61270 */
[----:B------:R-:W1:Y:S01]  /*22060*/  LDCU UR12, c[0x0][0x398] ;  /* 0x00007300ff0c77ac */ /* 0x000e620008000800 */
[----:B0-----:R-:W-:Y:S01]  /*22070*/  VIADD R136, R0, 0xfe ;  /* 0x000000fe00887836 */ /* 0x001fe20000000000 */
[----:B------:R-:W-:-:S04]  /*22080*/  SHF.R.S32.HI R137, RZ, 0x1f, R140 ;  /* 0x0000001fff897819 */ /* 0x000fc8000001148c */
[----:B------:R-:W-:Y:S01]  /*22090*/  ISETP.GE.AND P2, PT, R136, UR25, PT ;  /* 0x0000001988007c0c */ /* 0x000fe2000bf46270 */
[----:B------:R-:W-:Y:S01]  /*220a0*/  IMAD.X R139, R137, 0x1, R135, P4 ;  /* 0x00000001898b7824 */ /* 0x000fe200020e0687 */
[C---:B------:R-:W-:Y:S01]  /*220b0*/  IADD3 R136, P4, PT, R140.reuse, R133, RZ ;  /* 0x000000858c887210 */ /* 0x040fe20007f9e0ff */
[----:B------:R-:W-:-:S04]  /*220c0*/  VIADD R140, R140, UR21 ;  /* 0x000000158c8c7c36 */ /* 0x000fc80008000000 */
[----:B------:R-:W-:Y:S01]  /*220d0*/  IMAD.X R137, R137, 0x1, R134, P4 ;  /* 0x0000000189897824 */ /* 0x000fe200020e0686 */
[----:B------:R0:W-:Y:S04]  /*220e0*/  @P5 STG.E.U8 desc[UR18][R138.64], R142 ;  /* 0x0000008e8a005986 */ /* 0x0001e8000c101112 */
[----:B------:R1:W-:Y:S01]  /*220f0*/  @P3 STG.E.U8 desc[UR18][R136.64], R143 ;  /* 0x0000008f88003986 */ /* 0x0003e2000c101112 */
[----:B------:R-:W-:Y:S01]  /*22100*/  ISETP.LT.AND P3, PT, R2, UR8, !P0 ;  /* 0x0000000802007c0c */ /* 0x000fe2000c761270 */
[----:B------:R-:W2:Y:S01]  /*22110*/  LDCU UR8, c[0x0][0x398] ;  /* 0x00007300ff0877ac */ /* 0x000ea20008000800 */
[----:B---3--:R-:W-:Y:S01]  /*22120*/  ISETP.LT.AND P0, PT, R3, UR10, !P0 ;  /* 0x0000000a03007c0c */ /* 0x008fe2000c701270 */
[----:B------:R-:W-:Y:S01]  /*22130*/  VIADD R141, R0, 0x5f ;  /* 0x0000005f008d7836 */ /* 0x000fe20000000000 */
[----:B------:R-:W3:Y:S01]  /*22140*/  LDCU UR10, c[0x0][0x398] ;  /* 0x00007300ff0a77ac */ /* 0x000ee20008000800 */
[----:B0-----:R-:W-:-:S02]  /*22150*/  IADD3 R138, P5, PT, R140, R132, RZ ;  /* 0x000000848c8a7210 */ /* 0x001fc40007fbe0ff */
[----:B------:R-:W-:Y:S02]  /*22160*/  PRMT R142, R142, 0x9910, RZ ;  /* 0x000099108e8e7816 */ /* 0x000fe400000000ff */
[----:B-1----:R-:W-:Y:S02]  /*22170*/  SHF.R.S32.HI R137, RZ, 0x1f, R140 ;  /* 0x0000001fff897819 */ /* 0x002fe4000001148c */
[----:B------:R-:W-:-:S03]  /*22180*/  SHF.R.S32.HI R142, RZ, 0x8, R142 ;  /* 0x00000008ff8e7819 */ /* 0x000fc6000001148e */
[----:B------:R-:W-:Y:S01]  /*22190*/  IMAD.X R139, R137, 0x1, R135, P5 ;  /* 0x00000001898b7824 */ /* 0x000fe200028e0687 */
[----:B------:R-:W-:Y:S02]  /*221a0*/  IADD3 R136, P5, PT, R140, R133, RZ ;  /* 0x000000858c887210 */ /* 0x000fe40007fbe0ff */
[----:B------:R-:W-:Y:S02]  /*221b0*/  PRMT R143, R143, 0x9910, RZ ;  /* 0x000099108f8f7816 */ /* 0x000fe400000000ff */
[----:B--2---:R-:W-:Y:S02]  /*221c0*/  F2FP.SATFINITE.E4M3.F32.PACK_AB_MERGE_C R158, R75, R74, RZ ;  /* 0x0000004a4b9e723e */ /* 0x004fe400048070ff */
[----:B------:R-:W2:Y:S04]  /*221d0*/  LDL.LU R74, [R1+0x480] ;  /* 0x00048000014a7983 */ /* 0x000ea80000300800 */
[----:B------:R-:W2:Y:S01]  /*221e0*/  LDL.LU R75, [R1+0x484] ;  /* 0x00048400014b7983 */ /* 0x000ea20000300800 */
[----:B------:R-:W-:-:S03]  /*221f0*/  IMAD.X R137, R137, 0x1, R134, P5 ;  /* 0x0000000189897824 */ /* 0x000fc600028e0686 */
[----:B------:R0:W-:Y:S01]  /*22200*/  @P3 STG.E.U8 desc[UR18][R138.64], R142 ;  /* 0x0000008e8a003986 */ /* 0x0001e2000c101112 */
[----:B------:R-:W-:Y:S01]  /*22210*/  VIADD R140, R140, UR21 ;  /* 0x000000158c8c7c36 */ /* 0x000fe20008000000 */
[----:B------:R-:W-:Y:S01]  /*22220*/  ISETP.GE.AND P4, PT, R141, UR4, PT ;  /* 0x000000048d007c0c */ /* 0x000fe2000bf86270 */
[----:B------:R-:W1:Y:S01]  /*22230*/  LDCU UR4, c[0x0][0x39c] ;  /* 0x00007380ff0477ac */ /* 0x000e620008000800 */
[----:B------:R-:W-:Y:S02]  /*22240*/  ISETP.LT.AND P5, PT, R2, UR12, !P6 ;  /* 0x0000000c02007c0c */ /* 0x000fe4000f7a1270 */
[----:B0-----:R-:W-:Y:S01]  /*22250*/  SHF.R.S32.HI R138, RZ, 0x8, R143 ;  /* 0x00000008ff8a7819 */ /* 0x001fe2000001148f */
[----:B------:R-:W-:Y:S01]  /*22260*/  VIADD R141, R0, 0x60 ;  /* 0x00000060008d7836 */ /* 0x000fe20000000000 */
[----:B------:R-:W0:Y:S03]  /*22270*/  LDCU UR12, c[0x0][0x398] ;  /* 0x00007300ff0c77ac */ /* 0x000e260008000800 */
[----:B------:R1:W-:Y:S01]  /*22280*/  @P0 STG.E.U8 desc[UR18][R136.64], R138 ;  /* 0x0000008a88000986 */ /* 0x0003e2000c101112 */
[----:B------:R-:W-:Y:S01]  /*22290*/  ISETP.LT.AND P6, PT, R3, UR8, !P6 ;  /* 0x0000000803007c0c */ /* 0x000fe2000f7c1270 */
[----:B------:R-:W-:Y:S01]  /*222a0*/  VIADD R150, R140, UR21 ;  /* 0x000000158c967c36 */ /* 0x000fe20008000000 */
[----:B------:R-:W-:-:S02]  /*222b0*/  ISETP.GE.AND P3, PT, R141, UR6, PT ;  /* 0x000000068d007c0c */ /* 0x000fc4000bf66270 */
[----:B-1----:R-:W-:Y:S02]  /*222c0*/  SHF.R.S32.HI R137, RZ, 0x1f, R140 ;  /* 0x0000001fff897819 */ /* 0x002fe4000001148c */
[----:B------:R-:W-:Y:S01]  /*222d0*/  IADD3 R138, P0, PT, R140, R132, RZ ;  /* 0x000000848c8a7210 */ /* 0x000fe20007f1e0ff */
[----:B------:R-:W-:Y:S01]  /*222e0*/  VIADD R141, R0, 0x61 ;  /* 0x00000061008d7836 */ /* 0x000fe20000000000 */
[----:B----4-:R-:W-:Y:S01]  /*222f0*/  F2FP.SATFINITE.E4M3.F32.PACK_AB_MERGE_C R143, R77, R76, RZ ;  /* 0x0000004c4d8f723e */ /* 0x010fe200048070ff */
[----:B------:R-:W-:Y:S01]  /*22300*/  VIADD R146, R150, UR21 ;  /* 0x0000001596927c36 */ /* 0x000fe20008000000 */
[----:B------:R-:W4:Y:S01]  /*22310*/  LDL.LU R76, [R1+0x80] ;  /* 0x00008000014c7983 */ /* 0x000f220000300800 */
[C---:B------:R-:W-:Y:S01]  /*22320*/  IMAD.X R139, R137.reuse, 0x1, R135, P0 ;  /* 0x00000001898b7824 */ /* 0x040fe200000e0687 */
[----:B------:R-:W-:Y:S01]  /*22330*/  IADD3 R136, P0, PT, R140, R133, RZ ;  /* 0x000000858c887210 */ /* 0x000fe20007f1e0ff */
[----:B------:R-:W-:Y:S01]  /*22340*/  VIADD R142, R146, UR21 ;  /* 0x00000015928e7c36 */ /* 0x000fe20008000000 */
[----:B------:R-:W4:Y:S01]  /*22350*/  LDL.LU R77, [R1+0x84] ;  /* 0x00008400014d7983 */ /* 0x000f220000300800 */
[----:B------:R-:W1:Y:S02]  /*22360*/  LDCU UR6, c[0x0][0x39c] ;  /* 0x00007380ff0677ac */ /* 0x000e640008000800 */
[----:B------:R-:W-:Y:S01]  /*22370*/  IMAD.X R137, R137, 0x1, R134, P0 ;  /* 0x0000000189897824 */ /* 0x000fe200000e0686 */
[----:B------:R0:W-:Y:S01]  /*22380*/  @P5 STG.E.U8 desc[UR18][R138.64], R143 ;  /* 0x0000008f8a005986 */ /* 0x0001e2000c101112 */
[----:B------:R-:W-:Y:S01]  /*22390*/  ISETP.GE.AND P0, PT, R141, UR4, PT ;  /* 0x000000048d007c0c */ /* 0x000fe2000bf06270 */
[----:B------:R-:W1:Y:S02]  /*223a0*/  LDCU UR4, c[0x0][0x398] ;  /* 0x00007300ff0477ac */ /* 0x000e640008000800 */
[----:B------:R3:W-:Y:S01]  /*223b0*/  @P6 STG.E.U8 desc[UR18][R136.64], R158 ;  /* 0x0000009e88006986 */ /* 0x0007e2000c101112 */
[----:B------:R-:W1:Y:S01]  /*223c0*/  LDCU UR8, c[0x0][0x39c] ;  /* 0x00007380ff0877ac */ /* 0x000e620008000800 */
[----:B0-----:R-:W-:-:S02]  /*223d0*/  SHF.R.S32.HI R138, RZ, 0x1f, R150 ;  /* 0x0000001fff8a7819 */ /* 0x001fc40000011496 */
[CC--:B---3--:R-:W-:Y:S02]  /*223e0*/  IADD3 R136, P6, PT, R150.reuse, R132.reuse, RZ ;  /* 0x0000008496887210 */ /* 0x0c8fe40007fde0ff */
[-C--:B------:R-:W-:Y:S02]  /*223f0*/  IADD3 R150, P5, PT, R150, R133.reuse, RZ ;  /* 0x0000008596967210 */ /* 0x080fe40007fbe0ff */
[----:B------:R-:W-:Y:S01]  /*22400*/  SHF.R.S32.HI R139, RZ, 0x1f, R146 ;  /* 0x0000001fff8b7819 */ /* 0x000fe20000011492 */
[--C-:B------:R-:W-:Y:S01]  /*22410*/  IMAD.X R137, R138, 0x1, R135.reuse, P6 ;  /* 0x000000018a897824 */ /* 0x100fe200030e0687 */
[-C--:B------:R-:W-:Y:S01]  /*22420*/  IADD3 R148, P6, PT, R146, R132.reuse, RZ ;  /* 0x0000008492947210 */ /* 0x080fe20007fde0ff */
[----:B------:R-:W-:Y:S01]  /*22430*/  IMAD.X R151, R138, 0x1, R134, P5 ;  /* 0x000000018a977824 */ /* 0x000fe200028e0686 */
[-C--:B------:R-:W-:Y:S01]  /*22440*/  IADD3 R146, P5, PT, R146, R133.reuse, RZ ;  /* 0x0000008592927210 */ /* 0x080fe20007fbe0ff */
[C---:B------:R-:W-:Y:S01]  /*22450*/  VIADD R154, R142.reuse, UR21 ;  /* 0x000000158e9a7c36 */ /* 0x040fe20008000000 */
[----:B------:R-:W-:Y:S01]  /*22460*/  SHF.R.S32.HI R138, RZ, 0x1f, R142 ;  /* 0x0000001fff8a7819 */ /* 0x000fe2000001148e */
[C---:B------:R-:W-:Y:S01]  /*22470*/  IMAD.X R149, R139.reuse, 0x1, R135, P6 ;  /* 0x000000018b957824 */ /* 0x040fe200030e0687 */
[C---:B------:R-:W-:Y:S01]  /*22480*/  IADD3 R144, P6, PT, R142.reuse, R132, RZ ;  /* 0x000000848e907210 */ /* 0x040fe20007fde0ff */
[----:B------:R-:W-:Y:S01]  /*22490*/  IMAD.X R147, R139, 0x1, R134, P5 ;  /* 0x000000018b937824 */ /* 0x000fe200028e0686 */
[----:B------:R-:W-:-:S02]  /*224a0*/  IADD3 R142, P5, PT, R142, R133, RZ ;  /* 0x000000858e8e7210 */ /* 0x000fc40007fbe0ff */
[----:B------:R-:W-:Y:S01]  /*224b0*/  PRMT R141, R143, 0x9910, RZ ;  /* 0x000099108f8d7816 */ /* 0x000fe200000000ff */
[----:B------:R-:W-:Y:S01]  /*224c0*/  IMAD.X R145, R138, 0x1, R135, P6 ;  /* 0x000000018a917824 */ /* 0x000fe200030e0687 */
[----:B-1----:R-:W-:Y:S01]  /*224d0*/  ISETP.LT.AND P6, PT, R2, UR4, !P4 ;  /* 0x0000000402007c0c */ /* 0x002fe2000e7c1270 */
[----:B------:R-:W-:Y:S01]  /*224e0*/  IMAD.X R143, R138, 0x1, R134, P5 ;  /* 0x000000018a8f7824 */ /* 0x000fe200028e0686 */
[----:B------:R-:W-:Y:S01]  /*224f0*/  SHF.R.S32.HI R139, RZ, 0x1f, R154 ;  /* 0x0000001fff8b7819 */ /* 0x000fe2000001149a */
[----:B------:R-:W-:Y:S01]  /*22500*/  IMAD.MOV.U32 R138, RZ, RZ, R141 ;  /* 0x000000ffff8a7224 */ /* 0x000fe200078e008d */
[C---:B------:R-:W-:Y:S01]  /*22510*/  IADD3 R140, P5, PT, R154.reuse, R132, RZ ;  /* 0x000000849a8c7210 */ /* 0x040fe20007fbe0ff */
[C---:B------:R-:W-:Y:S01]  /*22520*/  VIADD R156, R154.reuse, UR21 ;  /* 0x000000159a9c7c36 */ /* 0x040fe20008000000 */
[----:B------:R-:W0:Y:S02]  /*22530*/  LDCU UR4, c[0x0][0x398] ;  /* 0x00007300ff0477ac */ /* 0x000e240008000800 */
[----:B------:R-:W-:Y:S01]  /*22540*/  SHF.R.S32.HI R138, RZ, 0x8, R138 ;  /* 0x00000008ff8a7819 */ /* 0x000fe2000001148a */
[----:B------:R-:W-:Y:S01]  /*22550*/  IMAD.X R141, R139, 0x1, R135, P5 ;  /* 0x000000018b8d7824 */ /* 0x000fe200028e0687 */
[----:B------:R-:W-:-:S02]  /*22560*/  IADD3 R154, P5, PT, R154, R133, RZ ;  /* 0x000000859a9a7210 */ /* 0x000fc40007fbe0ff */
[----:B------:R-:W-:Y:S01]  /*22570*/  SHF.R.S32.HI R157, RZ, 0x1f, R156 ;  /* 0x0000001fff9d7819 */ /* 0x000fe2000001149c */
[----:B------:R1:W-:Y:S02]  /*22580*/  @P6 STG.E.U8 desc[UR18][R136.64], R138 ;  /* 0x0000008a88006986 */ /* 0x0003e4000c101112 */
[----:B------:R-:W-:Y:S01]  /*22590*/  IMAD.X R155, R139, 0x1, R134, P5 ;  /* 0x000000018b9b7824 */ /* 0x000fe200028e0686 */
[C---:B------:R-:W-:Y:S02]  /*225a0*/  IADD3 R152, P5, PT, R156.reuse, R132, RZ ;  /* 0x000000849c987210 */ /* 0x040fe40007fbe0ff */
[----:B-1----:R-:W-:-:S03]  /*225b0*/  IADD3 R138, P6, PT, R156, R133, RZ ;  /* 0x000000859c8a7210 */ /* 0x002fc60007fde0ff */
[C---:B------:R-:W-:Y:S02]  /*225c0*/  IMAD.X R153, R157.reuse, 0x1, R135, P5 ;  /* 0x000000019d997824 */ /* 0x040fe400028e0687 */
[----:B------:R-:W-:Y:S01]  /*225d0*/  IMAD.X R139, R157, 0x1, R134, P6 ;  /* 0x000000019d8b7824 */ /* 0x000fe200030e0686 */
[----:B--2---:R-:W-:Y:S02]  /*225e0*/  F2FP.SATFINITE.E4M3.F32.PACK_AB_MERGE_C R157, R75, R74, RZ ;  /* 0x0000004a4b9d723e */ /* 0x004fe400048070ff */
[----:B------:R-:W2:Y:S04]  /*225f0*/  LDL.LU R74, [R1+0x488] ;  /* 0x00048800014a7983 */ /* 0x000ea80000300800 */
[----:B------:R-:W2:Y:S01]  /*22600*/  LDL.LU R75, [R1+0x48c] ;  /* 0x00048c00014b7983 */ /* 0x000ea20000300800 */
[----:B------:R-:W-:Y:S01]  /*22610*/  ISETP.LT.AND P5, PT, R3, UR10, !P4 ;  /* 0x0000000a03007c0c */ /* 0x000fe2000e7a1270 */
[----:B------:R-:W-:Y:S01]  /*22620*/  VIADD R136, R0, 0x62 ;  /* 0x0000006200887836 */ /* 0x000fe20000000000 */
[----:B0-----:R-:W-:Y:S01]  /*22630*/  ISETP.LT.AND P6, PT, R2, UR4, !P3 ;  /* 0x0000000402007c0c */ /* 0x001fe2000dfc1270 */
[----:B------:R-:W0:Y:S01]  /*22640*/  LDCU UR10, c[0x0][0x398] ;  /* 0x00007300ff0a77ac */ /* 0x000e220008000800 */
[----:B------:R-:W-:-:S02]  /*22650*/  PRMT R137, R158, 0x9910, RZ ;  /* 0x000099109e897816 */ /* 0x000fc400000000ff */
[----:B------:R-:W-:Y:S01]  /*22660*/  ISETP.GE.AND P4, PT, R136, UR6, PT ;  /* 0x0000000688007c0c */ /* 0x000fe2000bf86270 */
[----:B------:R-:W-:Y:S01]  /*22670*/  VIADD R136, R0, 0x63 ;  /* 0x0000006300887836 */ /* 0x000fe20000000000 */
[----:B------:R-:W-:Y:S01]  /*22680*/  SHF.R.S32.HI R137, RZ, 0x8, R137 ;  /* 0x00000008ff897819 */ /* 0x000fe20000011489 */
[----:B------:R-:W1:Y:S01]  /*22690*/  LDCU UR4, c[0x0][0x39c] ;  /* 0x00007380ff0477ac */ /* 0x000e620008000800 */
[----:B------:R-:W-:-:S03]  /*226a0*/  ISETP.LT.AND P3, PT, R3, UR12, !P3 ;  /* 0x0000000c03007c0c */ /* 0x000fc6000df61270 */
[----:B------:R-:W-:Y:S01]  /*226b0*/  @P5 STG.E.U8 desc[UR18][R150.64], R137 ;  /* 0x0000008996005986 */ /* 0x000fe2000c101112 */
[----:B------:R-:W-:Y:S01]  /*226c0*/  ISETP.GE.AND P5, PT, R136, UR8, PT ;  /* 0x0000000888007c0c */ /* 0x000fe2000bfa6270 */
[----:B------:R-:W3:Y:S02]  /*226d0*/  LDCU UR8, c[0x0][0x398] ;  /* 0x00007300ff0877ac */ /* 0x000ee40008000800 */
[----:B------:R0:W-:Y:S01]  /*226e0*/  @P6 STG.E.U8 desc[UR18][R148.64], R157 ;  /* 0x0000009d94006986 */ /* 0x0001e2000c101112 */
[----:B------:R-:W1:Y:S01]  /*226f0*/  LDCU UR12, c[0x0][0x398] ;  /* 0x00007300ff0c77ac */ /* 0x000e620008000800 */
[----:B------:R-:W-:Y:S01]  /*22700*/  ISETP.LT.AND P6, PT, R2, UR14, !P0 ;  /* 0x0000000e02007c0c */ /* 0x000fe2000c7c1270 */
[----:B------:R-:W-:Y:S01]  /*22710*/  VIADD R136, R0, 0x64 ;  /* 0x0000006400887836 */ /* 0x000fe20000000000 */
[----:B------:R-:W1:Y:S01]  /*22720*/  LDCU UR6, c[0x0][0x39c] ;  /* 0x00007380ff0677ac */ /* 0x000e620008000800 */
[----:B------:R-:W1:Y:S01]  /*22730*/  LDCU UR14, c[0x0][0x398] ;  /* 0x00007300ff0e77ac */ /* 0x000e620008000800 */
[----:B0-----:R-:W-:-:S02]  /*22740*/  PRMT R157, R157, 0x9910, RZ ;  /* 0x000099109d9d7816 */ /* 0x001fc400000000ff */
[----:B----4-:R-:W-:-:S05]  /*22750*/  F2FP.SATFINITE.E4M3.F32.PACK_AB_MERGE_C R137, R77, R76, RZ ;  /* 0x0000004c4d89723e */ /* 0x010fca00048070ff */
[----:B------:R0:W-:Y:S01]  /*22760*/  @P3 STG.E.U8 desc[UR18][R146.64], R137 ;  /* 0x0000008992003986 */ /* 0x0001e2000c101112 */
[----:B------:R-:W-:Y:S01]  /*22770*/  ISETP.LT.AND P3, PT, R3, UR10, !P0 ;  /* 0x0000000a03007c0c */ /* 0x000fe2000c761270 */
[----:B------:R-:W4:Y:S01]  /*22780*/  LDCU UR10, c[0x0][0x398] ;  /* 0x00007300ff0a77ac */ /* 0x000f220008000800 */
[----:B-1----:R-:W-:Y:S01]  /*22790*/  ISETP.GE.AND P0, PT, R136, UR4, PT ;  /* 0x0000000488007c0c */ /* 0x002fe2000bf06270 */
[----:B------:R-:W1:Y:S01]  /*227a0*/  LDCU UR4, c[0x0][0x39c] ;  /* 0x00007380ff0477ac */ /* 0x000e620008000800 */
[----:B0-----:R-:W-:Y:S01]  /*227b0*/  IMAD.MOV.U32 R146, RZ, RZ, R157 ;  /* 0x000000ffff927224 */ /* 0x001fe200078e009d */
[----:B------:R-:W-:-:S04]  /*227c0*/  PRMT R147, R137, 0x9910, RZ ;  /* 0x0000991089937816 */ /* 0x000fc800000000ff */
[----:B------:R-:W-:Y:S01]  /*227d0*/  SHF.R.S32.HI R137, RZ, 0x8, R146 ;  /* 0x00000008ff897819 */ /* 0x000fe20000011492 */
[----:B------:R-:W-:-:S04]  /*227e0*/  IMAD.MOV.U32 R136, RZ, RZ, R147 ;  /* 0x000000ffff887224 */ /* 0x000fc800078e0093 */
[----:B------:R0:W-:Y:S01]  /*227f0*/  @P6 STG.E.U8 desc[UR18][R144.64], R137 ;  /* 0x0000008990006986 */ /* 0x0001e2000c101112 */
[----:B---3--:R-:W-:Y:S01]  /*22800*/  ISETP.LT.AND P6, PT, R2, UR8, !P4 ;  /* 0x0000000802007c0c */ /* 0x008fe2000e7c1270 */
[C---:B------:R-:W-:Y:S01]  /*22810*/  VIADD R159, R0.reuse, 0x66 ;  /* 0x00000066009f7836 */ /* 0x040fe20000000000 */
[----:B------:R-:W-:Y:S01]  /*22820*/  ISETP.LT.AND P4, PT, R3, UR12, !P4 ;  /* 0x0000000c03007c0c */ /* 0x000fe2000e781270 */
[----:B------:R-:W3:Y:S01]  /*22830*/  LDCU UR12, c[0x0][0x398] ;  /* 0x00007300ff0c77ac */ /* 0x000ee20008000800 */
[----:B------:R-:W1:Y:S01]  /*22840*/  LDCU UR8, c[0x0][0x39c] ;  /* 0x00007380ff0877ac */ /* 0x000e620008000800 */
[----:B0-----:R-:W-:Y:S01]  /*22850*/  SHF.R.S32.HI R137, RZ, 0x8, R136 ;  /* 0x00000008ff897819 */ /* 0x001fe20000011488 */
[----:B------:R-:W-:-:S04]  /*22860*/  VIADD R136, R0, 0x65 ;  /* 0x0000006500887836 */ /* 0x000fc80000000000 */
[----:B------:R0:W-:Y:S01]  /*22870*/  @P3 STG.E.U8 desc[UR18][R142.64], R137 ;  /* 0x000000898e003986 */ /* 0x0001e2000c101112 */
[----:B------:R-:W-:Y:S01]  /*22880*/  ISETP.GE.AND P3, PT, R136, UR6, PT ;  /* 0x0000000688007c0c */ /* 0x000fe2000bf66270 */
[----:B------:R-:W1:Y:S01]  /*22890*/  LDCU UR6, c[0x0][0x39c] ;  /* 0x00007380ff0677ac */ /* 0x000e620008000800 */
[----:B0-----:R-:W-:Y:S01]  /*228a0*/  VIADD R142, R156, UR21 ;  /* 0x000000159c8e7c36 */ /* 0x001fe20008000000 */
[----:B------:R-:W-:Y:S02]  /*228b0*/  F2FP.SATFINITE.E4M3.F32.PACK_AB_MERGE_C R143, R73, R72, RZ ;  /* 0x00000048498f723e */ /* 0x000fe400048070ff */
[----:B--2---:R-:W-:-:S05]  /*228c0*/  F2FP.SATFINITE.E4M3.F32.PACK_AB_MERGE_C R144, R75, R74, RZ ;  /* 0x0000004a4b90723e */ /* 0x004fca00048070ff */
[----:B------:R0:W-:Y:S01]  /*228d0*/  @P6 STG.E.U8 desc[UR18][R140.64], R144 ;  /* 0x000000908c006986 */ /* 0x0001e2000c101112 */
[----:B------:R-:W-:-:S03]  /*228e0*/  IADD3 R136, P6, PT, R142, R132, RZ ;  /* 0x000000848e887210 */ /* 0x000fc60007fde0ff */
[----:B------:R2:W-:Y:S01]  /*228f0*/  @P4 STG.E.U8 desc[UR18][R154.64], R143 ;  /* 0x0000008f9a004986 */ /* 0x0005e2000c101112 */
[----:B----4-:R-:W-:Y:S01]  /*22900*/  ISETP.LT.AND P4, PT, R2, UR10, !P5 ;  /* 0x0000000a02007c0c */ /* 0x010fe2000ef81270 */
[----:B------:R-:W4:Y:S01]  /*22910*/  LDCU UR10, c[0x0][0x398] ;  /* 0x00007300ff0a77ac */ /* 0x000f220008000800 */
[----:B------:R-:W-:Y:S01]  /*22920*/  ISETP.LT.AND P5, PT, R3, UR14, !P5 ;  /* 0x0000000e03007c0c */ /* 0x000fe2000efa1270 */
[----:B------:R-:W1:Y:S01]  /*22930*/  LDCU UR14, c[0x0][0x398] ;  /* 0x00007300ff0e77ac */ /* 0x000e620008000800 */
[----:B0-----:R-:W-:Y:S02]  /*22940*/  SHF.R.S32.HI R140, RZ, 0x1f, R142 ;  /* 0x0000001fff8c7819 */ /* 0x001fe4000001148e */
[----:B------:R-:W-:Y:S02]  /*22950*/  PRMT R144, R144, 0x9910, RZ ;  /* 0x0000991090907816 */ /* 0x000fe400000000ff */
[----:B------:R-:W-:Y:S01]  /*22960*/  PRMT R141, R143, 0x9910, RZ ;  /* 0x000099108f8d7816 */ /* 0x000fe200000000ff */
[----:B------:R-:W-:Y:S01]  /*22970*/  IMAD.X R137, R140, 0x1, R135, P6 ;  /* 0x000000018c897824 */ /* 0x000fe200030e0687 */
[----:B---3--:R-:W-:Y:S01]  /*22980*/  ISETP.LT.AND P6, PT, R2, UR12, !P0 ;  /* 0x0000000c02007c0c */ /* 0x008fe2000c7c1270 */
[----:B--2---:R-:W-:Y:S01]  /*22990*/  IMAD.MOV.U32 R143, RZ, RZ, R144 ;  /* 0x000000ffff8f7224 */ /* 0x004fe200078e0090 */
[----:B------:R-:W-:Y:S01]  /*229a0*/  SHF.R.S32.HI R141, RZ, 0x8, R141 ;  /* 0x00000008ff8d7819 */ /* 0x000fe2000001148d */
[----:B------:R-:W0:Y:S03]  /*229b0*/  LDCU UR12, c[0x0][0x398] ;  /* 0x00007300ff0c77ac */ /* 0x000e260008000800 */
[----:B------:R-:W-:-:S05]  /*229c0*/  SHF.R.S32.HI R143, RZ, 0x8, R143 ;  /* 0x00000008ff8f7819 */ /* 0x000fca000001148f */
[----:B------:R-:W-:Y:S01]  /*229d0*/  @P4 STG.E.U8 desc[UR18][R152.64], R143 ;  /* 0x0000008f98004986 */ /* 0x000fe2000c101112 */
[----:B------:R-:W-:-:S03]  /*229e0*/  IADD3 R62, P4, PT, R142, R133, RZ ;  /* 0x000000858e3e7210 */ /* 0x000fc60007f9e0ff */
[----:B------:R-:W-:Y:S04]  /*229f0*/  @P5 STG.E.U8 desc[UR18][R138.64], R141 ;  /* 0x0000008d8a005986 */ /* 0x000fe8000c101112 */
[----:B------:R2:W-:Y:S01]  /*22a00*/  @P6 STG.E.U8 desc[UR18][R136.64], R161 ;  /* 0x000000a188006986 */ /* 0x0005e2000c101112 */
[----:B----4-:R-:W-:Y:S01]  /*22a10*/  ISETP.LT.AND P6, PT, R3, UR10, !P0 ;  /* 0x0000000a03007c0c */ /* 0x010fe2000c7c1270 */
[----:B------:R-:W-:Y:S01]  /*22a20*/  IMAD.X R63, R140, 0x1, R134, P4 ;  /* 0x000000018c3f7824 */ /* 0x000fe200020e0686 */
[----:B0-----:R-:W-:Y:S01]  /*22a30*/  ISETP.LT.AND P5, PT, R2, UR12, !P3 ;  /* 0x0000000c02007c0c */ /* 0x001fe2000dfa1270 */
[----:B------:R-:W0:Y:S01]  /*22a40*/  LDCU UR10, c[0x0][0x398] ;  /* 0x00007300ff0a77ac */ /* 0x000e220008000800 */
[----:B--2---:R-:W-:Y:S01]  /*22a50*/  VIADD R136, R142, UR21 ;  /* 0x000000158e887c36 */ /* 0x004fe20008000000 */
[----:B------:R-:W2:Y:S03]  /*22a60*/  LDCU UR12, c[0x0][0x398] ;  /* 0x00007300ff0c77ac */ /* 0x000ea60008000800 */
[----:B------:R-:W-:Y:S01]  /*22a70*/  VIADD R137, R136, UR21 ;  /* 0x0000001588897c36 */ /* 0x000fe20008000000 */
[----:B------:R-:W-:-:S02]  /*22a80*/  SHF.R.S32.HI R138, RZ, 0x1f, R136 ;  /* 0x0000001fff8a7819 */ /* 0x000fc40000011488 */
[CC--:B------:R-:W-:Y:S02]  /*22a90*/  IADD3 R162, P0, PT, R136.reuse, R132.reuse, RZ ;  /* 0x0000008488a27210 */ /* 0x0c0fe40007f1e0ff */
[-C--:B------:R-:W-:Y:S01]  /*22aa0*/  IADD3 R164, P4, PT, R136, R133.reuse, RZ ;  /* 0x0000008588a47210 */ /* 0x080fe20007f9e0ff */
[C---:B------:R-:W-:Y:S01]  /*22ab0*/  VIADD R136, R137.reuse, UR21 ;  /* 0x0000001589887c36 */ /* 0x040fe20008000000 */
[----:B------:R-:W-:Y:S01]  /*22ac0*/  SHF.R.S32.HI R139, RZ, 0x1f, R137 ;  /* 0x0000001fff8b7819 */ /* 0x000fe20000011489 */
[C-C-:B------:R-:W-:Y:S01]  /*22ad0*/  IMAD.X R163, R138.reuse, 0x1, R135.reuse, P0 ;  /* 0x000000018aa37824 */ /* 0x140fe200000e0687 */
[CC--:B------:R-:W-:Y:S01]  /*22ae0*/  IADD3 R54, P0, PT, R137.reuse, R132.reuse, RZ ;  /* 0x0000008489367210 */ /* 0x0c0fe20007f1e0ff */
[----:B------:R-:W-:Y:S01]  /*22af0*/  IMAD.X R165, R138, 0x1, R134, P4 ;  /* 0x000000018aa57824 */ /* 0x000fe200020e0686 */
[-C--:B------:R-:W-:Y:S01]  /*22b00*/  IADD3 R60, P4, PT, R137, R133.reuse, RZ ;  /* 0x00000085893c7210 */ /* 0x080fe20007f9e0ff */
[C---:B------:R-:W-:Y:S01]  /*22b10*/  VIADD R137, R136.reuse, UR21 ;  /* 0x0000001588897c36 */ /* 0x040fe20008000000 */
[----:B------:R-:W-:Y:S01]  /*22b20*/  SHF.R.S32.HI R138, RZ, 0x1f, R136 ;  /* 0x0000001fff8a7819 */ /* 0x000fe20000011488 */
[C---:B------:R-:W-:Y:S01]  /*22b30*/  IMAD.X R55, R139.reuse, 0x1, R135, P0 ;  /* 0x000000018b377824 */ /* 0x040fe200000e0687 */
[CC--:B------:R-:W-:Y:S01]  /*22b40*/  IADD3 R64, P0, PT, R136.reuse, R132.reuse, RZ ;  /* 0x0000008488407210 */ /* 0x0c0fe20007f1e0ff */
[--C-:B------:R-:W-:Y:S01]  /*22b50*/  IMAD.X R61, R139, 0x1, R134.reuse, P4 ;  /* 0x000000018b3d7824 */ /* 0x100fe200020e0686 */
        /* <DEDUP_REMOVED lines=15> */
[C---:B------:R-:W-:Y:S01]  /*22c50*/  IMAD.X R155, R138.reuse, 0x1, R135, P0 ;  /* 0x000000018a9b7824 */ /* 0x040fe200000e0687 */
[C---:B------:R-:W-:Y:S01]  /*22c60*/  IADD3 R152, P0, PT, R137.reuse, R132, RZ ;  /* 0x0000008489987210 */ /* 0x040fe20007f1e0ff */
[----:B------:R-:W-:Y:S01]  /*22c70*/  IMAD.X R5, R138, 0x1, R134, P4 ;  /* 0x000000018a057824 */ /* 0x000fe200020e0686 */
[----:B------:R-:W-:-:S02]  /*22c80*/  IADD3 R146, P4, PT, R137, R133, RZ ;  /* 0x0000008589927210 */ /* 0x000fc40007f9e0ff */
[----:B------:R-:W-:Y:S01]  /*22c90*/  SHF.R.S32.HI R138, RZ, 0x1f, R136 ;  /* 0x0000001fff8a7819 */ /* 0x000fe20000011488 */
[C---:B------:R-:W-:Y:S01]  /*22ca0*/  IMAD.X R153, R139.reuse, 0x1, R135, P0 ;  /* 0x000000018b997824 */ /* 0x040fe200000e0687 */
[----:B------:R3:W-:Y:S01]  /*22cb0*/  STL.64 [R1+0xb80], R4 ;  /* 0x000b800401007387 */ /* 0x0007e20000100a00 */
[----:B------:R-:W-:Y:S01]  /*22cc0*/  IMAD.X R147, R139, 0x1, R134, P4 ;  /* 0x000000018b937824 */ /* 0x000fe200020e0686 */
[C---:B------:R-:W-:Y:S01]  /*22cd0*/  IADD3 R6, P0, PT, R136.reuse, R132, RZ ;  /* 0x0000008488067210 */ /* 0x040fe20007f1e0ff */
[----:B------:R-:W-:-:S04]  /*22ce0*/  VIADD R137, R136, UR21 ;  /* 0x0000001588897c36 */ /* 0x000fc80008000000 */
[----:B------:R-:W-:Y:S01]  /*22cf0*/  IMAD.X R7, R138, 0x1, R135, P0 ;  /* 0x000000018a077824 */ /* 0x000fe200000e0687 */
[----:B---3--:R-:W-:-:S04]  /*22d00*/  IADD3 R4, P4, PT, R136, R133, RZ ;  /* 0x0000008588047210 */ /* 0x008fc80007f9e0ff */
[----:B------:R3:W-:Y:S01]  /*22d10*/  STL.64 [R1+0xb70], R6 ;  /* 0x000b700601007387 */ /* 0x0007e20000100a00 */
[----:B------:R-:W-:Y:S01]  /*22d20*/  IMAD.X R5, R138, 0x1, R134, P4 ;  /* 0x000000018a057824 */ /* 0x000fe200020e0686 */
[----:B------:R-:W-:-:S04]  /*22d30*/  SHF.R.S32.HI R139, RZ, 0x1f, R137 ;  /* 0x0000001fff8b7819 */ /* 0x000fc80000011489 */
[----:B------:R4:W-:Y:S01]  /*22d40*/  STL.64 [R1+0xb88], R4 ;  /* 0x000b880401007387 */ /* 0x0009e20000100a00 */
[C---:B---3--:R-:W-:Y:S01]  /*22d50*/  IADD3 R6, P0, PT, R137.reuse, R132, RZ ;  /* 0x0000008489067210 */ /* 0x048fe20007f1e0ff */
[----:B------:R-:W-:-:S04]  /*22d60*/  VIADD R136, R137, UR21 ;  /* 0x0000001589887c36 */ /* 0x000fc80008000000 */
[----:B------:R-:W-:Y:S01]  /*22d70*/  IMAD.X R7, R139, 0x1, R135, P0 ;  /* 0x000000018b077824 */ /* 0x000fe200000e0687 */
[----:B----4-:R-:W-:-:S04]  /*22d80*/  IADD3 R4, P4, PT, R137, R133, RZ ;  /* 0x0000008589047210 */ /* 0x010fc80007f9e0ff */
        /* <DEDUP_REMOVED lines=20> */
[C---:B------:R-:W-:Y:S01]  /*22ed0*/  VIADD R137, R136.reuse, UR21 ;  /* 0x0000001588897c36 */ /* 0x040fe20008000000 */
[C---:B---3--:R-:W-:Y:S02]  /*22ee0*/  IADD3 R6, P0, PT, R136.reuse, R132, RZ ;  /* 0x0000008488067210 */ /* 0x048fe40007f1e0ff */
[----:B----4-:R-:W-:-:S05]  /*22ef0*/  IADD3 R4, P4, PT, R136, R133, RZ ;  /* 0x0000008588047210 */ /* 0x010fca0007f9e0ff */
[C---:B------:R-:W-:Y:S01]  /*22f00*/  IMAD.X R5, R138.reuse, 0x1, R134, P4 ;  /* 0x000000018a057824 */ /* 0x040fe200020e0686 */
[----:B------:R-:W-:Y:S01]  /*22f10*/  SHF.R.S32.HI R139, RZ, 0x1f, R137 ;  /* 0x0000001fff8b7819 */ /* 0x000fe20000011489 */
[----:B------:R-:W-:-:S03]  /*22f20*/  IMAD.X R7, R138, 0x1, R135, P0 ;  /* 0x000000018a077824 */ /* 0x000fc600000e0687 */
[----:B------:R3:W-:Y:S01]  /*22f30*/  STL.64 [R1+0xb30], R4 ;  /* 0x000b300401007387 */ /* 0x0007e20000100a00 */
[C---:B------:R-:W-:Y:S01]  /*22f40*/  IADD3 R142, P4, PT, R137.reuse, R133, RZ ;  /* 0x00000085898e7210 */ /* 0x040fe20007f9e0ff */
[C---:B------:R-:W-:Y:S01]  /*22f50*/  VIADD R136, R137.reuse, UR21 ;  /* 0x0000001589887c36 */ /* 0x040fe20008000000 */
[----:B---3--:R-:W-:Y:S01]  /*22f60*/  IADD3 R4, P0, PT, R137, R132, RZ ;  /* 0x0000008489047210 */ /* 0x008fe20007f1e0ff */
[----:B------:R-:W-:Y:S04]  /*22f70*/  STL.64 [R1+0xb40], R6 ;  /* 0x000b400601007387 */ /* 0x000fe80000100a00 */
[C---:B------:R-:W-:Y:S01]  /*22f80*/  IMAD.X R5, R139.reuse, 0x1, R135, P0 ;  /* 0x000000018b057824 */ /* 0x040fe200000e0687 */
[----:B------:R-:W-:Y:S01]  /*22f90*/  SHF.R.S32.HI R138, RZ, 0x1f, R136 ;  /* 0x0000001fff8a7819 */ /* 0x000fe20000011488 */
[----:B------:R-:W-:-:S03]  /*22fa0*/  IMAD.X R143, R139, 0x1, R134, P4 ;  /* 0x000000018b8f7824 */ /* 0x000fc600020e0686 */
[----:B------:R3:W-:Y:S01]  /*22fb0*/  STL.64 [R1+0xb18], R4 ;  /* 0x000b180401007387 */ /* 0x0007e20000100a00 */
[C---:B------:R-:W-:Y:S01]  /*22fc0*/  IADD3 R144, P0, PT, R136.reuse, R132, RZ ;  /* 0x0000008488907210 */ /* 0x040fe20007f1e0ff */
[C---:B------:R-:W-:Y:S01]  /*22fd0*/  VIADD R137, R136.reuse, UR21 ;  /* 0x0000001588897c36 */ /* 0x040fe20008000000 */
[----:B---3--:R-:W-:-:S05]  /*22fe0*/  IADD3 R4, P4, PT, R136, R133, RZ ;  /* 0x0000008588047210 */ /* 0x008fca0007f9e0ff */
[C---:B------:R-:W-:Y:S01]  /*22ff0*/  IMAD.X R5, R138.reuse, 0x1, R134, P4 ;  /* 0x000000018a057824 */ /* 0x040fe200020e0686 */
[----:B------:R-:W-:Y:S01]  /*23000*/  SHF.R.S32.HI R139, RZ, 0x1f, R137 ;  /* 0x0000001fff8b7819 */ /* 0x000fe20000011489 */
[----:B------:R-:W-:-:S03]  /*23010*/  IMAD.X R145, R138, 0x1, R135, P0 ;  /* 0x000000018a917824 */ /* 0x000fc600000e0687 */
[----:B------:R3:W-:Y:S01]  /*23020*/  STL.64 [R1+0xb28], R4 ;  /* 0x000b280401007387 */ /* 0x0007e20000100a00 */
[C---:B------:R-:W-:Y:S01]  /*23030*/  VIADD R136, R137.reuse, UR21 ;  /* 0x0000001589887c36 */ /* 0x040fe20008000000 */
[C---:B------:R-:W-:Y:S02]  /*23040*/  IADD3 R140, P4, PT, R137.reuse, R133, RZ ;  /* 0x00000085898c7210 */ /* 0x040fe40007f9e0ff */
[----:B---3--:R-:W-:-:S05]  /*23050*/  IADD3 R4, P0, PT, R137, R132, RZ ;  /* 0x0000008489047210 */ /* 0x008fca0007f1e0ff */
[C-C-:B------:R-:W-:Y:S01]  /*23060*/  IMAD.X R5, R139.reuse, 0x1, R135.reuse, P0 ;  /* 0x000000018b057824 */ /* 0x140fe200000e0687 */
[----:B------:R-:W-:Y:S01]  /*23070*/  SHF.R.S32.HI R138, RZ, 0x1f, R136 ;  /* 0x0000001fff8a7819 */ /* 0x000fe20000011488 */
[----:B------:R-:W-:Y:S01]  /*23080*/  IMAD.X R141, R139, 0x1, R134, P4 ;  /* 0x000000018b8d7824 */ /* 0x000fe200020e0686 */
[C---:B------:R-:W-:Y:S02]  /*23090*/  IADD3 R6, P0, PT, R136.reuse, R132, RZ ;  /* 0x0000008488067210 */ /* 0x040fe40007f1e0ff */
[----:B------:R3:W-:Y:S01]  /*230a0*/  STL.64 [R1+0xb10], R4 ;  /* 0x000b100401007387 */ /* 0x0007e20000100a00 */
[----:B------:R-:W-:Y:S02]  /*230b0*/  VIADD R137, R136, UR21 ;  /* 0x0000001588897c36 */ /* 0x000fe40008000000 */
        /* <DEDUP_REMOVED lines=49> */
[C-C-:B------:R-:W-:Y:S01]  /*233d0*/  IMAD.X R5, R138.reuse, 0x1, R134.reuse, P4 ;  /* 0x000000018a057824 */ /* 0x140fe200020e0686 */
[----:B------:R-:W-:Y:S01]  /*233e0*/  SHF.R.S32.HI R139, RZ, 0x1f, R137 ;  /* 0x0000001fff8b7819 */ /* 0x000fe20000011489 */
[----:B------:R-:W-:Y:S01]  /*233f0*/  IMAD.X R7, R138, 0x1, R135, P0 ;  /* 0x000000018a077824 */ /* 0x000fe200000e0687 */
[C---:B------:R-:W-:Y:S02]  /*23400*/  IADD3 R70, P4, PT, R137.reuse, R133, RZ ;  /* 0x0000008589467210 */ /* 0x040fe40007f9e0ff */
[----:B------:R3:W-:Y:S01]  /*23410*/  STL.64 [R1+0xab0], R4 ;  /* 0x000ab00401007387 */ /* 0x0007e20000100a00 */
[----:B------:R-:W-:Y:S02]  /*23420*/  VIADD R136, R137, UR21 ;  /* 0x0000001589887c36 */ /* 0x000fe40008000000 */
[----:B------:R-:W-:Y:S01]  /*23430*/  IMAD.X R71, R139, 0x1, R134, P4 ;  /* 0x000000018b477824 */ /* 0x000fe200020e0686 */
[----:B------:R4:W-:Y:S01]  /*23440*/  STL.64 [R1+0xab8], R6 ;  /* 0x000ab80601007387 */ /* 0x0009e20000100a00 */
[----:B---3--:R-:W-:-:S03]  /*23450*/  IADD3 R4, P0, PT, R137, R132, RZ ;  /* 0x0000008489047210 */ /* 0x008fc60007f1e0ff */
[----:B------:R-:W-:Y:S02]  /*23460*/  STL.64 [R1+0xe10], R70 ;  /* 0x000e104601007387 */ /* 0x000fe40000100a00 */
[--C-:B------:R-:W-:Y:S01]  /*23470*/  IMAD.X R5, R139, 0x1, R135.reuse, P0 ;  /* 0x000000018b057824 */ /* 0x100fe200000e0687 */
[----:B------:R-:W-:Y:S02]  /*23480*/  SHF.R.S32.HI R138, RZ, 0x1f, R136 ;  /* 0x0000001fff8a7819 */ /* 0x000fe40000011488 */
[C---:B----4-:R-:W-:Y:S02]  /*23490*/  IADD3 R6, P0, PT, R136.reuse, R132, RZ ;  /* 0x0000008488067210 */ /* 0x050fe40007f1e0ff */
        /* <DEDUP_REMOVED lines=37> */
[----:B------:R-:W-:Y:S01]  /*236f0*/  IMAD.X R5, R138, 0x1, R135, P0 ;  /* 0x000000018a057824 */ /* 0x000fe200000e0687 */
        /* <DEDUP_REMOVED lines=32> */
[----:B------:R-:W-:-:S04]  /*23900*/  SHF.R.S32.HI R139, RZ, 0x1f, R137 ;  /* 0x0000001fff8b7819 */ /* 0x000fc80000011489 */
[----:B------:R3:W-:Y:S01]  /*23910*/  STL.64 [R1+0xa18], R4 ;  /* 0x000a180401007387 */ /* 0x0007e20000100a00 */
[C---:B------:R-:W-:Y:S01]  /*23920*/  VIADD R136, R137.reuse, UR21 ;  /* 0x0000001589887c36 */ /* 0x040fe20008000000 */
[C---:B----4-:R-:W-:Y:S02]  /*23930*/  IADD3 R6, P0, PT, R137.reuse, R132, RZ ;  /* 0x0000008489067210 */ /* 0x050fe40007f1e0ff */
[----:B---3--:R-:W-:-:S05]  /*23940*/  IADD3 R4, P4, PT, R137, R133, RZ ;  /* 0x0000008589047210 */ /* 0x008fca0007f9e0ff */
        /* <DEDUP_REMOVED lines=13> */
[C---:B----4-:R-:W-:Y:S01]  /*23a20*/  IADD3 R6, P0, PT, R137.reuse, R132, RZ ;  /* 0x0000008489067210 */ /* 0x050fe20007f1e0ff */
[C---:B------:R-:W-:Y:S01]  /*23a30*/  VIADD R136, R137.reuse, UR21 ;  /* 0x0000001589887c36 */ /* 0x040fe20008000000 */
[----:B---3--:R-:W-:-:S03]  /*23a40*/  IADD3 R4, P4, PT, R137, R133, RZ ;  /* 0x0000008589047210 */ /* 0x008fc60007f9e0ff */
[C-C-:B------:R-:W-:Y:S02]  /*23a50*/  IMAD.X R7, R139.reuse, 0x1, R135.reuse, P0 ;  /* 0x000000018b077824 */ /* 0x140fe400000e0687 */
[----:B------:R-:W-:Y:S01]  /*23a60*/  IMAD.X R5, R139, 0x1, R134, P4 ;  /* 0x000000018b057824 */ /* 0x000fe200020e0686 */
[----:B------:R-:W-:Y:S02]  /*23a70*/  SHF.R.S32.HI R138, RZ, 0x1f, R136 ;  /* 0x0000001fff8a7819 */ /* 0x000fe40000011488 */
        /* <DEDUP_REMOVED lines=77> */
[----:B------:R-:W-:Y:S01]  /*23f50*/  IMAD.X R5, R139, 0x1, R134, P4 ;  /* 0x000000018b057824 */ /* 0x000fe200020e0686 */
[----:B------:R-:W-:-:S04]  /*23f60*/  SHF.R.S32.HI R138, RZ, 0x1f, R136 ;  /* 0x0000001fff8a7819 */ /* 0x000fc80000011488 */
[----:B------:R3:W-:Y:S01]  /*23f70*/  STL.64 [R1+0x940], R4 ;  /* 0x0009400401007387 */ /* 0x0007e20000100a00 */
[----:B------:R-:W-:Y:S02]  /*23f80*/  IMAD.X R7, R139, 0x1, R135, P0 ;  /* 0x000000018b077824 */ /* 0x000fe400000e0687 */
[C---:B------:R-:W-:Y:S01]  /*23f90*/  VIADD R137, R136.reuse, UR21 ;  /* 0x0000001588897c36 */ /* 0x040fe20008000000 */
[----:B---3--:R-:W-:Y:S02]  /*23fa0*/  IADD3 R4, P4, PT, R136, R133, RZ ;  /* 0x0000008588047210 */ /* 0x008fe40007f9e0ff */
[----:B------:R-:W-:Y:S03]  /*23fb0*/  STL.64 [R1+0x948], R6 ;  /* 0x0009480601007387 */ /* 0x000fe60000100a00 */
[----:B------:R-:W-:Y:S01]  /*23fc0*/  IMAD.X R5, R138, 0x1, R134, P4 ;  /* 0x000000018a057824 */ /* 0x000fe200020e0686 */
[----:B------:R-:W-:-:S04]  /*23fd0*/  SHF.R.S32.HI R139, RZ, 0x1f, R137 ;  /* 0x0000001fff8b7819 */ /* 0x000fc80000011489 */
[----:B------:R3:W-:Y:S01]  /*23fe0*/  STL.64 [R1+0x930], R4 ;  /* 0x0009300401007387 */ /* 0x0007e20000100a00 */
[----:B------:R-:W-:Y:S01]  /*23ff0*/  IADD3 R86, P0, PT, R136, R132, RZ ;  /* 0x0000008488567210 */ /* 0x000fe20007f1e0ff */
[C---:B------:R-:W-:Y:S01]  /*24000*/  VIADD R136, R137.reuse, UR21 ;  /* 0x0000001589887c36 */ /* 0x040fe20008000000 */
[----:B---3--:R-:W-:-:S03]  /*24010*/  IADD3 R4, P4, PT, R137, R133, RZ ;  /* 0x0000008589047210 */ /* 0x008fc60007f9e0ff */
[--C-:B------:R-:W-:Y:S02]  /*24020*/  IMAD.X R87, R138, 0x1, R135.reuse, P0 ;  /* 0x000000018a577824 */ /* 0x100fe400000e0687 */
[----:B------:R-:W-:Y:S01]  /*24030*/  IMAD.X R5, R139, 0x1, R134, P4 ;  /* 0x000000018b057824 */ /* 0x000fe200020e0686 */
[----:B------:R-:W-:Y:S02]  /*24040*/  IADD3 R6, P0, PT, R137, R132, RZ ;  /* 0x0000008489067210 */ /* 0x000fe40007f1e0ff */
[----:B------:R-:W-:Y:S02]  /*24050*/  SHF.R.S32.HI R138, RZ, 0x1f, R136 ;  /* 0x0000001fff8a7819 */ /* 0x000fe40000011488 */
[----:B------:R3:W-:Y:S01]  /*24060*/  STL.64 [R1+0x920], R4 ;  /* 0x0009200401007387 */ /* 0x0007e20000100a00 */
[----:B------:R-:W-:Y:S02]  /*24070*/  IMAD.X R7, R139, 0x1, R135, P0 ;  /* 0x000000018b077824 */ /* 0x000fe400000e0687 */
[C---:B------:R-:W-:Y:S01]  /*24080*/  VIADD R137, R136.reuse, UR21 ;  /* 0x0000001588897c36 */ /* 0x040fe20008000000 */
[----:B---3--:R-:W-:-:S02]  /*24090*/  IADD3 R4, P4, PT, R136, R133, RZ ;  /* 0x0000008588047210 */ /* 0x008fc40007f9e0ff */
        /* <DEDUP_REMOVED lines=30> */
[----:B------:R3:W-:Y:S03]  /*24280*/  STL.64 [R1+0x8e8], R6 ;  /* 0x0008e80601007387 */ /* 0x0007e60000100a00 */
[----:B------:R-:W-:Y:S01]  /*24290*/  IMAD.X R5, R138, 0x1, R134, P4 ;  /* 0x000000018a057824 */ /* 0x000fe200020e0686 */
[-C--:B------:R-:W-:Y:S02]  /*242a0*/  IADD3 R92, P0, PT, R136, R132.reuse, RZ ;  /* 0x00000084885c7210 */ /* 0x080fe40007f1e0ff */
[----:B------:R-:W-:Y:S02]  /*242b0*/  SHF.R.S32.HI R139, RZ, 0x1f, R137 ;  /* 0x0000001fff8b7819 */ /* 0x000fe40000011489 */
[----:B------:R4:W-:Y:S01]  /*242c0*/  STL.64 [R1+0x8d0], R4 ;  /* 0x0008d00401007387 */ /* 0x0009e20000100a00 */
[----:B------:R-:W-:Y:S01]  /*242d0*/  IMAD.X R93, R138, 0x1, R135, P0 ;  /* 0x000000018a5d7824 */ /* 0x000fe200000e0687 */
[C---:B---3--:R-:W-:Y:S01]  /*242e0*/  IADD3 R6, P0, PT, R137.reuse, R132, RZ ;  /* 0x0000008489067210 */ /* 0x048fe20007f1e0ff */
[C---:B------:R-:W-:Y:S01]  /*242f0*/  VIADD R136, R137.reuse, UR21 ;  /* 0x0000001589887c36 */ /* 0x040fe20008000000 */
        /* <DEDUP_REMOVED lines=13> */
[C---:B------:R-:W-:Y:S01]  /*243d0*/  VIADD R136, R137.reuse, UR21 ;  /* 0x0000001589887c36 */ /* 0x040fe20008000000 */
[----:B---3--:R-:W-:-:S05]  /*243e0*/  IADD3 R4, P4, PT, R137, R133, RZ ;  /* 0x0000008589047210 */ /* 0x008fca0007f9e0ff */
[----:B------:R-:W-:Y:S01]  /*243f0*/  IMAD.X R5, R139, 0x1, R134, P4 ;  /* 0x000000018b057824 */ /* 0x000fe200020e0686 */
[----:B------:R-:W-:Y:S02]  /*24400*/  IADD3 R6, P0, PT, R137, R132, RZ ;  /* 0x0000008489067210 */ /* 0x000fe40007f1e0ff */
[----:B------:R-:W-:Y:S02]  /*24410*/  SHF.R.S32.HI R138, RZ, 0x1f, R136 ;  /* 0x0000001fff8a7819 */ /* 0x000fe40000011488 */
        /* <DEDUP_REMOVED lines=253> */
[-C--:B------:R-:W-:Y:S02]  /*253f0*/  IADD3 R6, P0, PT, R137, R132.reuse, RZ ;  /* 0x0000008489067210 */ /* 0x080fe40007f1e0ff */
[----:B------:R-:W-:Y:S02]  /*25400*/  SHF.R.S32.HI R138, RZ, 0x1f, R136 ;  /* 0x0000001fff8a7819 */ /* 0x000fe40000011488 */
[----:B------:R3:W-:Y:S01]  /*25410*/  STL.64 [R1+0x680], R4 ;  /* 0x0006800401007387 */ /* 0x0007e20000100a00 */
[----:B------:R-:W-:Y:S01]  /*25420*/  IMAD.X R7, R139, 0x1, R135, P0 ;  /* 0x000000018b077824 */ /* 0x000fe200000e0687 */
[C---:B------:R-:W-:Y:S01]  /*25430*/  IADD3 R130, P0, PT, R136.reuse, R132, RZ ;  /* 0x0000008488827210 */ /* 0x040fe20007f1e0ff */
[C---:B------:R-:W-:Y:S01]  /*25440*/  VIADD R137, R136.reuse, UR21 ;  /* 0x0000001588897c36 */ /* 0x040fe20008000000 */
[----:B---3--:R-:W-:-:S02]  /*25450*/  IADD3 R4, P4, PT, R136, R133, RZ ;  /* 0x0000008588047210 */ /* 0x008fc40007f9e0ff */
[----:B------:R3:W-:Y:S03]  /*25460*/  STL.64 [R1+0x688], R6 ;  /* 0x0006880601007387 */ /* 0x0007e60000100a00 */
[C---:B------:R-:W-:Y:S01]  /*25470*/  IMAD.X R5, R138.reuse, 0x1, R134, P4 ;  /* 0x000000018a057824 */ /* 0x040fe200020e0686 */
[----:B------:R-:W-:Y:S01]  /*25480*/  SHF.R.S32.HI R139, RZ, 0x1f, R137 ;  /* 0x0000001fff8b7819 */ /* 0x000fe20000011489 */
[----:B------:R-:W-:-:S03]  /*25490*/  IMAD.X R131, R138, 0x1, R135, P0 ;  /* 0x000000018a837824 */ /* 0x000fc600000e0687 */
[----:B------:R4:W-:Y:S01]  /*254a0*/  STL.64 [R1+0x670], R4 ;  /* 0x0006700401007387 */ /* 0x0009e20000100a00 */
[C---:B---3--:R-:W-:Y:S01]  /*254b0*/  IADD3 R6, P0, PT, R137.reuse, R132, RZ ;  /* 0x0000008489067210 */ /* 0x048fe20007f1e0ff */
[C---:B------:R-:W-:Y:S01]  /*254c0*/  VIADD R136, R137.reuse, UR21 ;  /* 0x0000001589887c36 */ /* 0x040fe20008000000 */
[----:B----4-:R-:W-:-:S03]  /*254d0*/  IADD3 R4, P4, PT, R137, R133, RZ ;  /* 0x0000008589047210 */ /* 0x010fc60007f9e0ff */
[C---:B------:R-:W-:Y:S02]  /*254e0*/  IMAD.X R7, R139.reuse, 0x1, R135, P0 ;  /* 0x000000018b077824 */ /* 0x040fe400000e0687 */
[----:B------:R-:W-:Y:S01]  /*254f0*/  IMAD.X R5, R139, 0x1, R134, P4 ;  /* 0x000000018b057824 */ /* 0x000fe200020e0686 */
[----:B------:R-:W-:Y:S01]  /*25500*/  SHF.R.S32.HI R138, RZ, 0x1f, R136 ;  /* 0x0000001fff8a7819 */ /* 0x000fe20000011488 */
[----:B------:R-:W-:-:S03]  /*25510*/  VIADD R137, R136, UR21 ;  /* 0x0000001588897c36 */ /* 0x000fc60008000000 */
[----:B------:R3:W-:Y:S04]  /*25520*/  STL.64 [R1+0x660], R4 ;  /* 0x0006600401007387 */ /* 0x0007e80000100a00 */
[----:B------:R4:W-:Y:S01]  /*25530*/  STL.64 [R1+0x668], R6 ;  /* 0x0006680601007387 */ /* 0x0009e20000100a00 */
[----:B------:R-:W-:Y:S02]  /*25540*/  SHF.R.S32.HI R139, RZ, 0x1f, R137 ;  /* 0x0000001fff8b7819 */ /* 0x000fe40000011489 */
[C---:B---3--:R-:W-:Y:S02]  /*25550*/  IADD3 R4, P0, PT, R136.reuse, R132, RZ ;  /* 0x0000008488047210 */ /* 0x048fe40007f1e0ff */
[----:B----4-:R-:W-:-:S03]  /*25560*/  IADD3 R6, P4, PT, R136, R133, RZ ;  /* 0x0000008588067210 */ /* 0x010fc60007f9e0ff */
[C---:B------:R-:W-:Y:S01]  /*25570*/  IMAD.X R5, R138.reuse, 0x1, R135, P0 ;  /* 0x000000018a057824 */ /* 0x040fe200000e0687 */
[----:B------:R-:W-:Y:S01]  /*25580*/  IADD3 R8, P0, PT, R137, R132, RZ ;  /* 0x0000008489087210 */ /* 0x000fe20007f1e0ff */
[----:B------:R-:W-:-:S04]  /*25590*/  IMAD.X R7, R138, 0x1, R134, P4 ;  /* 0x000000018a077824 */ /* 0x000fc800020e0686 */
[----:B------:R-:W-:Y:S01]  /*255a0*/  IMAD.X R9, R139, 0x1, R135, P0 ;  /* 0x000000018b097824 */ /* 0x000fe200000e0687 */
[----:B------:R3:W-:Y:S01]  /*255b0*/  STL.64 [R1+0x650], R6 ;  /* 0x0006500601007387 */ /* 0x0007e20000100a00 */
[----:B------:R-:W-:-:S03]  /*255c0*/  VIADD R136, R137, UR21 ;  /* 0x0000001589887c36 */ /* 0x000fc60008000000 */
[----:B------:R4:W-:Y:S02]  /*255d0*/  STL.64 [R1+0x648], R8 ;  /* 0x0006480801007387 */ /* 0x0009e40000100a00 */
[----:B------:R-:W-:Y:S02]  /*255e0*/  SHF.R.S32.HI R138, RZ, 0x1f, R136 ;  /* 0x0000001fff8a7819 */ /* 0x000fe40000011488 */
[----:B---3--:R-:W-:Y:S02]  /*255f0*/  IADD3 R6, P4, PT, R137, R133, RZ ;  /* 0x0000008589067210 */ /* 0x008fe40007f9e0ff */
[----:B----4-:R-:W-:-:S03]  /*25600*/  IADD3 R8, P0, PT, R136, R132, RZ ;  /* 0x0000008488087210 */ /* 0x010fc60007f1e0ff */
[----:B------:R-:W-:Y:S02]  /*25610*/  IMAD.X R7, R139, 0x1, R134, P4 ;  /* 0x000000018b077824 */ /* 0x000fe400020e0686 */
[----:B------:R-:W-:Y:S02]  /*25620*/  VIADD R137, R136, UR21 ;  /* 0x0000001588897c36 */ /* 0x000fe40008000000 */
[----:B------:R-:W-:Y:S01]  /*25630*/  IMAD.X R9, R138, 0x1, R135, P0 ;  /* 0x000000018a097824 */ /* 0x000fe200000e0687 */
[----:B------:R3:W-:Y:S02]  /*25640*/  STL.64 [R1+0x640], R6 ;  /* 0x0006400601007387 */ /* 0x0007e40000100a00 */
[----:B------:R-:W-:Y:S02]  /*25650*/  SHF.R.S32.HI R139, RZ, 0x1f, R137 ;  /* 0x0000001fff8b7819 */ /* 0x000fe40000011489 */
[----:B------:R4:W-:Y:S01]  /*25660*/  STL.64 [R1+0x638], R8 ;  /* 0x0006380801007387 */ /* 0x0009e20000100a00 */
[----:B------:R-:W-:-:S02]  /*25670*/  IADD3 R10, P0, PT, R137, R132, RZ ;  /* 0x00000084890a7210 */ /* 0x000fc40007f1e0ff */
[----:B---3--:R-:W-:-:S05]  /*25680*/  IADD3 R6, P4, PT, R136, R133, RZ ;  /* 0x0000008588067210 */ /* 0x008fca0007f9e0ff */
[--C-:B------:R-:W-:Y:S01]  /*25690*/  IMAD.X R7, R138, 0x1, R134.reuse, P4 ;  /* 0x000000018a077824 */ /* 0x100fe200020e0686 */
[----:B----4-:R-:W-:Y:S01]  /*256a0*/  IADD3 R8, P4, PT, R137, R133, RZ ;  /* 0x0000008589087210 */ /* 0x010fe20007f9e0ff */
[----:B------:R-:W-:Y:S02]  /*256b0*/  IMAD.X R11, R139, 0x1, R135, P0 ;  /* 0x000000018b0b7824 */ /* 0x000fe400000e0687 */
[----:B------:R-:W-:Y:S02]  /*256c0*/  VIADD R136, R137, UR21 ;  /* 0x0000001589887c36 */ /* 0x000fe40008000000 */
[----:B------:R-:W-:-:S03]  /*256d0*/  IMAD.X R9, R139, 0x1, R134, P4 ;  /* 0x000000018b097824 */ /* 0x000fc600020e0686 */
[----:B------:R-:W-:Y:S02]  /*256e0*/  SHF.R.S32.HI R138, RZ, 0x1f, R136 ;  /* 0x0000001fff8a7819 */ /* 0x000fe40000011488 */
[----:B------:R-:W-:Y:S04]  /*256f0*/  STL.64 [R1+0x620], R8 ;  /* 0x0006200801007387 */ /* 0x000fe80000100a00 */
[----:B------:R3:W-:Y:S01]  /*25700*/  STL.64 [R1+0x628], R10 ;  /* 0x0006280a01007387 */ /* 0x0007e20000100a00 */
[C---:B------:R-:W-:Y:S01]  /*25710*/  VIADD R137, R136.reuse, UR21 ;  /* 0x0000001588897c36 */ /* 0x040fe20008000000 */
[C---:B---3--:R-:W-:Y:S02]  /*25720*/  IADD3 R10, P4, PT, R136.reuse, R133, RZ ;  /* 0x00000085880a7210 */ /* 0x048fe40007f9e0ff */
[----:B------:R-:W-:-:S03]  /*25730*/  IADD3 R8, P0, PT, R136, R132, RZ ;  /* 0x0000008488087210 */ /* 0x000fc60007f1e0ff */
[C---:B------:R-:W-:Y:S01]  /*25740*/  IMAD.X R11, R138.reuse, 0x1, R134, P4 ;  /* 0x000000018a0b7824 */ /* 0x040fe200020e0686 */
[----:B------:R-:W-:Y:S01]  /*25750*/  SHF.R.S32.HI R139, RZ, 0x1f, R137 ;  /* 0x0000001fff8b7819 */ /* 0x000fe20000011489 */
[--C-:B------:R-:W-:Y:S01]  /*25760*/  IMAD.X R9, R138, 0x1, R135.reuse, P0 ;  /* 0x000000018a097824 */ /* 0x100fe200000e0687 */
[C---:B------:R-:W-:Y:S02]  /*25770*/  IADD3 R12, P0, PT, R137.reuse, R132, RZ ;  /* 0x00000084890c7210 */ /* 0x040fe40007f1e0ff */
[----:B------:R3:W-:Y:S01]  /*25780*/  STL.64 [R1+0x610], R10 ;  /* 0x0006100a01007387 */ /* 0x0007e20000100a00 */
[----:B------:R-:W-:Y:S02]  /*25790*/  VIADD R136, R137, UR21 ;  /* 0x0000001589887c36 */ /* 0x000fe40008000000 */
[----:B------:R-:W-:Y:S01]  /*257a0*/  IMAD.X R13, R139, 0x1, R135, P0 ;  /* 0x000000018b0d7824 */ /* 0x000fe200000e0687 */
[----:B---3--:R-:W-:-:S05]  /*257b0*/  IADD3 R10, P4, PT, R137, R133, RZ ;  /* 0x00000085890a7210 */ /* 0x008fca0007f9e0ff */
[----:B------:R-:W-:Y:S01]  /*257c0*/  IMAD.X R11, R139, 0x1, R134, P4 ;  /* 0x000000018b0b7824 */ /* 0x000fe200020e0686 */
[----:B------:R-:W-:-:S04]  /*257d0*/  SHF.R.S32.HI R138, RZ, 0x1f, R136 ;  /* 0x0000001fff8a7819 */ /* 0x000fc80000011488 */
        /* <DEDUP_REMOVED lines=315> */
[----:B------:R3:W-:Y:S04]  /*26b90*/  STL.64 [R1+0x90], R52 ;  /* 0x0000903401007387 */ /* 0x0007e80000100a00 */
[----:B------:R4:W-:Y:S01]  /*26ba0*/  STL.64 [R1+0x100], R56 ;  /* 0x0001003801007387 */ /* 0x0009e20000100a00 */
[C---:B------:R-:W-:Y:S01]  /*26bb0*/  VIADD R137, R136.reuse, UR21 ;  /* 0x0000001588897c36 */ /* 0x040fe20008000000 */
[C---:B---3--:R-:W-:Y:S02]  /*26bc0*/  IADD3 R52, P0, PT, R136.reuse, R132, RZ ;  /* 0x0000008488347210 */ /* 0x048fe40007f1e0ff */
[----:B----4-:R-:W-:-:S03]  /*26bd0*/  IADD3 R56, P4, PT, R136, R133, RZ ;  /* 0x0000008588387210 */ /* 0x010fc60007f9e0ff */
[C---:B------:R-:W-:Y:S02]  /*26be0*/  IMAD.X R53, R138.reuse, 0x1, R135, P0 ;  /* 0x000000018a357824 */ /* 0x040fe400000e0687 */
[----:B------:R-:W-:Y:S01]  /*26bf0*/  IMAD.X R57, R138, 0x1, R134, P4 ;  /* 0x000000018a397824 */ /* 0x000fe200020e0686 */
[----:B------:R-:W-:Y:S02]  /*26c00*/  SHF.R.S32.HI R139, RZ, 0x1f, R137 ;  /* 0x0000001fff8b7819 */ /* 0x000fe40000011489 */
[C---:B------:R-:W-:Y:S02]  /*26c10*/  IADD3 R58, P0, PT, R137.reuse, R132, RZ ;  /* 0x00000084893a7210 */ /* 0x040fe40007f1e0ff */
[----:B------:R3:W-:Y:S01]  /*26c20*/  STL.64 [R1+0x80], R56 ;  /* 0x0000803801007387 */ /* 0x0007e20000100a00 */
[----:B------:R-:W-:Y:S02]  /*26c30*/  VIADD R136, R137, UR21 ;  /* 0x0000001589887c36 */ /* 0x000fe40008000000 */
[----:B------:R-:W-:Y:S01]  /*26c40*/  IMAD.X R59, R139, 0x1, R135, P0 ;  /* 0x000000018b3b7824 */ /* 0x000fe200000e0687 */
[----:B---3--:R-:W-:-:S04]  /*26c50*/  IADD3 R56, P4, PT, R137, R133, RZ ;  /* 0x0000008589387210 */ /* 0x008fc80007f9e0ff */
[----:B------:R-:W-:Y:S01]  /*26c60*/  STL.64 [R1+0x78], R58 ;  /* 0x0000783a01007387 */ /* 0x000fe20000100a00 */
[----:B------:R-:W-:Y:S01]  /*26c70*/  IMAD.X R57, R139, 0x1, R134, P4 ;  /* 0x000000018b397824 */ /* 0x000fe200020e0686 */
[----:B------:R-:W-:-:S04]  /*26c80*/  SHF.R.S32.HI R138, RZ, 0x1f, R136 ;  /* 0x0000001fff8a7819 */ /* 0x000fc80000011488 */
[----:B------:R3:W-:Y:S01]  /*26c90*/  STL.64 [R1+0x70], R56 ;  /* 0x0000703801007387 */ /* 0x0007e20000100a00 */
[----:B------:R-:W-:Y:S01]  /*26ca0*/  IMAD.MOV.U32 R70, RZ, RZ, R54 ;  /* 0x000000ffff467224 */ /* 0x000fe200078e0036 */
[C---:B------:R-:W-:Y:S01]  /*26cb0*/  IADD3 R54, P0, PT, R136.reuse, R132, RZ ;  /* 0x0000008488367210 */ /* 0x040fe20007f1e0ff */
[C---:B------:R-:W-:Y:S01]  /*26cc0*/  VIADD R137, R136.reuse, UR21 ;  /* 0x0000001588897c36 */ /* 0x040fe20008000000 */
[----:B---3--:R-:W-:-:S05]  /*26cd0*/  IADD3 R56, P4, PT, R136, R133, RZ ;  /* 0x0000008588387210 */ /* 0x008fca0007f9e0ff */
[C---:B------:R-:W-:Y:S01]  /*26ce0*/  IMAD.X R57, R138.reuse, 0x1, R134, P4 ;  /* 0x000000018a397824 */ /* 0x040fe200020e0686 */
[----:B------:R-:W-:Y:S01]  /*26cf0*/  SHF.R.S32.HI R139, RZ, 0x1f, R137 ;  /* 0x0000001fff8b7819 */ /* 0x000fe20000011489 */
[----:B------:R-:W-:Y:S02]  /*26d00*/  IMAD.MOV.U32 R71, RZ, RZ, R55 ;  /* 0x000000ffff477224 */ /* 0x000fe400078e0037 */
[----:B------:R-:W-:Y:S01]  /*26d10*/  IMAD.X R55, R138, 0x1, R135, P0 ;  /* 0x000000018a377824 */ /* 0x000fe200000e0687 */
[----:B------:R3:W-:Y:S01]  /*26d20*/  STL.64 [R1+0x60], R56 ;  /* 0x0000603801007387 */ /* 0x0007e20000100a00 */
[C---:B------:R-:W-:Y:S01]  /*26d30*/  IADD3 R58, P0, PT, R137.reuse, R132, RZ ;  /* 0x00000084893a7210 */ /* 0x040fe20007f1e0ff */
[----:B------:R-:W-:-:S04]  /*26d40*/  VIADD R136, R137, UR21 ;  /* 0x0000001589887c36 */ /* 0x000fc80008000000 */
        /* <DEDUP_REMOVED lines=26> */
[----:B------:R-:W-:-:S03]  /*26ef0*/  IMAD.X R59, R138, 0x1, R135, P0 ;  /* 0x000000018a3b7824 */ /* 0x000fc600000e0687 */
[----:B------:R3:W-:Y:S01]  /*26f00*/  STL.64 [R1+0x20], R68 ;  /* 0x0000204401007387 */ /* 0x0007e20000100a00 */
[C---:B------:R-:W-:Y:S02]  /*26f10*/  VIADD R136, R137.reuse, UR21 ;  /* 0x0000001589887c36 */ /* 0x040fe40008000000 */
[----:B------:R-:W-:Y:S01]  /*26f20*/  IMAD.MOV.U32 R78, RZ, RZ, R70 ;  /* 0x000000ffff4e7224 */ /* 0x000fe200078e0046 */
[----:B------:R-:W4:Y:S01]  /*26f30*/  LDL.LU R82, [R1+0x498] ;  /* 0x0004980001527983 */ /* 0x000f220000300800 */
[----:B------:R-:W-:Y:S01]  /*26f40*/  IMAD.MOV.U32 R84, RZ, RZ, R62 ;  /* 0x000000ffff547224 */ /* 0x000fe200078e003e */
[C---:B------:R-:W-:Y:S01]  /*26f50*/  IADD3 R62, P4, PT, R137.reuse, R133, RZ ;  /* 0x00000085893e7210 */ /* 0x040fe20007f9e0ff */
[----:B---3--:R-:W-:Y:S01]  /*26f60*/  IMAD.MOV.U32 R68, RZ, RZ, R60 ;  /* 0x000000ffff447224 */ /* 0x008fe200078e003c */
[-C--:B------:R-:W-:Y:S01]  /*26f70*/  IADD3 R60, P0, PT, R137, R132.reuse, RZ ;  /* 0x00000084893c7210 */ /* 0x080fe20007f1e0ff */
[----:B------:R-:W-:Y:S01]  /*26f80*/  IMAD.MOV.U32 R69, RZ, RZ, R61 ;  /* 0x000000ffff457224 */ /* 0x000fe200078e003d */
[----:B------:R-:W4:Y:S01]  /*26f90*/  LDL.LU R83, [R1+0x49c] ;  /* 0x00049c0001537983 */ /* 0x000f220000300800 */
[----:B------:R-:W-:Y:S01]  /*26fa0*/  IMAD.MOV.U32 R70, RZ, RZ, R64 ;  /* 0x000000ffff467224 */ /* 0x000fe200078e0040 */
[----:B------:R-:W-:Y:S01]  /*26fb0*/  SHF.R.S32.HI R137, RZ, 0x1f, R136 ;  /* 0x0000001fff897819 */ /* 0x000fe20000011488 */
[----:B------:R-:W-:Y:S01]  /*26fc0*/  IMAD.X R61, R139, 0x1, R135, P0 ;  /* 0x000000018b3d7824 */ /* 0x000fe200000e0687 */
[C---:B------:R-:W-:Y:S01]  /*26fd0*/  IADD3 R64, P0, PT, R136.reuse, R132, RZ ;  /* 0x0000008488407210 */ /* 0x040fe20007f1e0ff */
[----:B------:R-:W-:Y:S01]  /*26fe0*/  IMAD.MOV.U32 R72, RZ, RZ, R162 ;  /* 0x000000ffff487224 */ /* 0x000fe200078e00a2 */
[----:B------:R-:W3:Y:S01]  /*26ff0*/  LDL.LU R76, [R1+0x98] ;  /* 0x00009800014c7983 */ /* 0x000ee20000300800 */
[----:B------:R-:W-:-:S02]  /*27000*/  VIADD R162, R136, UR21 ;  /* 0x0000001588a27c36 */ /* 0x000fc40008000000 */
[----:B------:R-:W-:Y:S01]  /*27010*/  IMAD.MOV.U32 R79, RZ, RZ, R71 ;  /* 0x000000ffff4f7224 */ /* 0x000fe200078e0047 */
[----:B------:R-:W3:Y:S01]  /*27020*/  LDL.LU R77, [R1+0x9c] ;  /* 0x00009c00014d7983 */ /* 0x000ee20000300800 */
[----:B------:R-:W-:Y:S02]  /*27030*/  IMAD.MOV.U32 R85, RZ, RZ, R63 ;  /* 0x000000ffff557224 */ /* 0x000fe400078e003f */
[----:B------:R-:W-:Y:S02]  /*27040*/  IMAD.MOV.U32 R75, RZ, RZ, R66 ;  /* 0x000000ffff4b7224 */ /* 0x000fe400078e0042 */
[----:B------:R-:W-:Y:S02]  /*27050*/  IMAD.MOV.U32 R71, RZ, RZ, R65 ;  /* 0x000000ffff477224 */ /* 0x000fe400078e0041 */
[----:B------:R-:W-:Y:S01]  /*27060*/  IMAD.X R63, R139, 0x1, R134, P4 ;  /* 0x000000018b3f7824 */ /* 0x000fe200020e0686 */
[----:B------:R-:W-:Y:S01]  /*27070*/  IADD3 R66, P4, PT, R136, R133, RZ ;  /* 0x0000008588427210 */ /* 0x000fe20007f9e0ff */
[----:B------:R-:W-:Y:S01]  /*27080*/  IMAD.MOV.U32 R80, RZ, RZ, R164 ;  /* 0x000000ffff507224 */ /* 0x000fe200078e00a4 */
[----:B------:R-:W-:Y:S01]  /*27090*/  SHF.R.S32.HI R136, RZ, 0x1f, R162 ;  /* 0x0000001fff887819 */ /* 0x000fe200000114a2 */
[----:B------:R-:W-:Y:S01]  /*270a0*/  IMAD.X R65, R137, 0x1, R135, P0 ;  /* 0x0000000189417824 */ /* 0x000fe200000e0687 */
[C---:B------:R-:W-:Y:S01]  /*270b0*/  IADD3 R164, P0, PT, R162.reuse, R132, RZ ;  /* 0x00000084a2a47210 */ /* 0x040fe20007f1e0ff */
[----:B------:R-:W-:-:S02]  /*270c0*/  VIADD R158, R162, UR21 ;  /* 0x00000015a29e7c36 */ /* 0x000fc40008000000 */
[----:B------:R-:W-:Y:S02]  /*270d0*/  IMAD.MOV.U32 R81, RZ, RZ, R165 ;  /* 0x000000ffff517224 */ /* 0x000fe400078e00a5 */
[----:B------:R-:W-:Y:S01]  /*270e0*/  IMAD.X R67, R137, 0x1, R134, P4 ;  /* 0x0000000189437824 */ /* 0x000fe200020e0686 */
[----:B------:R-:W-:Y:S01]  /*270f0*/  SHF.R.S32.HI R137, RZ, 0x1f, R158 ;  /* 0x0000001fff897819 */ /* 0x000fe2000001149e */
[--C-:B------:R-:W-:Y:S01]  /*27100*/  IMAD.X R165, R136, 0x1, R135.reuse, P0 ;  /* 0x0000000188a57824 */ /* 0x100fe200000e0687 */
[----:B------:R-:W-:Y:S01]  /*27110*/  IADD3 R160, P0, PT, R158, R132, RZ ;  /* 0x000000849ea07210 */ /* 0x000fe20007f1e0ff */
[----:B------:R-:W-:Y:S01]  /*27120*/  VIADD R74, R0, 0xfc ;  /* 0x000000fc004a7836 */ /* 0x000fe20000000000 */
[----:B------:R-:W-:Y:S01]  /*27130*/  PRMT R138, R161, 0x9910, RZ ;  /* 0x00009910a18a7816 */ /* 0x000fe200000000ff */
[----:B------:R0:W-:Y:S02]  /*27140*/  @P6 STG.E.U8 desc[UR18][R84.64], R75 ;  /* 0x0000004b54006986 */ /* 0x0001e4000c101112 */
[----:B------:R-:W-:Y:S01]  /*27150*/  IMAD.X R161, R137, 0x1, R135, P0 ;  /* 0x0000000189a17824 */ /* 0x000fe200000e0687 */
[----:B------:R-:W-:-:S02]  /*27160*/  ISETP.GE.AND P0, PT, R74, UR17, PT ;  /* 0x000000114a007c0c */ /* 0x000fc4000bf06270 */
[----:B------:R-:W-:Y:S01]  /*27170*/  PRMT R139, R75, 0x9910, RZ ;  /* 0x000099104b8b7816 */ /* 0x000fe200000000ff */
[----:B------:R-:W3:Y:S04]  /*27180*/  LDL.LU R74, [R1+0x4a0] ;  /* 0x0004a000014a7983 */ /* 0x000ee80000300800 */
[----:B0-----:R-:W3:Y:S01]  /*27190*/  LDL.LU R75, [R1+0x4a4] ;  /* 0x0004a400014b7983 */ /* 0x001ee20000300800 */
[----:B------:R-:W-:Y:S01]  /*271a0*/  IMAD.MOV.U32 R73, RZ, RZ, R163 ;  /* 0x000000ffff497224 */ /* 0x000fe200078e00a3 */
[----:B------:R-:W-:-:S05]  /*271b0*/  SHF.R.S32.HI R138, RZ, 0x8, R138 ;  /* 0x00000008ff8a7819 */ /* 0x000fca000001148a */
[----:B------:R0:W-:Y:S04]  /*271c0*/  @P5 STG.E.U8 desc[UR18][R72.64], R138 ;  /* 0x0000008a48005986 */ /* 0x0001e8000c101112 */
[----:B0-----:R-:W3:Y:S04]  /*271d0*/  LDL.LU R72, [R1+0xa0] ;  /* 0x0000a00001487983 */ /* 0x001ee80000300800 */
[----:B------:R-:W3:Y:S01]  /*271e0*/  LDL.LU R73, [R1+0xa4] ;  /* 0x0000a40001497983 */ /* 0x000ee20000300800 */
[----:B------:R-:W-:-:S05]  /*271f0*/  IADD3 R162, P4, PT, R162, R133, RZ ;  /* 0x00000085a2a27210 */ /* 0x000fca0007f9e0ff */
[----:B------:R-:W-:Y:S01]  /*27200*/  IMAD.X R163, R136, 0x1, R134, P4 ;  /* 0x0000000188a37824 */ /* 0x000fe200020e0686 */
[----:B-1----:R-:W-:Y:S01]  /*27210*/  ISETP.GE.AND P4, PT, R159, UR4, PT ;  /* 0x000000049f007c0c */ /* 0x002fe2000bf86270 */
[----:B------:R-:W0:Y:S01]  /*27220*/  LDCU UR4, c[0x0][0x39c] ;  /* 0x00007380ff0477ac */ /* 0x000e220008000800 */
[C---:B------:R-:W-:Y:S02]  /*27230*/  ISETP.LT.AND P3, PT, R3.reuse, UR14, !P3 ;  /* 0x0000000e03007c0c */ /* 0x040fe4000df61270 */
[----:B------:R-:W-:Y:S01]  /*27240*/  ISETP.LT.AND P6, PT, R2, UR16, !P4 ;  /* 0x0000001002007c0c */ /* 0x000fe2000e7c1270 */
[----:B------:R-:W-:Y:S01]  /*27250*/  VIADD R136, R0, 0x67 ;  /* 0x0000006700887836 */ /* 0x000fe20000000000 */
[----:B------:R-:W-:Y:S01]  /*27260*/  SHF.R.S32.HI R139, RZ, 0x8, R139 ;  /* 0x00000008ff8b7819 */ /* 0x000fe2000001148b */
[----:B------:R-:W1:Y:S01]  /*27270*/  LDCU UR14, c[0x0][0x398] ;  /* 0x00007300ff0e77ac */ /* 0x000e620008000800 */
[----:B------:R-:W-:Y:S02]  /*27280*/  ISETP.LT.AND P4, PT, R3, UR10, !P4 ;  /* 0x0000000a03007c0c */ /* 0x000fe4000e781270 */
[----:B------:R-:W-:Y:S01]  /*27290*/  ISETP.GE.AND P5, PT, R136, UR6, PT ;  /* 0x0000000688007c0c */ /* 0x000fe2000bfa6270 */
[----:B------:R-:W-:Y:S01]  /*272a0*/  VIADD R136, R0, 0x68 ;  /* 0x0000006800887836 */ /* 0x000fe20000000000 */
[----:B------:R-:W0:Y:S03]  /*272b0*/  LDCU UR6, c[0x0][0x398] ;  /* 0x00007300ff0677ac */ /* 0x000e260008000800 */
[----:B------:R0:W-:Y:S01]  /*272c0*/  @P3 STG.E.U8 desc[UR18][R80.64], R139 ;  /* 0x0000008b50003986 */ /* 0x0001e2000c101112 */
[----:B------:R-:W-:Y:S01]  /*272d0*/  ISETP.GE.AND P3, PT, R136, UR8, PT ;  /* 0x0000000888007c0c */ /* 0x000fe2000bf66270 */
[----:B------:R-:W-:Y:S01]  /*272e0*/  VIADD R136, R0, 0x69 ;  /* 0x0000006900887836 */ /* 0x000fe20000000000 */
[----:B------:R-:W0:Y:S01]  /*272f0*/  LDCU UR8, c[0x0][0x398] ;  /* 0x00007300ff0877ac */ /* 0x000e220008000800 */
[----:B------:R-:W0:Y:S01]  /*27300*/  LDCU UR10, c[0x0][0x398] ;  /* 0x00007300ff0a77ac */ /* 0x000e220008000800 */
[----:B------:R-:W0:Y:S01]  /*27310*/  LDCU UR16, c[0x0][0x398] ;  /* 0x00007300ff1077ac */ /* 0x000e220008000800 */
[----:B----4-:R-:W-:-:S04]  /*27320*/  F2FP.SATFINITE.E4M3.F32.PACK_AB_MERGE_C R138, R83, R82, RZ ;  /* 0x00000052538a723e */ /* 0x010fc800048070ff */
[----:B0-----:R-:W-:Y:S01]  /*27330*/  PRMT R139, R138, 0x9910, RZ ;  /* 0x000099108a8b7816 */ /* 0x001fe200000000ff */
[----:B------:R3:W-:Y:S01]  /*27340*/  @P6 STG.E.U8 desc[UR18][R78.64], R138 ;  /* 0x0000008a4e006986 */ /* 0x0007e2000c101112 */
[----:B--2---:R-:W-:Y:S01]  /*27350*/  ISETP.LT.AND P6, PT, R2, UR12, !P5 ;  /* 0x0000000c02007c0c */ /* 0x004fe2000efc1270 */
[----:B------:R-:W0:Y:S01]  /*27360*/  LDCU UR12, c[0x0][0x398] ;  /* 0x00007300ff0c77ac */ /* 0x000e220008000800 */
[----:B---3--:R-:W-:-:S05]  /*27370*/  F2FP.SATFINITE.E4M3.F32.PACK_AB_MERGE_C R138, R77, R76, RZ ;  /* 0x0000004c4d8a723e */ /* 0x008fca00048070ff */
[----:B------:R2:W-:Y:S01]  /*27380*/  @P4 STG.E.U8 desc[UR18][R68.64], R138 ;  /* 0x0000008a44004986 */ /* 0x0005e2000c101112 */
[----:B------:R-:W-:Y:S01]  /*27390*/  ISETP.GE.AND P4, PT, R136, UR4, PT ;  /* 0x0000000488007c0c */ /* 0x000fe2000bf86270 */
[----:B------:R-:W3:Y:S01]  /*273a0*/  LDCU UR4, c[0x0][0x39c] ;  /* 0x00007380ff0477ac */ /* 0x000ee20008000800 */
[----:B------:R-:W-:-:S05]  /*273b0*/  SHF.R.S32.HI R136, RZ, 0x8, R139 ;  /* 0x00000008ff887819 */ /* 0x000fca000001148b */
[----:B------:R4:W-:Y:S01]  /*273c0*/  @P6 STG.E.U8 desc[UR18][R70.64], R136 ;  /* 0x0000008846006986 */ /* 0x0009e2000c101112 */
[----:B--2---:R-:W-:-:S03]  /*273d0*/  PRMT R138, R138, 0x9910, RZ ;  /* 0x000099108a8a7816 */ /* 0x004fc600000000ff */
[----:B------:R-:W2:Y:S02]  /*273e0*/  LDL.LU.64 R68, [R1+0xb80] ;  /* 0x000b800001447983 */ /* 0x000ea40000300a00 */
[----:B----4-:R-:W-:Y:S02]  /*273f0*/  IMAD.MOV.U32 R136, RZ, RZ, R138 ;  /* 0x000000ffff887224 */ /* 0x010fe400078e008a */
[----:B------:R-:W4:Y:S01]  /*27400*/  LDL.LU.64 R70, [R1+0xb70] ;  /* 0x000b700001467983 */ /* 0x000f220000300a00 */
[----:B------:R-:W-:-:S03]  /*27410*/  F2FP.SATFINITE.E4M3.F32.PACK_AB_MERGE_C R138, R75, R74, RZ ;  /* 0x0000004a4b8a723e */ /* 0x000fc600048070ff */
[----:B------:R-:W4:Y:S04]  /*27420*/  LDL.LU R74, [R1+0x4a8] ;  /* 0x0004a800014a7983 */ /* 0x000f280000300800 */
[----:B------:R-:W4:Y:S01]  /*27430*/  LDL.LU R75, [R1+0x4ac] ;  /* 0x0004ac00014b7983 */ /* 0x000f220000300800 */
[----:B------:R-:W-:-:S03]  /*27440*/  F2FP.SATFINITE.E4M3.F32.PACK_AB_MERGE_C R139, R73, R72, RZ ;  /* 0x00000048498b723e */ /* 0x000fc600048070ff */
[----:B------:R-:W4:Y:S04]  /*27450*/  LDL.LU R72, [R1+0xa8] ;  /* 0x0000a80001487983 */ /* 0x000f280000300800 */
[----:B------:R-:W4:Y:S01]  /*27460*/  LDL.LU R73, [R1+0xac] ;  /* 0x0000ac0001497983 */ /* 0x000f220000300800 */
[C---:B------:R-:W-:Y:S01]  /*27470*/  ISETP.LT.AND P5, PT, R3.reuse, UR6, !P5 ;  /* 0x0000000603007c0c */ /* 0x040fe2000efa1270 */
[----:B------:R-:W1:Y:S01]  /*27480*/  LDCU UR6, c[0x0][0x39c] ;  /* 0x00007380ff0677ac */ /* 0x000e620008000800 */
[C---:B------:R-:W-:Y:S01]  /*27490*/  ISETP.LT.AND P6, PT, R2.reuse, UR8, !P3 ;  /* 0x0000000802007c0c */ /* 0x040fe2000dfc1270 */
[----:B------:R-:W4:Y:S01]  /*274a0*/  LDL.LU R78, [R1+0x4b0] ;  /* 0x0004b000014e7983 */ /* 0x000f220000300800 */
[----:B------:R-:W-:Y:S01]  /*274b0*/  SHF.R.S32.HI R136, RZ, 0x8, R136 ;  /* 0x00000008ff887819 */ /* 0x000fe20000011488 */
[----:B------:R-:W1:Y:S01]  /*274c0*/  LDCU UR8, c[0x0][0x39c] ;  /* 0x00007380ff0877ac */ /* 0x000e620008000800 */
[----:B------:R-:W-:Y:S01]  /*274d0*/  ISETP.LT.AND P3, PT, R3, UR10, !P3 ;  /* 0x0000000a03007c0c */ /* 0x000fe2000df61270 */
[----:B------:R-:W4:Y:S01]  /*274e0*/  LDL.LU R79, [R1+0x4b4] ;  /* 0x0004b400014f7983 */ /* 0x000f220000300800 */
[----:B------:R-:W1:Y:S03]  /*274f0*/  LDCU UR10, c[0x0][0x398] ;  /* 0x00007300ff0a77ac */ /* 0x000e660008000800 */
[----:B------:R-:W4:Y:S04]  /*27500*/  LDL.LU R76, [R1+0xb0] ;  /* 0x0000b000014c7983 */ /* 0x000f280000300800 */
[----:B------:R1:W-:Y:S01]  /*27510*/  @P5 STG.E.U8 desc[UR18][R156.64], R136 ;  /* 0x000000889c005986 */ /* 0x0003e2000c101112 */
[----:B0-----:R-:W-:Y:S01]  /*27520*/  ISETP.LT.AND P5, PT, R2, UR12, !P4 ;  /* 0x0000000c02007c0c */ /* 0x001fe2000e7a1270 */
[----:B------:R-:W0:Y:S02]  /*27530*/  LDCU UR12, c[0x0][0x398] ;  /* 0x00007300ff0c77ac */ /* 0x000e240008000800 */
[----:B------:R0:W-:Y:S04]  /*27540*/  @P6 STG.E.U8 desc[UR18][R150.64], R138 ;  /* 0x0000008a96006986 */ /* 0x0001e8000c101112 */
[----:B------:R-:W4:Y:S01]  /*27550*/  LDL.LU R77, [R1+0xb4] ;  /* 0x0000b400014d7983 */ /* 0x000f220000300800 */
[----:B-1----:R-:W-:Y:S01]  /*27560*/  VIADD R136, R0, 0x6a ;  /* 0x0000006a00887836 */ /* 0x002fe20000000000 */
[----:B------:R-:W-:-:S04]  /*27570*/  PRMT R156, R138, 0x9910, RZ ;  /* 0x000099108a9c7816 */ /* 0x000fc800000000ff */
[----:B---3--:R-:W-:Y:S01]  /*27580*/  ISETP.GE.AND P6, PT, R136, UR4, PT ;  /* 0x0000000488007c0c */ /* 0x008fe2000bfc6270 */
[----:B------:R-:W-:Y:S01]  /*27590*/  IMAD.MOV.U32 R136, RZ, RZ, R156 ;  /* 0x000000ffff887224 */ /* 0x000fe200078e009c */
[----:B------:R-:W-:Y:S01]  /*275a0*/  @P3 STG.E.U8 desc[UR18][R148.64], R139 ;  /* 0x0000008b94003986 */ /* 0x000fe2000c101112 */
[C---:B0-----:R-:W-:Y:S01]  /*275b0*/  VIADD R150, R158.reuse, UR21 ;  /* 0x000000159e967c36 */ /* 0x041fe20008000000 */
[----:B------:R-:W-:Y:S01]  /*275c0*/  IADD3 R158, P3, PT, R158, R133, RZ ;  /* 0x000000859e9e7210 */ /* 0x000fe20007f7e0ff */
[----:B------:R-:W0:Y:S01]  /*275d0*/  LDCU UR4, c[0x0][0x39c] ;  /* 0x00007380ff0477ac */ /* 0x000e220008000800 */
[----:B------:R-:W-:-:S03]  /*275e0*/  SHF.R.S32.HI R136, RZ, 0x8, R136 ;  /* 0x00000008ff887819 */ /* 0x000fc60000011488 */
[----:B------:R-:W-:Y:S01]  /*275f0*/  IMAD.X R159, R137, 0x1, R134, P3 ;  /* 0x00000001899f7824 */ /* 0x000fe200018e0686 */
[----:B------:R-:W-:Y:S01]  /*27600*/  IADD3 R156, P3, PT, R150, R132, RZ ;  /* 0x00000084969c7210 */ /* 0x000fe20007f7e0ff */
[----:B------:R1:W-:Y:S01]  /*27610*/  @P5 STG.E.U8 desc[UR18][R154.64], R136 ;  /* 0x000000889a005986 */ /* 0x0003e2000c101112 */
[----:B------:R-:W-:Y:S01]  /*27620*/  ISETP.LT.AND P4, PT, R3, UR10, !P4 ;  /* 0x0000000a03007c0c */ /* 0x000fe2000e781270 */
[----:B------:R-:W-:Y:S01]  /*27630*/  VIADD R137, R0, 0x6b ;  /* 0x0000006b00897836 */ /* 0x000fe20000000000 */
[----:B------:R-:W-:Y:S01]  /*27640*/  ISETP.LT.AND P5, PT, R2, UR12, !P6 ;  /* 0x0000000c02007c0c */ /* 0x000fe2000f7a1270 */
[----:B------:R-:W3:Y:S01]  /*27650*/  LDCU UR12, c[0x0][0x398] ;  /* 0x00007300ff0c77ac */ /* 0x000ee20008000800 */
[----:B-1----:R-:W-:Y:S01]  /*27660*/  SHF.R.S32.HI R136, RZ, 0x1f, R150 ;  /* 0x0000001fff887819 */ /* 0x002fe20000011496 */
[----:B------:R-:W1:Y:S04]  /*27670*/  LDCU UR10, c[0x0][0x39c] ;  /* 0x00007380ff0a77ac */ /* 0x000e680008000800 */
[----:B------:R-:W-:Y:S01]  /*27680*/  IMAD.X R157, R136, 0x1, R135, P3 ;  /* 0x00000001889d7824 */ /* 0x000fe200018e0687 */
[----:B------:R-:W-:-:S02]  /*27690*/  IADD3 R154, P3, PT, R150, R133, RZ ;  /* 0x00000085969a7210 */ /* 0x000fc40007f7e0ff */
[----:B------:R-:W-:-:S03]  /*276a0*/  PRMT R138, R139, 0x9910, RZ ;  /* 0x000099108b8a7816 */ /* 0x000fc600000000ff */
[----:B------:R-:W-:Y:S01]  /*276b0*/  IMAD.X R155, R136, 0x1, R134, P3 ;  /* 0x00000001889b7824 */ /* 0x000fe200018e0686 */
[----:B------:R-:W-:Y:S02]  /*276c0*/  ISETP.GE.AND P3, PT, R137, UR6, PT ;  /* 0x0000000689007c0c */ /* 0x000fe4000bf66270 */
[----:B------:R-:W-:Y:S01]  /*276d0*/  ISETP.LT.AND P6, PT, R3, UR14, !P6 ;  /* 0x0000000e03007c0c */ /* 0x000fe2000f7c1270 */
[----:B------:R-:W-:Y:S01]  /*276e0*/  VIADD R150, R150, UR21 ;  /* 0x0000001596967c36 */ /* 0x000fe20008000000 */
[----:B------:R-:W-:Y:S01]  /*276f0*/  SHF.R.S32.HI R136, RZ, 0x8, R138 ;  /* 0x00000008ff887819 */ /* 0x000fe2000001148a */
[----:B------:R-:W0:Y:S01]  /*27700*/  LDCU UR14, c[0x0][0x398] ;  /* 0x00007300ff0e77ac */ /* 0x000e220008000800 */
[----:B------:R-:W0:Y:S03]  /*27710*/  LDCU UR6, c[0x0][0x39c] ;  /* 0x00007380ff0677ac */ /* 0x000e260008000800 */
[----:B--2---:R-:W-:Y:S01]  /*27720*/  @P4 STG.E.U8 desc[UR18][R68.64], R136 ;  /* 0x0000008844004986 */ /* 0x004fe2000c101112 */
[----:B------:R-:W-:Y:S01]  /*27730*/  ISETP.LT.AND P4, PT, R2, UR16, !P3 ;  /* 0x0000001002007c0c */ /* 0x000fe2000df81270 */
[----:B------:R-:W2:Y:S01]  /*27740*/  LDCU UR16, c[0x0][0x398] ;  /* 0x00007300ff1077ac */ /* 0x000ea20008000800 */
[----:B----4-:R-:W-:-:S02]  /*27750*/  F2FP.SATFINITE.E4M3.F32.PACK_AB_MERGE_C R137, R75, R74, RZ ;  /* 0x0000004a4b89723e */ /* 0x010fc400048070ff */
[----:B------:R-:W4:Y:S02]  /*27760*/  LDL.LU.64 R74, [R1+0xb88] ;  /* 0x000b8800014a7983 */ /* 0x000f240000300a00 */
[----:B------:R-:W-:Y:S02]  /*27770*/  PRMT R139, R137, 0x9910, RZ ;  /* 0x00009910898b7816 */ /* 0x000fe400000000ff */
[----:B------:R0:W-:Y:S03]  /*27780*/  @P5 STG.E.U8 desc[UR18][R152.64], R137 ;  /* 0x0000008998005986 */ /* 0x0001e6000c101112 */
[----:B0-----:R-:W-:Y:S01]  /*27790*/  IMAD.MOV.U32 R137, RZ, RZ, R139 ;  /* 0x000000ffff897224 */ /* 0x001fe200078e008b */
[----:B------:R-:W-:-:S04]  /*277a0*/  F2FP.SATFINITE.E4M3.F32.PACK_AB_MERGE_C R138, R73, R72, RZ ;  /* 0x00000048498a723e */ /* 0x000fc800048070ff */
[----:B------:R-:W-:Y:S01]  /*277b0*/  SHF.R.S32.HI R137, RZ, 0x8, R137 ;  /* 0x00000008ff897819 */ /* 0x000fe20000011489 */
[----:B------:R-:W-:Y:S04]  /*277c0*/  @P6 STG.E.U8 desc[UR18][R146.64], R138 ;  /* 0x0000008a92006986 */ /* 0x000fe8000c101112 */
[----:B------:R0:W-:Y:S04]  /*277d0*/  @P4 STG.E.U8 desc[UR18][R70.64], R137 ;  /* 0x0000008946004986 */ /* 0x0001e8000c101112 */
[----:B0-----:R-:W2:Y:S01]  /*277e0*/  LDL.LU.64 R70, [R1+0xb78] ;  /* 0x000b780001467983 */ /* 0x001ea20000300a00 */
[----:B------:R-:W-:Y:S01]  /*277f0*/  VIADD R136, R0, 0x6c ;  /* 0x0000006c00887836 */ /* 0x000fe20000000000 */
[CC--:B------:R-:W-:Y:S01]  /*27800*/  IADD3 R152, P6, PT, R150.reuse, R132.reuse, RZ ;  /* 0x0000008496987210 */ /* 0x0c0fe20007fde0ff */
[----:B------:R-:W-:Y:S01]  /*27810*/  VIADD R146, R150, UR21 ;  /* 0x0000001596927c36 */ /* 0x000fe20008000000 */
[----:B---3--:R-:W-:Y:S01]  /*27820*/  ISETP.LT.AND P4, PT, R3, UR12, !P3 ;  /* 0x0000000c03007c0c */ /* 0x008fe2000df81270 */
[----:B------:R-:W3:Y:S01]  /*27830*/  LDL.LU.64 R72, [R1+0xb68] ;  /* 0x000b680001487983 */ /* 0x000ee20000300a00 */
[----:B------:R-:W-:Y:S01]  /*27840*/  ISETP.GE.AND P5, PT, R136, UR8, PT ;  /* 0x0000000888007c0c */ /* 0x000fe2000bfa6270 */
[----:B------:R-:W0:Y:S01]  /*27850*/  LDCU UR8, c[0x0][0x398] ;  /* 0x00007300ff0877ac */ /* 0x000e220008000800 */
[----:B------:R-:W-:Y:S01]  /*27860*/  SHF.R.S32.HI R136, RZ, 0x1f, R150 ;  /* 0x0000001fff887819 */ /* 0x000fe20000011496 */
[----:B------:R-:W3:Y:S01]  /*27870*/  LDL.LU.64 R68, [R1+0xb60] ;  /* 0x000b600001447983 */ /* 0x000ee20000300a00 */
[----:B------:R-:W-:Y:S01]  /*27880*/  SHF.R.S32.HI R137, RZ, 0x1f, R146 ;  /* 0x0000001fff897819 */ /* 0x000fe20000011492 */
[----:B------:R-:W1:Y:S02]  /*27890*/  LDCU UR12, c[0x0][0x398] ;  /* 0x00007300ff0c77ac */ /* 0x000e640008000800 */
[----:B------:R-:W-:Y:S01]  /*278a0*/  IMAD.X R153, R136, 0x1, R135, P6 ;  /* 0x0000000188997824 */ /* 0x000fe200030e0687 */
[----:B------:R-:W-:Y:S01]  /*278b0*/  IADD3 R150, P6, PT, R150, R133, RZ ;  /* 0x0000008596967210 */ /* 0x000fe20007fde0ff */
[----:B------:R-:W3:Y:S01]  /*278c0*/  LDL.LU R84, [R1+0x4b8] ;  /* 0x0004b80001547983 */ /* 0x000ee20000300800 */
[----:B------:R-:W-:-:S03]  /*278d0*/  IADD3 R148, P3, PT, R146, R132, RZ ;  /* 0x0000008492947210 */ /* 0x000fc60007f7e0ff */
[----:B------:R-:W-:Y:S01]  /*278e0*/  IMAD.X R151, R136, 0x1, R134, P6 ;  /* 0x0000000188977824 */ /* 0x000fe200030e0686 */
[----:B------:R-:W-:Y:S01]  /*278f0*/  PRMT R139, R138, 0x9910, RZ ;  /* 0x000099108a8b7816 */ /* 0x000fe200000000ff */
[----:B------:R-:W-:Y:S01]  /*27900*/  VIADD R136, R0, 0x6d ;  /* 0x0000006d00887836 */ /* 0x000fe20000000000 */
[----:B------:R-:W3:Y:S01]  /*27910*/  LDL.LU R85, [R1+0x4bc] ;  /* 0x0004bc0001557983 */ /* 0x000ee20000300800 */
[----:B0-----:R-:W-:Y:S01]  /*27920*/  ISETP.LT.AND P6, PT, R2, UR8, !P5 ;  /* 0x0000000802007c0c */ /* 0x001fe2000efc1270 */
[----:B------:R-:W-:Y:S02]  /*27930*/  IMAD.X R149, R137, 0x1, R135, P3 ;  /* 0x0000000189957824 */ /* 0x000fe400018e0687 */
[----:B------:R-:W-:Y:S01]  /*27940*/  ISETP.GE.AND P3, PT, R136, UR4, PT ;  /* 0x0000000488007c0c */ /* 0x000fe2000bf66270 */
[----:B------:R-:W3:Y:S01]  /*27950*/  LDL.LU.64 R82, [R1+0xb58] ;  /* 0x000b580001527983 */ /* 0x000ee20000300a00 */
[----:B------:R-:W-:Y:S01]  /*27960*/  SHF.R.S32.HI R136, RZ, 0x8, R139 ;  /* 0x00000008ff887819 */ /* 0x000fe2000001148b */
[----:B------:R-:W0:Y:S01]  /*27970*/  LDCU UR8, c[0x0][0x398] ;  /* 0x00007300ff0877ac */ /* 0x000e220008000800 */
[----:B------:R-:W-:-:S02]  /*27980*/  F2FP.SATFINITE.E4M3.F32.PACK_AB_MERGE_C R138, R79, R78, RZ ;  /* 0x0000004e4f8a723e */ /* 0x000fc400048070ff */
[----:B------:R-:W-:Y:S01]  /*27990*/  ISETP.LT.AND P5, PT, R3, UR14, !P5 ;  /* 0x0000000e03007c0c */ /* 0x000fe2000efa1270 */
[----:B------:R-:W0:Y:S01]  /*279a0*/  LDCU UR14, c[0x0][0x398] ;  /* 0x00007300ff0e77ac */ /* 0x000e220008000800 */
[----:B------:R-:W0:Y:S01]  /*279b0*/  LDCU UR4, c[0x0][0x39c] ;  /* 0x00007380ff0477ac */ /* 0x000e220008000800 */
[----:B----4-:R-:W-:Y:S04]  /*279c0*/  @P4 STG.E.U8 desc[UR18][R74.64], R136 ;  /* 0x000000884a004986 */ /* 0x010fe8000c101112 */
[----:B--2---:R2:W-:Y:S04]  /*279d0*/  @P6 STG.E.U8 desc[UR18][R70.64], R138 ;  /* 0x0000008a46006986 */ /* 0x0045e8000c101112 */
[----:B--2---:R-:W2:Y:S04]  /*279e0*/  LDL.LU.64 R70, [R1+0xb50] ;  /* 0x000b500001467983 */ /* 0x004ea80000300a00 */
[----:B------:R-:W4:Y:S04]  /*279f0*/  LDL.LU R80, [R1+0xb8] ;  /* 0x0000b80001507983 */ /* 0x000f280000300800 */
[----:B------:R-:W4:Y:S01]  /*27a00*/  LDL.LU R81, [R1+0xbc] ;  /* 0x0000bc0001517983 */ /* 0x000f220000300800 */
[----:B------:R-:W-:Y:S01]  /*27a10*/  VIADD R136, R0, 0x6e ;  /* 0x0000006e00887836 */ /* 0x000fe20000000000 */
[----:B------:R-:W-:-:S02]  /*27a20*/  PRMT R147, R138, 0x9910, RZ ;  /* 0x000099108a937816 */ /* 0x000fc400000000ff */
[----:B------:R-:W4:Y:S01]  /*27a30*/  LDL.LU.64 R78, [R1+0xb48] ;  /* 0x000b4800014e7983 */ /* 0x000f220000300a00 */
[----:B------:R-:W-:Y:S02]  /*27a40*/  F2FP.SATFINITE.E4M3.F32.PACK_AB_MERGE_C R139, R77, R76, RZ ;  /* 0x0000004c4d8b723e */ /* 0x000fe400048070ff */
[----:B------:R-:W-:Y:S01]  /*27a50*/  ISETP.LT.AND P4, PT, R2, UR16, !P3 ;  /* 0x0000001002007c0c */ /* 0x000fe2000df81270 */
[----:B------:R-:W-:Y:S01]  /*27a60*/  IMAD.MOV.U32 R138, RZ, RZ, R147 ;  /* 0x000000ffff8a7224 */ /* 0x000fe200078e0093 */
[----:B-1----:R-:W-:Y:S01]  /*27a70*/  ISETP.GE.AND P6, PT, R136, UR10, PT ;  /* 0x0000000a88007c0c */ /* 0x002fe2000bfc6270 */
[----:B------:R-:W4:Y:S01]  /*27a80*/  LDL.LU.64 R76, [R1+0xb40] ;  /* 0x000b4000014c7983 */ /* 0x000f220000300a00 */
[----:B------:R-:W-:Y:S01]  /*27a90*/  ISETP.LT.AND P3, PT, R3, UR12, !P3 ;  /* 0x0000000c03007c0c */ /* 0x000fe2000df61270 */
[----:B------:R-:W1:Y:S02]  /*27aa0*/  LDCU UR10, c[0x0][0x398] ;  /* 0x00007300ff0a77ac */ /* 0x000e640008000800 */
[----:B---3--:R3:W-:Y:S01]  /*27ab0*/  @P5 STG.E.U8 desc[UR18][R72.64], R139 ;  /* 0x0000008b48005986 */ /* 0x0087e2000c101112 */
[----:B0-----:R-:W-:Y:S01]  /*27ac0*/  ISETP.LT.AND P5, PT, R2, UR8, !P6 ;  /* 0x0000000802007c0c */ /* 0x001fe2000f7a1270 */
[----:B------:R-:W0:Y:S01]  /*27ad0*/  LDCU UR16, c[0x0][0x398] ;  /* 0x00007300ff1077ac */ /* 0x000e220008000800 */
[----:B------:R-:W-:Y:S01]  /*27ae0*/  SHF.R.S32.HI R138, RZ, 0x8, R138 ;  /* 0x00000008ff8a7819 */ /* 0x000fe2000001148a */
[----:B------:R-:W4:Y:S01]  /*27af0*/  LDL.LU R74, [R1+0x4c0] ;  /* 0x0004c000014a7983 */ /* 0x000f220000300800 */
[----:B------:R-:W-:Y:S01]  /*27b00*/  VIADD R136, R0, 0x6f ;  /* 0x0000006f00887836 */ /* 0x000fe20000000000 */
[----:B------:R-:W0:Y:S02]  /*27b10*/  LDCU UR8, c[0x0][0x39c] ;  /* 0x00007380ff0877ac */ /* 0x000e240008000800 */
[----:B------:R-:W4:Y:S01]  /*27b20*/  LDL.LU R75, [R1+0x4c4] ;  /* 0x0004c400014b7983 */ /* 0x000f220000300800 */
[----:B------:R-:W0:Y:S01]  /*27b30*/  LDCU UR12, c[0x0][0x398] ;  /* 0x00007300ff0c77ac */ /* 0x000e220008000800 */
[----:B---3--:R-:W-:-:S02]  /*27b40*/  PRMT R139, R139, 0x9910, RZ ;  /* 0x000099108b8b7816 */ /* 0x008fc400000000ff */
[----:B------:R-:W3:Y:S02]  /*27b50*/  LDL.LU R72, [R1+0xc0] ;  /* 0x0000c00001487983 */ /* 0x000ee40000300800 */
[----:B------:R-:W-:Y:S02]  /*27b60*/  SHF.R.S32.HI R139, RZ, 0x8, R139 ;  /* 0x00000008ff8b7819 */ /* 0x000fe4000001148b */
[----:B------:R0:W-:Y:S04]  /*27b70*/  @P4 STG.E.U8 desc[UR18][R68.64], R138 ;  /* 0x0000008a44004986 */ /* 0x0001e8000c101112 */
[----:B------:R-:W3:Y:S04]  /*27b80*/  LDL.LU R73, [R1+0xc4] ;  /* 0x0000c40001497983 */ /* 0x000ee80000300800 */
[----:B------:R-:W-:Y:S01]  /*27b90*/  @P3 STG.E.U8 desc[UR18][R82.64], R139 ;  /* 0x0000008b52003986 */ /* 0x000fe2000c101112 */
[----:B0-----:R-:W-:-:S03]  /*27ba0*/  F2FP.SATFINITE.E4M3.F32.PACK_AB_MERGE_C R138, R85, R84, RZ ;  /* 0x00000054558a723e */ /* 0x001fc600048070ff */
[----:B------:R-:W3:Y:S04]  /*27bb0*/  LDL.LU.64 R68, [R1+0xb30] ;  /* 0x000b300001447983 */ /* 0x000ee80000300a00 */
[----:B--2---:R0:W-:Y:S04]  /*27bc0*/  @P5 STG.E.U8 desc[UR18][R70.64], R138 ;  /* 0x0000008a46005986 */ /* 0x0041e8000c101112 */
[----:B0-----:R-:W2:Y:S01]  /*27bd0*/  LDL.LU.64 R70, [R1+0xb18] ;  /* 0x000b180001467983 */ /* 0x001ea20000300a00 */
[----:B------:R-:W-:Y:S01]  /*27be0*/  ISETP.GE.AND P4, PT, R136, UR6, PT ;  /* 0x0000000688007c0c */ /* 0x000fe2000bf86270 */
[----:B------:R-:W0:Y:S01]  /*27bf0*/  LDCU UR6, c[0x0][0x398] ;  /* 0x00007300ff0677ac */ /* 0x000e220008000800 */
[----:B-1----:R-:W-:Y:S01]  /*27c00*/  ISETP.LT.AND P6, PT, R3, UR10, !P6 ;  /* 0x0000000a03007c0c */ /* 0x002fe2000f7c1270 */
[----:B------:R-:W-:Y:S01]  /*27c10*/  VIADD R136, R0, 0x70 ;  /* 0x0000007000887836 */ /* 0x000fe20000000000 */
[----:B------:R-:W1:Y:S01]  /*27c20*/  LDCU UR10, c[0x0][0x398] ;  /* 0x00007300ff0a77ac */ /* 0x000e620008000800 */
[----:B------:R-:W-:-:S02]  /*27c30*/  ISETP.LT.AND P5, PT, R2, UR14, !P4 ;  /* 0x0000000e02007c0c */ /* 0x000fc4000e7a1270 */
[----:B------:R-:W-:Y:S01]  /*27c40*/  PRMT R139, R138, 0x9910, RZ ;  /* 0x000099108a8b7816 */ /* 0x000fe200000000ff */
[----:B------:R-:W1:Y:S01]  /*27c50*/  LDCU UR14, c[0x0][0x398] ;  /* 0x00007300ff0e77ac */ /* 0x000e620008000800 */
[----:B------:R-:W-:Y:S01]  /*27c60*/  ISETP.GE.AND P3, PT, R136, UR4, PT ;  /* 0x0000000488007c0c */ /* 0x000fe2000bf66270 */
[----:B------:R-:W-:Y:S01]  /*27c70*/  VIADD R136, R0, 0x71 ;  /* 0x0000007100887836 */ /* 0x000fe20000000000 */
[----:B----4-:R-:W-:Y:S01]  /*27c80*/  F2FP.SATFINITE.E4M3.F32.PACK_AB_MERGE_C R138, R81, R80, RZ ;  /* 0x00000050518a723e */ /* 0x010fe200048070ff */
[----:B------:R-:W4:Y:S04]  /*27c90*/  LDCU UR4, c[0x0][0x39c] ;  /* 0x00007380ff0477ac */ /* 0x000f280008000800 */
[----:B------:R1:W-:Y:S01]  /*27ca0*/  @P6 STG.E.U8 desc[UR18][R78.64], R138 ;  /* 0x0000008a4e006986 */ /* 0x0003e2000c101112 */
[----:B------:R-:W-:Y:S01]  /*27cb0*/  ISETP.GE.AND P6, PT, R136, UR8, PT ;  /* 0x0000000888007c0c */ /* 0x000fe2000bfc6270 */
[----:B------:R-:W2:Y:S01]  /*27cc0*/  LDCU UR8, c[0x0][0x39c] ;  /* 0x00007380ff0877ac */ /* 0x000ea20008000800 */
[----:B------:R-:W-:-:S02]  /*27cd0*/  SHF.R.S32.HI R136, RZ, 0x8, R139 ;  /* 0x00000008ff887819 */ /* 0x000fc4000001148b */
[----:B0-----:R-:W-:Y:S01]  /*27ce0*/  ISETP.LT.AND P4, PT, R3, UR6, !P4 ;  /* 0x0000000603007c0c */ /* 0x001fe2000e781270 */
[----:B------:R-:W0:Y:S02]  /*27cf0*/  LDCU UR6, c[0x0][0x39c] ;  /* 0x00007380ff0677ac */ /* 0x000e240008000800 */
[----:B------:R4:W-:Y:S01]  /*27d00*/  @P5 STG.E.U8 desc[UR18][R76.64], R136 ;  /* 0x000000884c005986 */ /* 0x0009e2000c101112 */
[----:B-1----:R-:W-:Y:S02]  /*27d10*/  PRMT R138, R138, 0x9910, RZ ;  /* 0x000099108a8a7816 */ /* 0x002fe400000000ff */
[----:B------:R-:W-:Y:S01]  /*27d20*/  ISETP.LT.AND P5, PT, R2, UR10, !P3 ;  /* 0x0000000a02007c0c */ /* 0x000fe2000dfa1270 */
[----:B------:R-:W1:Y:S02]  /*27d30*/  LDCU UR10, c[0x0][0x398] ;  /* 0x00007300ff0a77ac */ /* 0x000e640008000800 */
[----:B----4-:R-:W-:Y:S01]  /*27d40*/  IMAD.MOV.U32 R136, RZ, RZ, R138 ;  /* 0x000000ffff887224 */ /* 0x010fe200078e008a */
[----:B------:R-:W4:Y:S01]  /*27d50*/  LDL.LU R76, [R1+0x4c8] ;  /* 0x0004c800014c7983 */ /* 0x000f220000300800 */
[----:B---3--:R-:W-:-:S03]  /*27d60*/  F2FP.SATFINITE.E4M3.F32.PACK_AB_MERGE_C R139, R73, R72, RZ ;  /* 0x00000048498b723e */ /* 0x008fc600048070ff */
[----:B------:R-:W-:Y:S01]  /*27d70*/  SHF.R.S32.HI R136, RZ, 0x8, R136 ;  /* 0x00000008ff887819 */ /* 0x000fe20000011488 */
[----:B------:R-:W4:Y:S01]  /*27d80*/  LDL.LU R77, [R1+0x4cc] ;  /* 0x0004cc00014d7983 */ /* 0x000f220000300800 */
[----:B------:R-:W-:-:S03]  /*27d90*/  F2FP.SATFINITE.E4M3.F32.PACK_AB_MERGE_C R138, R75, R74, RZ ;  /* 0x0000004a4b8a723e */ /* 0x000fc600048070ff */
[----:B------:R-:W3:Y:S04]  /*27da0*/  LDL.LU R72, [R1+0xc8] ;  /* 0x0000c80001487983 */ /* 0x000ee80000300800 */
[----:B------:R0:W-:Y:S04]  /*27db0*/  @P4 STG.E.U8 desc[UR18][R68.64], R136 ;  /* 0x0000008844004986 */ /* 0x0001e8000c101112 */
[----:B------:R-:W3:Y:S04]  /*27dc0*/  LDL.LU R73, [R1+0xcc] ;  /* 0x0000cc0001497983 */ /* 0x000ee80000300800 */
[----:B0-----:R-:W3:Y:S04]  /*27dd0*/  LDL.LU.64 R68, [R1+0xb28] ;  /* 0x000b280001447983 */ /* 0x001ee80000300a00 */
[----:B--2---:R0:W-:Y:S04]  /*27de0*/  @P5 STG.E.U8 desc[UR18][R70.64], R138 ;  /* 0x0000008a46005986 */ /* 0x0041e8000c101112 */
[----:B0-----:R-:W2:Y:S01]  /*27df0*/  LDL.LU.64 R70, [R1+0xb10] ;  /* 0x000b100001467983 */ /* 0x001ea20000300a00 */
[----:B------:R-:W-:Y:S01]  /*27e00*/  ISETP.LT.AND P3, PT, R3, UR12, !P3 ;  /* 0x0000000c03007c0c */ /* 0x000fe2000df61270 */
[----:B------:R-:W-:Y:S01]  /*27e10*/  VIADD R136, R0, 0x72 ;  /* 0x0000007200887836 */ /* 0x000fe20000000000 */
[----:B------:R-:W-:Y:S01]  /*27e20*/  PRMT R147, R138, 0x9910, RZ ;  /* 0x000099108a937816 */ /* 0x000fe200000000ff */
[----:B------:R-:W0:Y:S01]  /*27e30*/  LDCU UR12, c[0x0][0x398] ;  /* 0x00007300ff0c77ac */ /* 0x000e220008000800 */
[----:B------:R-:W-:Y:S01]  /*27e40*/  ISETP.LT.AND P4, PT, R2, UR14, !P6 ;  /* 0x0000000e02007c0c */ /* 0x000fe2000f781270 */
[----:B------:R-:W2:Y:S01]  /*27e50*/  LDL.LU.64 R74, [R1+0xb08] ;  /* 0x000b0800014a7983 */ /* 0x000ea20000300a00 */
[----:B------:R-:W-:Y:S01]  /*27e60*/  ISETP.GE.AND P5, PT, R136, UR4, PT ;  /* 0x0000000488007c0c */ /* 0x000fe2000bfa6270 */
[----:B------:R-:W-:-:S02]  /*27e70*/  IMAD.MOV.U32 R136, RZ, RZ, R147 ;  /* 0x000000ffff887224 */ /* 0x000fc400078e0093 */
[----:B------:R-:W-:-:S04]  /*27e80*/  VIADD R138, R146, UR21 ;  /* 0x00000015928a7c36 */ /* 0x000fc80008000000 */
[----:B------:R0:W-:Y:S01]  /*27e90*/  @P3 STG.E.U8 desc[UR18][R142.64], R139 ;  /* 0x0000008b8e003986 */ /* 0x0001e2000c101112 */
[----:B------:R-:W-:Y:S01]  /*27ea0*/  SHF.R.S32.HI R136, RZ, 0x8, R136 ;  /* 0x00000008ff887819 */ /* 0x000fe20000011488 */
[----:B------:R-:W3:Y:S01]  /*27eb0*/  LDCU UR14, c[0x0][0x398] ;  /* 0x00007300ff0e77ac */ /* 0x000ee20008000800 */
[----:B------:R-:W-:Y:S01]  /*27ec0*/  IADD3 R146, P3, PT, R146, R133, RZ ;  /* 0x0000008592927210 */ /* 0x000fe20007f7e0ff */
[----:B------:R-:W2:Y:S01]  /*27ed0*/  LDL.LU R81, [R1+0x4d0] ;  /* 0x0004d00001517983 */ /* 0x000ea20000300800 */
[----:B-1----:R-:W-:Y:S01]  /*27ee0*/  ISETP.LT.AND P6, PT, R3, UR10, !P6 ;  /* 0x0000000a03007c0c */ /* 0x002fe2000f7c1270 */
[----:B------:R-:W1:Y:S02]  /*27ef0*/  LDCU UR4, c[0x0][0x39c] ;  /* 0x00007380ff0477ac */ /* 0x000e640008000800 */
[----:B------:R4:W-:Y:S01]  /*27f00*/  @P4 STG.E.U8 desc[UR18][R144.64], R136 ;  /* 0x0000008890004986 */ /* 0x0009e2000c101112 */
[----:B------:R-:W-:Y:S01]  /*27f10*/  IMAD.X R147, R137, 0x1, R134, P3 ;  /* 0x0000000189937824 */ /* 0x000fe200018e0686 */
[----:B0-----:R-:W-:Y:S01]  /*27f20*/  ISETP.LT.AND P4, PT, R2, UR12, !P5 ;  /* 0x0000000c02007c0c */ /* 0x001fe2000ef81270 */
[----:B------:R-:W-:Y:S01]  /*27f30*/  VIADD R137, R0, 0x73 ;  /* 0x0000007300897836 */ /* 0x000fe20000000000 */
[----:B------:R-:W-:Y:S01]  /*27f40*/  PRMT R139, R139, 0x9910, RZ ;  /* 0x000099108b8b7816 */ /* 0x000fe200000000ff */
[----:B------:R-:W0:Y:S01]  /*27f50*/  LDCU UR12, c[0x0][0x398] ;  /* 0x00007300ff0c77ac */ /* 0x000e220008000800 */
[----:B------:R-:W0:Y:S01]  /*27f60*/  LDCU UR10, c[0x0][0x39c] ;  /* 0x00007380ff0a77ac */ /* 0x000e220008000800 */
[----:B----4-:R-:W-:-:S02]  /*27f70*/  SHF.R.S32.HI R136, RZ, 0x1f, R138 ;  /* 0x0000001fff887819 */ /* 0x010fc4000001148a */
[----:B------:R-:W-:-:S05]  /*27f80*/  IADD3 R144, P3, PT, R138, R132, RZ ;  /* 0x000000848a907210 */ /* 0x000fca0007f7e0ff */
[----:B------:R-:W-:Y:S01]  /*27f90*/  IMAD.X R145, R136, 0x1, R135, P3 ;  /* 0x0000000188917824 */ /* 0x000fe200018e0687 */
[----:B------:R-:W-:-:S05]  /*27fa0*/  IADD3 R142, P3, PT, R138, R133, RZ ;  /* 0x000000858a8e7210 */ /* 0x000fca0007f7e0ff */
[----:B------:R-:W-:Y:S01]  /*27fb0*/  IMAD.X R143, R136, 0x1, R134, P3 ;  /* 0x00000001888f7824 */ /* 0x000fe200018e0686 */
[----:B------:R-:W-:Y:S02]  /*27fc0*/  SHF.R.S32.HI R136, RZ, 0x8, R139 ;  /* 0x00000008ff887819 */ /* 0x000fe4000001148b */
[----:B------:R-:W-:Y:S02]  /*27fd0*/  ISETP.GE.AND P3, PT, R137, UR6, PT ;  /* 0x0000000689007c0c */ /* 0x000fe4000bf66270 */
[----:B---3--:R-:W-:Y:S01]  /*27fe0*/  ISETP.LT.AND P5, PT, R3, UR14, !P5 ;  /* 0x0000000e03007c0c */ /* 0x008fe2000efa1270 */
[----:B------:R3:W-:Y:S01]  /*27ff0*/  @P6 STG.E.U8 desc[UR18][R68.64], R136 ;  /* 0x0000008844006986 */ /* 0x0007e2000c101112 */
[----:B------:R-:W-:Y:S01]  /*28000*/  F2FP.SATFINITE.E4M3.F32.PACK_AB_MERGE_C R137, R77, R76, RZ ;  /* 0x0000004c4d89723e */ /* 0x000fe200048070ff */
[----:B------:R-:W-:Y:S01]  /*28010*/  VIADD R138, R138, UR21 ;  /* 0x000000158a8a7c36 */ /* 0x000fe20008000000 */
[----:B------:R-:W-:Y:S01]  /*28020*/  F2FP.SATFINITE.E4M3.F32.PACK_AB_MERGE_C R139, R73, R72, RZ ;  /* 0x00000048498b723e */ /* 0x000fe200048070ff */
[----:B------:R-:W4:Y:S01]  /*28030*/  LDL.LU R76, [R1+0x4d4] ;  /* 0x0004d400014c7983 */ /* 0x000f220000300800 */
[----:B------:R-:W0:Y:S03]  /*28040*/  LDCU UR14, c[0x0][0x398] ;  /* 0x00007300ff0e77ac */ /* 0x000e260008000800 */
[----:B------:R-:W4:Y:S01]  /*28050*/  LDL.LU R72, [R1+0xd0] ;  /* 0x0000d00001487983 */ /* 0x000f220000300800 */
[----:B------:R-:W0:Y:S01]  /*28060*/  LDCU UR6, c[0x0][0x39c] ;  /* 0x00007380ff0677ac */ /* 0x000e220008000800 */
[----:B---3--:R-:W-:-:S02]  /*28070*/  PRMT R68, R137, 0x9910, RZ ;  /* 0x0000991089447816 */ /* 0x008fc400000000ff */
[----:B--2---:R2:W-:Y:S03]  /*28080*/  @P4 STG.E.U8 desc[UR18][R70.64], R137 ;  /* 0x0000008946004986 */ /* 0x0045e6000c101112 */
[----:B--2---:R-:W-:Y:S02]  /*28090*/  IMAD.MOV.U32 R137, RZ, RZ, R68 ;  /* 0x000000ffff897224 */ /* 0x004fe400078e0044 */
[----:B------:R-:W2:Y:S04]  /*280a0*/  LDL.LU R68, [R1+0xd4] ;  /* 0x0000d40001447983 */ /* 0x000ea80000300800 */
[----:B------:R-:W3:Y:S01]  /*280b0*/  LDL.LU.64 R70, [R1+0xb38] ;  /* 0x000b380001467983 */ /* 0x000ee20000300a00 */
[----:B------:R-:W-:Y:S01]  /*280c0*/  ISETP.LT.AND P6, PT, R2, UR16, !P3 ;  /* 0x0000001002007c0c */ /* 0x000fe2000dfc1270 */
[----:B------:R-:W-:Y:S01]  /*280d0*/  VIADD R136, R0, 0x74 ;  /* 0x0000007400887836 */ /* 0x000fe20000000000 */
[----:B------:R-:W-:Y:S01]  /*280e0*/  SHF.R.S32.HI R137, RZ, 0x8, R137 ;  /* 0x00000008ff897819 */ /* 0x000fe20000011489 */
[----:B------:R0:W-:Y:S01]  /*280f0*/  @P5 STG.E.U8 desc[UR18][R140.64], R139 ;  /* 0x0000008b8c005986 */ /* 0x0001e2000c101112 */
[----:B------:R-:W-:Y:S01]  /*28100*/  VIADD R77, R138, UR21 ;  /* 0x000000158a4d7c36 */ /* 0x000fe20008000000 */
[----:B------:R-:W1:Y:S01]  /*28110*/  LDCU UR16, c[0x0][0x398] ;  /* 0x00007300ff1077ac */ /* 0x000e620008000800 */
[----:B------:R-:W-:Y:S01]  /*28120*/  ISETP.GE.AND P4, PT, R136, UR8, PT ;  /* 0x0000000888007c0c */ /* 0x000fe2000bf86270 */
[----:B------:R-:W2:Y:S01]  /*28130*/  LDL.LU.64 R78, [R1+0xb20] ;  /* 0x000b2000014e7983 */ /* 0x000ea20000300a00 */
[----:B------:R-:W-:Y:S01]  /*28140*/  SHF.R.S32.HI R136, RZ, 0x1f, R138 ;  /* 0x0000001fff887819 */ /* 0x000fe2000001148a */
[----:B------:R-:W1:Y:S02]  /*28150*/  LDCU UR8, c[0x0][0x398] ;  /* 0x00007300ff0877ac */ /* 0x000e640008000800 */
[----:B------:R-:W2:Y:S01]  /*28160*/  LDL.LU.64 R84, [R1+0xb00] ;  /* 0x000b000001547983 */ /* 0x000ea20000300a00 */
[----:B0-----:R-:W-:-:S03]  /*28170*/  IADD3 R140, P5, PT, R138, R132, RZ ;  /* 0x000000848a8c7210 */ /* 0x001fc60007fbe0ff */
[----:B------:R0:W-:Y:S01]  /*28180*/  @P6 STG.E.U8 desc[UR18][R74.64], R137 ;  /* 0x000000894a006986 */ /* 0x0001e2000c101112 */
[----:B------:R-:W-:Y:S01]  /*28190*/  IADD3 R138, P6, PT, R138, R133, RZ ;  /* 0x000000858a8a7210 */ /* 0x000fe20007fde0ff */
[C---:B------:R-:W-:Y:S01]  /*281a0*/  IMAD.X R141, R136.reuse, 0x1, R135, P5 ;  /* 0x00000001888d7824 */ /* 0x040fe200028e0687 */
[----:B------:R-:W-:Y:S01]  /*281b0*/  ISETP.LT.AND P5, PT, R3, UR12, !P3 ;  /* 0x0000000c03007c0c */ /* 0x000fe2000dfa1270 */
[----:B------:R-:W2:Y:S01]  /*281c0*/  LDL.LU.64 R82, [R1+0xaf8] ;  /* 0x000af80001527983 */ /* 0x000ea20000300a00 */
[----:B------:R-:W2:Y:S03]  /*281d0*/  LDCU UR12, c[0x0][0x398] ;  /* 0x00007300ff0c77ac */ /* 0x000ea60008000800 */
[----:B------:R-:W2:Y:S01]  /*281e0*/  LDL.LU R73, [R1+0x4d8] ;  /* 0x0004d80001497983 */ /* 0x000ea20000300800 */
[----:B0-----:R-:W-:Y:S01]  /*281f0*/  PRMT R137, R139, 0x9910, RZ ;  /* 0x000099108b897816 */ /* 0x001fe200000000ff */
[----:B------:R-:W-:Y:S01]  /*28200*/  IMAD.X R139, R136, 0x1, R134, P6 ;  /* 0x00000001888b7824 */ /* 0x000fe200030e0686 */
[----:B------:R-:W-:Y:S01]  /*28210*/  SHF.R.S32.HI R75, RZ, 0x1f, R77 ;  /* 0x0000001fff4b7819 */ /* 0x000fe2000001144d */
[----:B------:R-:W2:Y:S01]  /*28220*/  LDL.LU R69, [R1+0x4dc] ;  /* 0x0004dc0001457983 */ /* 0x000ea20000300800 */
[----:B------:R-:W-:Y:S01]  /*28230*/  IADD3 R136, P3, PT, R77, R132, RZ ;  /* 0x000000844d887210 */ /* 0x000fe20007f7e0ff */
[----:B------:R-:W-:-:S02]  /*28240*/  VIADD R132, R0, 0x75 ;  /* 0x0000007500847836 */ /* 0x000fc40000000000 */
[----:B------:R-:W-:Y:S02]  /*28250*/  IMAD.MOV.U32 R74, RZ, RZ, R137 ;  /* 0x000000ffff4a7224 */ /* 0x000fe400078e0089 */
[----:B------:R-:W-:Y:S01]  /*28260*/  IMAD.X R137, R75, 0x1, R135, P3 ;  /* 0x000000014b897824 */ /* 0x000fe200018e0687 */
[----:B-1----:R-:W-:Y:S01]  /*28270*/  ISETP.GE.AND P3, PT, R132, UR4, PT ;  /* 0x0000000484007c0c */ /* 0x002fe2000bf66270 */
[----:B------:R-:W0:Y:S01]  /*28280*/  LDCU UR4, c[0x0][0x39c] ;  /* 0x00007380ff0477ac */ /* 0x000e220008000800 */
[----:B------:R-:W-:Y:S02]  /*28290*/  SHF.R.S32.HI R132, RZ, 0x8, R74 ;  /* 0x00000008ff847819 */ /* 0x000fe4000001144a */
[----:B----4-:R-:W-:-:S03]  /*282a0*/  F2FP.SATFINITE.E4M3.F32.PACK_AB_MERGE_C R135, R76, R81, RZ ;  /* 0x000000514c87723e */ /* 0x010fc600048070ff */
[----:B---3--:R1:W-:Y:S04]  /*282b0*/  @P5 STG.E.U8 desc[UR18][R70.64], R132 ;  /* 0x0000008446005986 */ /* 0x0083e8000c101112 */
[----:B-1----:R-:W3:Y:S04]  /*282c0*/  LDL.LU.64 R70, [R1+0xaf0] ;  /* 0x000af00001467983 */ /* 0x002ee80000300a00 */
[----:B------:R-:W4:Y:S01]  /*282d0*/  LDL.LU.64 R80, [R1+0xae8] ;  /* 0x000ae80001507983 */ /* 0x000f220000300a00 */
[----:B------:R-:W-:Y:S02]  /*282e0*/  ISETP.LT.AND P6, PT, R2, UR8, !P4 ;  /* 0x0000000802007c0c */ /* 0x000fe4000e7c1270 */
[----:B--2---:R-:W-:Y:S01]  /*282f0*/  F2FP.SATFINITE.E4M3.F32.PACK_AB_MERGE_C R68, R68, R72, RZ ;  /* 0x000000484444723e */ /* 0x004fe200048070ff */
[----:B------:R-:W-:Y:S01]  /*28300*/  VIADD R132, R0, 0x76 ;  /* 0x0000007600847836 */ /* 0x000fe20000000000 */
[----:B------:R-:W-:Y:S01]  /*28310*/  ISETP.LT.AND P4, PT, R3, UR14, !P4 ;  /* 0x0000000e03007c0c */ /* 0x000fe2000e781270 */
[----:B------:R-:W1:Y:S01]  /*28320*/  LDCU UR8, c[0x0][0x398] ;  /* 0x00007300ff0877ac */ /* 0x000e620008000800 */
[----:B------:R-:W-:-:S02]  /*28330*/  PRMT R72, R135, 0x9910, RZ ;  /* 0x0000991087487816 */ /* 0x000fc400000000ff */
[----:B------:R-:W-:Y:S01]  /*28340*/  ISETP.LT.AND P5, PT, R2, UR16, !P3 ;  /* 0x0000001002007c0c */ /* 0x000fe2000dfa1270 */
[----:B------:R-:W2:Y:S01]  /*28350*/  LDCU UR14, c[0x0][0x398] ;  /* 0x00007300ff0e77ac */ /* 0x000ea20008000800 */
[----:B------:R-:W-:-:S03]  /*28360*/  ISETP.LT.AND P3, PT, R3, UR12, !P3 ;  /* 0x0000000c03007c0c */ /* 0x000fc6000df61270 */
[----:B------:R0:W-:Y:S01]  /*28370*/  @P6 STG.E.U8 desc[UR18][R78.64], R135 ;  /* 0x000000874e006986 */ /* 0x0001e2000c101112 */
[----:B------:R-:W-:Y:S01]  /*28380*/  ISETP.GE.AND P6, PT, R132, UR10, PT ;  /* 0x0000000a84007c0c */ /* 0x000fe2000bfc6270 */
[----:B------:R-:W-:Y:S01]  /*28390*/  VIADD R132, R0, 0x77 ;  /* 0x0000007700847836 */ /* 0x000fe20000000000 */
[----:B------:R-:W1:Y:S01]  /*283a0*/  LDCU UR10, c[0x0][0x398] ;  /* 0x00007300ff0a77ac */ /* 0x000e620008000800 */
[----:B------:R2:W-:Y:S01]  /*283b0*/  @P4 STG.E.U8 desc[UR18][R84.64], R68 ;  /* 0x0000004454004986 */ /* 0x0005e2000c101112 */
[----:B------:R-:W1:Y:S01]  /*283c0*/  LDCU UR12, c[0x0][0x398] ;  /* 0x00007300ff0c77ac */ /* 0x000e620008000800 */
[----:B0-----:R-:W-:Y:S02]  /*283d0*/  IMAD.MOV.U32 R135, RZ, RZ, R72 ;  /* 0x000000ffff877224 */ /* 0x001fe400078e0048 */
[----:B------:R-:W4:Y:S01]  /*283e0*/  LDL.LU R79, [R1+0xdc] ;  /* 0x0000dc00014f7983 */ /* 0x000f220000300800 */
[----:B--2---:R-:W-:-:S03]  /*283f0*/  PRMT R68, R68, 0x9910, RZ ;  /* 0x0000991044447816 */ /* 0x004fc600000000ff */
[----:B------:R-:W2:Y:S01]  /*28400*/  LDL.LU.64 R84, [R1+0xae0] ;  /* 0x000ae00001547983 */ /* 0x000ea20000300a00 */
[----:B------:R-:W-:Y:S02]  /*28410*/  SHF.R.S32.HI R135, RZ, 0x8, R135 ;  /* 0x00000008ff877819 */ /* 0x000fe40000011487 */
[----:B------:R-:W-:-:S03]  /*28420*/  SHF.R.S32.HI R68, RZ, 0x8, R68 ;  /* 0x00000008ff447819 */ /* 0x000fc60000011444 */
[----:B------:R0:W-:Y:S01]  /*28430*/  @P5 STG.E.U8 desc[UR18][R82.64], R135 ;  /* 0x0000008752005986 */ /* 0x0001e2000c101112 */
[----:B------:R-:W-:Y:S01]  /*28440*/  ISETP.GE.AND P5, PT, R132, UR6, PT ;  /* 0x0000000684007c0c */ /* 0x000fe2000bfa6270 */
[----:B------:R-:W-:Y:S01]  /*28450*/  VIADD R132, R0, 0x78 ;  /* 0x0000007800847836 */ /* 0x000fe20000000000 */
[----:B-1----:R-:W-:Y:S01]  /*28460*/  ISETP.LT.AND P4, PT, R2, UR8, !P6 ;  /* 0x0000000802007c0c */ /* 0x002fe2000f781270 */
[----:B------:R-:W1:Y:S01]  /*28470*/  LDCU UR8, c[0x0][0x39c] ;  /* 0x00007380ff0877ac */ /* 0x000e620008000800 */
[----:B0-----:R-:W2:Y:S01]  /*28480*/  LDL.LU.64 R82, [R1+0xad8] ;  /* 0x000ad80001527983 */ /* 0x001ea20000300a00 */
[----:B------:R-:W-:Y:S01]  /*28490*/  F2FP.SATFINITE.E4M3.F32.PACK_AB_MERGE_C R135, R69, R73, RZ ;  /* 0x000000494587723e */ /* 0x000fe200048070ff */
[----:B------:R-:W0:Y:S02]  /*284a0*/  LDCU UR6, c[0x0][0x398] ;  /* 0x00007300ff0677ac */ /* 0x000e240008000800 */
[----:B------:R-:W2:Y:S04]  /*284b0*/  LDL.LU R76, [R1+0x4e0] ;  /* 0x0004e000014c7983 */ /* 0x000ea80000300800 */
[----:B------:R-:W2:Y:S04]  /*284c0*/  LDL.LU R74, [R1+0x4e4] ;  /* 0x0004e400014a7983 */ /* 0x000ea80000300800 */
[----:B------:R-:W2:Y:S04]  /*284d0*/  LDL.LU R72, [R1+0xe0] ;  /* 0x0000e00001487983 */ /* 0x000ea80000300800 */
[----:B------:R-:W2:Y:S04]  /*284e0*/  LDL.LU R73, [R1+0xe4] ;  /* 0x0000e40001497983 */ /* 0x000ea80000300800 */
[----:B---3--:R3:W-:Y:S01]  /*284f0*/  @P3 STG.E.U8 desc[UR18][R70.64], R68 ;  /* 0x0000004446003986 */ /* 0x0087e2000c101112 */
[----:B------:R-:W-:Y:S01]  /*28500*/  ISETP.GE.AND P3, PT, R132, UR4, PT ;  /* 0x0000000484007c0c */ /* 0x000fe2000bf66270 */
[----:B------:R-:W0:Y:S02]  /*28510*/  LDCU UR4, c[0x0][0x39c] ;  /* 0x00007380ff0477ac */ /* 0x000e240008000800 */
[----:B---3--:R-:W3:Y:S04]  /*28520*/  LDL.LU.64 R70, [R1+0xe10] ;  /* 0x000e100001467983 */ /* 0x008ee80000300a00 */
[----:B------:R-:W2:Y:S04]  /*28530*/  LDL.LU.64 R68, [R1+0xad0] ;  /* 0x000ad00001447983 */ /* 0x000ea80000300a00 */
[----:B------:R-:W2:Y:S04]  /*28540*/  LDL.LU R132, [R1+0xd8] ;  /* 0x0000d80001847983 */ /* 0x000ea80000300800 */
[----:B----4-:R4:W-:Y:S04]  /*28550*/  @P4 STG.E.U8 desc[UR18][R80.64], R135 ;  /* 0x0000008750004986 */ /* 0x0109e8000c101112 */
[----:B----4-:R-:W4:Y:S01]  /*28560*/  LDL.LU.64 R80, [R1+0xac8] ;  /* 0x000ac80001507983 */ /* 0x010f220000300a00 */
[----:B------:R-:W-:Y:S01]  /*28570*/  ISETP.LT.AND P6, PT, R3, UR10, !P6 ;  /* 0x0000000a03007c0c */ /* 0x000fe2000f7c1270 */
[----:B------:R-:W1:Y:S01]  /*28580*/  LDCU UR10, c[0x0][0x398] ;  /* 0x00007300ff0a77ac */ /* 0x000e620008000800 */
[----:B------:R-:W-:-:S02]  /*28590*/  ISETP.LT.AND P4, PT, R2, UR14, !P5 ;  /* 0x0000000e02007c0c */ /* 0x000fc4000ef81270 */
[----:B------:R-:W-:Y:S01]  /*285a0*/  PRMT R78, R135, 0x9910, RZ ;  /* 0x00009910874e7816 */ /* 0x000fe200000000ff */
[----:B------:R-:W1:Y:S01]  /*285b0*/  LDCU UR14, c[0x0][0x398] ;  /* 0x00007300ff0e77ac */ /* 0x000e620008000800 */
[----:B0-----:R-:W-:Y:S01]  /*285c0*/  ISETP.LT.AND P5, PT, R3, UR6, !P5 ;  /* 0x0000000603007c0c */ /* 0x001fe2000efa1270 */
[----:B------:R-:W0:Y:S01]  /*285d0*/  LDCU UR6, c[0x0][0x39c] ;  /* 0x00007380ff0677ac */ /* 0x000e220008000800 */
[----:B--2---:R-:W-:Y:S01]  /*285e0*/  F2FP.SATFINITE.E4M3.F32.PACK_AB_MERGE_C R135, R79, R132, RZ ;  /* 0x000000844f87723e */ /* 0x004fe200048070ff */
[----:B------:R-:W-:-:S04]  /*285f0*/  VIADD R132, R0, 0x79 ;  /* 0x0000007900847836 */ /* 0x000fc80000000000 */
[----:B------:R2:W-:Y:S01]  /*28600*/  @P6 STG.E.U8 desc[UR18][R84.64], R135 ;  /* 0x0000008754006986 */ /* 0x0005e2000c101112 */
[----:B-1----:R-:W-:Y:S01]  /*28610*/  ISETP.GE.AND P6, PT, R132, UR8, PT ;  /* 0x0000000884007c0c */ /* 0x002fe2000bfc6270 */
[----:B------:R-:W1:Y:S01]  /*28620*/  LDCU UR8, c[0x0][0x398] ;  /* 0x00007300ff0877ac */ /* 0x000e620008000800 */
[----:B------:R-:W-:-:S05]  /*28630*/  SHF.R.S32.HI R132, RZ, 0x8, R78 ;  /* 0x00000008ff847819 */ /* 0x000fca000001144e */
[----:B------:R0:W-:Y:S01]  /*28640*/  @P4 STG.E.U8 desc[UR18][R82.64], R132 ;  /* 0x0000008452004986 */ /* 0x0001e2000c101112 */
[----:B--2---:R-:W-:-:S03]  /*28650*/  PRMT R135, R135, 0x9910, RZ ;  /* 0x0000991087877816 */ /* 0x004fc600000000ff */
[----:B------:R-:W2:Y:S01]  /*28660*/  LDL.LU.64 R84, [R1+0xac0] ;  /* 0x000ac00001547983 */ /* 0x000ea20000300a00 */
[----:B------:R-:W-:Y:S01]  /*28670*/  ISETP.LT.AND P4, PT, R2, UR10, !P3 ;  /* 0x0000000a02007c0c */ /* 0x000fe2000df81270 */
[----:B------:R-:W1:Y:S02]  /*28680*/  LDCU UR10, c[0x0][0x398] ;  /* 0x00007300ff0a77ac */ /* 0x000e640008000800 */
[----:B------:R-:W3:Y:S01]  /*28690*/  LDL.LU.64 R78, [R1+0xab8] ;  /* 0x000ab800014e7983 */ /* 0x000ee20000300a00 */
[----:B0-----:R-:W-:Y:S01]  /*286a0*/  IMAD.MOV.U32 R132, RZ, RZ, R135 ;  /* 0x000000ffff847224 */ /* 0x001fe200078e0087 */
[----:B------:R-:W-:-:S04]  /*286b0*/  F2FP.SATFINITE.E4M3.F32.PACK_AB_MERGE_C R135, R74, R76, RZ ;  /* 0x0000004c4a87723e */ /* 0x000fc800048070ff */
[----:B------:R-:W-:Y:S02]  /*286c0*/  SHF.R.S32.HI R132, RZ, 0x8, R132 ;  /* 0x00000008ff847819 */ /* 0x000fe40000011484 */
[----:B------:R-:W-:Y:S02]  /*286d0*/  F2FP.SATFINITE.E4M3.F32.PACK_AB_MERGE_C R74, R73, R72, RZ ;  /* 0x00000048494a723e */ /* 0x000fe400048070ff */
[----:B------:R-:W3:Y:S04]  /*286e0*/  LDL.LU R72, [R1+0x4e8] ;  /* 0x0004e80001487983 */ /* 0x000ee80000300800 */
[----:B------:R0:W-:Y:S04]  /*286f0*/  @P5 STG.E.U8 desc[UR18][R68.64], R132 ;  /* 0x0000008444005986 */ /* 0x0001e8000c101112 */
[----:B------:R-:W3:Y:S01]  /*28700*/  LDL.LU R73, [R1+0x4ec] ;  /* 0x0004ec0001497983 */ /* 0x000ee20000300800 */
[----:B0-----:R-:W-:-:S05]  /*28710*/  PRMT R68, R135, 0x9910, RZ ;  /* 0x0000991087447816 */ /* 0x001fca00000000ff */
[----:B------:R-:W-:Y:S02]  /*28720*/  IMAD.MOV.U32 R82, RZ, RZ, R68 ;  /* 0x000000ffff527224 */ /* 0x000fe400078e0044 */
[----:B------:R-:W3:Y:S04]  /*28730*/  LDL.LU.64 R68, [R1+0xab0] ;  /* 0x000ab00001447983 */ /* 0x000ee80000300a00 */
[----:B------:R-:W3:Y:S04]  /*28740*/  LDL.LU R83, [R1+0xe8] ;  /* 0x0000e80001537983 */ /* 0x000ee80000300800 */
[----:B------:R-:W3:Y:S04]  /*28750*/  LDL.LU R76, [R1+0xec] ;  /* 0x0000ec00014c7983 */ /* 0x000ee80000300800 */
[----:B----4-:R0:W-:Y:S04]  /*28760*/  @P4 STG.E.U8 desc[UR18][R80.64], R135 ;  /* 0x0000008750004986 */ /* 0x0101e8000c101112 */
[----:B0-----:R-:W4:Y:S01]  /*28770*/  LDL.LU.64 R80, [R1+0xaa8] ;  /* 0x000aa80001507983 */ /* 0x001f220000300a00 */
[----:B------:R-:W-:Y:S01]  /*28780*/  ISETP.LT.AND P3, PT, R3, UR12, !P3 ;  /* 0x0000000c03007c0c */ /* 0x000fe2000df61270 */
[----:B------:R-:W0:Y:S01]  /*28790*/  LDCU UR12, c[0x0][0x398] ;  /* 0x00007300ff0c77ac */ /* 0x000e220008000800 */
[----:B-1----:R-:W-:Y:S01]  /*287a0*/  ISETP.LT.AND P5, PT, R2, UR8, !P6 ;  /* 0x0000000802007c0c */ /* 0x002fe2000f7a1270 */
[----:B------:R-:W-:Y:S01]  /*287b0*/  VIADD R132, R0, 0x7a ;  /* 0x0000007a00847836 */ /* 0x000fe20000000000 */
[----:B------:R-:W1:Y:S04]  /*287c0*/  LDCU UR8, c[0x0][0x398] ;  /* 0x00007300ff0877ac */ /* 0x000e680008000800 */
[----:B------:R-:W-:Y:S01]  /*287d0*/  ISETP.GE.AND P4, PT, R132, UR4, PT ;  /* 0x0000000484007c0c */ /* 0x000fe2000bf86270 */
[----:B------:R-:W0:Y:S01]  /*287e0*/  LDCU UR4, c[0x0][0x39c] ;  /* 0x00007380ff0477ac */ /* 0x000e220008000800 */
[----:B------:R-:W-:-:S02]  /*287f0*/  SHF.R.S32.HI R135, RZ, 0x8, R82 ;  /* 0x00000008ff877819 */ /* 0x000fc40000011452 */
[----:B------:R-:W-:Y:S01]  /*28800*/  ISETP.LT.AND P6, PT, R3, UR10, !P6 ;  /* 0x0000000a03007c0c */ /* 0x000fe2000f7c1270 */
[----:B------:R-:W0:Y:S01]  /*28810*/  LDCU UR10, c[0x0][0x398] ;  /* 0x00007300ff0a77ac */ /* 0x000e220008000800 */
[----:B--2---:R-:W-:Y:S01]  /*28820*/  @P3 STG.E.U8 desc[UR18][R84.64], R74 ;  /* 0x0000004a54003986 */ /* 0x004fe2000c101112 */
[----:B------:R-:W-:-:S03]  /*28830*/  IADD3 R132, P3, PT, R77, R133, RZ ;  /* 0x000000854d847210 */ /* 0x000fc60007f7e0ff */
[----:B---3--:R2:W-:Y:S02]  /*28840*/  @P5 STG.E.U8 desc[UR18][R78.64], R135 ;  /* 0x000000874e005986 */ /* 0x0085e4000c101112 */
[----:B------:R-:W-:Y:S02]  /*28850*/  IMAD.X R133, R75, 0x1, R134, P3 ;  /* 0x000000014b857824 */ /* 0x000fe400018e0686 */
[----:B------:R-:W-:Y:S01]  /*28860*/  VIADD R134, R0, 0x7b ;  /* 0x0000007b00867836 */ /* 0x000fe20000000000 */
[----:B-1----:R-:W-:Y:S01]  /*28870*/  ISETP.LT.AND P5, PT, R2, UR8, !P4 ;  /* 0x0000000802007c0c */ /* 0x002fe2000e7a1270 */
[----:B------:R-:W1:Y:S01]  /*28880*/  LDCU UR8, c[0x0][0x398] ;  /* 0x00007300ff0877ac */ /* 0x000e620008000800 */
[----:B0-----:R-:W-:Y:S02]  /*28890*/  ISETP.LT.AND P4, PT, R3, UR12, !P4 ;  /* 0x0000000c03007c0c */ /* 0x001fe4000e781270 */
[----:B--2---:R-:W-:Y:S01]  /*288a0*/  PRMT R135, R74, 0x9910, RZ ;  /* 0x000099104a877816 */ /* 0x004fe200000000ff */
[----:B------:R-:W2:Y:S01]  /*288b0*/  LDL.LU.64 R78, [R1+0xa98] ;  /* 0x000a9800014e7983 */ /* 0x000ea20000300a00 */
[----:B------:R-:W-:Y:S01]  /*288c0*/  ISETP.GE.AND P3, PT, R134, UR6, PT ;  /* 0x0000000686007c0c */ /* 0x000fe2000bf66270 */
[----:B------:R-:W-:Y:S01]  /*288d0*/  VIADD R134, R0, 0x7c ;  /* 0x0000007c00867836 */ /* 0x000fe20000000000 */
[----:B------:R-:W-:Y:S01]  /*288e0*/  SHF.R.S32.HI R135, RZ, 0x8, R135 ;  /* 0x00000008ff877819 */ /* 0x000fe20000011487 */
[----:B------:R-:W3:Y:S01]  /*288f0*/  LDL.LU.64 R74, [R1+0xa90] ;  /* 0x000a9000014a7983 */ /* 0x000ee20000300a00 */
[----:B------:R-:W0:Y:S01]  /*28900*/  LDCU UR6, c[0x0][0x39c] ;  /* 0x00007380ff0677ac */ /* 0x000e220008000800 */
[----:B------:R-:W-:-:S02]  /*28910*/  F2FP.SATFINITE.E4M3.F32.PACK_AB_MERGE_C R72, R73, R72, RZ ;  /* 0x000000484948723e */ /* 0x000fc400048070ff */
[----:B------:R-:W3:Y:S01]  /*28920*/  LDL.LU R77, [R1+0x4f0] ;  /* 0x0004f000014d7983 */ /* 0x000ee20000300800 */
[----:B------:R-:W0:Y:S03]  /*28930*/  LDCU UR12, c[0x0][0x398] ;  /* 0x00007300ff0c77ac */ /* 0x000e260008000800 */
[----:B------:R-:W3:Y:S04]  /*28940*/  LDL.LU R73, [R1+0x4f4] ;  /* 0x0004f40001497983 */ /* 0x000ee80000300800 */
[----:B------:R0:W-:Y:S01]  /*28950*/  @P6 STG.E.U8 desc[UR18][R68.64], R135 ;  /* 0x0000008744006986 */ /* 0x0001e2000c101112 */
[----:B------:R-:W-:Y:S01]  /*28960*/  ISETP.GE.AND P6, PT, R134, UR4, PT ;  /* 0x0000000486007c0c */ /* 0x000fe2000bfc6270 */
[----:B------:R-:W1:Y:S01]  /*28970*/  LDCU UR4, c[0x0][0x39c] ;  /* 0x00007380ff0477ac */ /* 0x000e620008000800 */
[----:B------:R-:W-:Y:S01]  /*28980*/  F2FP.SATFINITE.E4M3.F32.PACK_AB_MERGE_C R134, R76, R83, RZ ;  /* 0x000000534c86723e */ /* 0x000fe200048070ff */
[----:B0-----:R-:W3:Y:S04]  /*28990*/  LDL.LU.64 R68, [R1+0xa88] ;  /* 0x000a880001447983 */ /* 0x001ee80000300a00 */
[----:B----4-:R-:W-:Y:S04]  /*289a0*/  @P5 STG.E.U8 desc[UR18][R80.64], R72 ;  /* 0x0000004850005986 */ /* 0x010fe8000c101112 */
[----:B------:R0:W-:Y:S04]  /*289b0*/  @P4 STG.E.U8 desc[UR18][R70.64], R134 ;  /* 0x0000008646004986 */ /* 0x0001e8000c101112 */
[----:B0-----:R-:W4:Y:S04]  /*289c0*/  LDL.LU R71, [R1+0xf0] ;  /* 0x0000f00001477983 */ /* 0x001f280000300800 */
[----:B------:R-:W4:Y:S01]  /*289d0*/  LDL.LU R70, [R1+0xf4] ;  /* 0x0000f40001467983 */ /* 0x000f220000300800 */
[----:B------:R-:W-:Y:S01]  /*289e0*/  ISETP.LT.AND P5, PT, R2, UR14, !P3 ;  /* 0x0000000e02007c0c */ /* 0x000fe2000dfa1270 */
[----:B------:R-:W0:Y:S01]  /*289f0*/  LDCU UR14, c[0x0][0x398] ;  /* 0x00007300ff0e77ac */ /* 0x000e220008000800 */
[----:B------:R-:W-:Y:S01]  /*28a00*/  PRMT R134, R134, 0x9910, RZ ;  /* 0x0000991086867816 */ /* 0x000fe200000000ff */
[----:B------:R-:W4:Y:S01]  /*28a10*/  LDL.LU.64 R84, [R1+0xa80] ;  /* 0x000a800001547983 */ /* 0x000f220000300a00 */
[----:B------:R-:W-:-:S02]  /*28a20*/  PRMT R135, R72, 0x9910, RZ ;  /* 0x0000991048877816 */ /* 0x000fc400000000ff */
[----:B------:R-:W-:Y:S02]  /*28a30*/  ISETP.LT.AND P3, PT, R3, UR10, !P3 ;  /* 0x0000000a03007c0c */ /* 0x000fe4000df61270 */
[----:B-1----:R-:W-:Y:S01]  /*28a40*/  ISETP.LT.AND P4, PT, R2, UR8, !P6 ;  /* 0x0000000802007c0c */ /* 0x002fe2000f781270 */
[----:B------:R-:W-:Y:S01]  /*28a50*/  IMAD.MOV.U32 R72, RZ, RZ, R134 ;  /* 0x000000ffff487224 */ /* 0x000fe200078e0086 */
[----:B------:R-:W-:Y:S01]  /*28a60*/  SHF.R.S32.HI R135, RZ, 0x8, R135 ;  /* 0x00000008ff877819 */ /* 0x000fe20000011487 */
[----:B------:R-:W4:Y:S01]  /*28a70*/  LDL.LU.64 R80, [R1+0xa78] ;  /* 0x000a780001507983 */ /* 0x000f220000300a00 */
[----:B------:R-:W1:Y:S02]  /*28a80*/  LDCU UR8, c[0x0][0x398] ;  /* 0x00007300ff0877ac */ /* 0x000e640008000800 */
[----:B------:R-:W-:Y:S01]  /*28a90*/  SHF.R.S32.HI R72, RZ, 0x8, R72 ;  /* 0x00000008ff487819 */ /* 0x000fe20000011448 */
[----:B------:R-:W0:Y:S01]  /*28aa0*/  LDCU UR10, c[0x0][0x398] ;  /* 0x00007300ff0a77ac */ /* 0x000e220008000800 */
[----:B--2---:R2:W-:Y:S04]  /*28ab0*/  @P5 STG.E.U8 desc[UR18][R78.64], R135 ;  /* 0x000000874e005986 */ /* 0x0045e8000c101112 */
[----:B---3--:R3:W-:Y:S01]  /*28ac0*/  @P3 STG.E.U8 desc[UR18][R74.64], R72 ;  /* 0x000000484a003986 */ /* 0x0087e2000c101112 */
[----:B--2---:R-:W-:-:S03]  /*28ad0*/  F2FP.SATFINITE.E4M3.F32.PACK_AB_MERGE_C R135, R73, R77, RZ ;  /* 0x0000004d4987723e */ /* 0x004fc600048070ff */
[----:B------:R-:W2:Y:S04]  /*28ae0*/  LDL.LU R78, [R1+0x4f8] ;  /* 0x0004f800014e7983 */ /* 0x000ea80000300800 */
[----:B------:R-:W2:Y:S04]  /*28af0*/  LDL.LU R79, [R1+0x4fc] ;  /* 0x0004fc00014f7983 */ /* 0x000ea80000300800 */
[----:B------:R-:W2:Y:S04]  /*28b00*/  LDL.LU.64 R82, [R1+0xa70] ;  /* 0x000a700001527983 */ /* 0x000ea80000300a00 */
[----:B------:R-:W2:Y:S04]  /*28b10*/  LDL.LU R76, [R1+0xf8] ;  /* 0x0000f800014c7983 */ /* 0x000ea80000300800 */
[----:B------:R-:W2:Y:S04]  /*28b20*/  LDL.LU R77, [R1+0xfc] ;  /* 0x0000fc00014d7983 */ /* 0x000ea80000300800 */
[----:B---3--:R-:W3:Y:S04]  /*28b30*/  LDL.LU.64 R74, [R1+0xa68] ;  /* 0x000a6800014a7983 */ /* 0x008ee80000300a00 */
[----:B------:R0:W-:Y:S02]  /*28b40*/  @P4 STG.E.U8 desc[UR18][R68.64], R135 ;  /* 0x0000008744004986 */ /* 0x0001e4000c101112 */
[----:B0-----:R-:W-:-:S02]  /*28b50*/  PRMT R68, R135, 0x9910, RZ ;  /* 0x0000991087447816 */ /* 0x001fc400000000ff */
[----:B----4-:R-:W-:-:S03]  /*28b60*/  F2FP.SATFINITE.E4M3.F32.PACK_AB_MERGE_C R135, R70, R71, RZ ;  /* 0x000000474687723e */ /* 0x010fc600048070ff */
[----:B------:R-:W-:Y:S02]  /*28b70*/  IMAD.MOV.U32 R70, RZ, RZ, R68 ;  /* 0x000000ffff467224 */ /* 0x000fe400078e0044 */
[----:B------:R-:W4:Y:S01]  /*28b80*/  LDL.LU.64 R68, [R1+0xa60] ;  /* 0x000a600001447983 */ /* 0x000f220000300a00 */
[----:B------:R-:W-:Y:S01]  /*28b90*/  VIADD R134, R0, 0x7d ;  /* 0x0000007d00867836 */ /* 0x000fe20000000000 */
[----:B------:R-:W-:Y:S01]  /*28ba0*/  ISETP.LT.AND P6, PT, R3, UR12, !P6 ;  /* 0x0000000c03007c0c */ /* 0x000fe2000f7c1270 */
[----:B------:R-:W0:Y:S01]  /*28bb0*/  LDCU UR12, c[0x0][0x398] ;  /* 0x00007300ff0c77ac */ /* 0x000e220008000800 */
[----:B------:R-:W-:Y:S01]  /*28bc0*/  SHF.R.S32.HI R71, RZ, 0x8, R70 ;  /* 0x00000008ff477819 */ /* 0x000fe20000011446 */
[----:B------:R-:W4:Y:S01]  /*28bd0*/  LDL.LU.64 R72, [R1+0xa58] ;  /* 0x000a580001487983 */ /* 0x000f220000300a00 */
[----:B------:R-:W-:Y:S01]  /*28be0*/  ISETP.GE.AND P5, PT, R134, UR6, PT ;  /* 0x0000000686007c0c */ /* 0x000fe2000bfa6270 */
[----:B------:R-:W0:Y:S03]  /*28bf0*/  LDCU UR6, c[0x0][0x39c] ;  /* 0x00007380ff0677ac */ /* 0x000e260008000800 */
[----:B------:R-:W-:Y:S01]  /*28c00*/  ISETP.LT.AND P4, PT, R2, UR14, !P5 ;  /* 0x0000000e02007c0c */ /* 0x000fe2000ef81270 */
[----:B------:R-:W-:Y:S01]  /*28c10*/  VIADD R134, R0, 0x7e ;  /* 0x0000007e00867836 */ /* 0x000fe20000000000 */
[----:B------:R-:W-:Y:S01]  /*28c20*/  PRMT R70, R135, 0x9910, RZ ;  /* 0x0000991087467816 */ /* 0x000fe200000000ff */
[----:B------:R-:W2:Y:S03]  /*28c30*/  LDCU UR14, c[0x0][0x398] ;  /* 0x00007300ff0e77ac */ /* 0x000ea60008000800 */
[----:B------:R-:W-:Y:S01]  /*28c40*/  ISETP.GE.AND P3, PT, R134, UR4, PT ;  /* 0x0000000486007c0c */ /* 0x000fe2000bf66270 */
[----:B------:R-:W-:Y:S01]  /*28c50*/  VIADD R134, R0, 0x7f ;  /* 0x0000007f00867836 */ /* 0x000fe20000000000 */
[C---:B-1----:R-:W-:Y:S01]  /*28c60*/  ISETP.LT.AND P5, PT, R3.reuse, UR8, !P5 ;  /* 0x0000000803007c0c */ /* 0x042fe2000efa1270 */
[----:B------:R1:W-:Y:S01]  /*28c70*/  @P6 STG.E.U8 desc[UR18][R84.64], R135 ;  /* 0x0000008754006986 */ /* 0x0003e2000c101112 */
[----:B------:R-:W2:Y:S03]  /*28c80*/  LDCU UR8, c[0x0][0x398] ;  /* 0x00007300ff0877ac */ /* 0x000ea60008000800 */
[----:B------:R1:W-:Y:S01]  /*28c90*/  @P4 STG.E.U8 desc[UR18][R80.64], R71 ;  /* 0x0000004750004986 */ /* 0x0003e2000c101112 */
[----:B------:R-:W-:Y:S01]  /*28ca0*/  ISETP.LT.AND P4, PT, R2, UR10, !P3 ;  /* 0x0000000a02007c0c */ /* 0x000fe2000df81270 */
[----:B------:R-:W2:Y:S01]  /*28cb0*/  LDCU UR4, c[0x0][0x39c] ;  /* 0x00007380ff0477ac */ /* 0x000ea20008000800 */
[----:B0-----:R-:W-:Y:S01]  /*28cc0*/  ISETP.GE.AND P6, PT, R134, UR6, PT ;  /* 0x0000000686007c0c */ /* 0x001fe2000bfc6270 */
[----:B------:R-:W-:Y:S01]  /*28cd0*/  IMAD.MOV.U32 R134, RZ, RZ, R70 ;  /* 0x000000ffff867224 */ /* 0x000fe200078e0046 */
[----:B------:R-:W-:Y:S01]  /*28ce0*/  ISETP.LT.AND P3, PT, R3, UR12, !P3 ;  /* 0x0000000c03007c0c */ /* 0x000fe2000df61270 */
[----:B------:R-:W0:Y:S01]  /*28cf0*/  LDCU UR10, c[0x0][0x398] ;  /* 0x00007300ff0a77ac */ /* 0x000e220008000800 */
[----:B-1----:R-:W4:Y:S02]  /*28d00*/  LDL.LU.64 R84, [R1+0xe08] ;  /* 0x000e080001547983 */ /* 0x002f240000300a00 */
[----:B------:R-:W-:Y:S01]  /*28d10*/  SHF.R.S32.HI R134, RZ, 0x8, R134 ;  /* 0x00000008ff867819 */ /* 0x000fe20000011486 */
[----:B------:R-:W1:Y:S01]  /*28d20*/  LDCU UR6, c[0x0][0x39c] ;  /* 0x00007380ff0677ac */ /* 0x000e620008000800 */
[----:B------:R-:W4:Y:S01]  /*28d30*/  LDL.LU R70, [R1+0xe00] ;  /* 0x000e000001467983 */ /* 0x000f220000300800 */
[----:B------:R-:W0:Y:S03]  /*28d40*/  LDCU UR12, c[0x0][0x398] ;  /* 0x00007300ff0c77ac */ /* 0x000e260008000800 */
[----:B------:R-:W4:Y:S04]  /*28d50*/  LDL.LU R81, [R1+0x300] ;  /* 0x0003000001517983 */ /* 0x000f280000300800 */
[----:B------:R-:W4:Y:S01]  /*28d60*/  LDL.LU R71, [R1+0x304] ;  /* 0x0003040001477983 */ /* 0x000f220000300800 */
[----:B--2---:R-:W-:-:S04]  /*28d70*/  F2FP.SATFINITE.E4M3.F32.PACK_AB_MERGE_C R78, R79, R78, RZ ;  /* 0x0000004e4f4e723e */ /* 0x004fc800048070ff */
[----:B------:R-:W-:Y:S01]  /*28d80*/  PRMT R79, R78, 0x9910, RZ ;  /* 0x000099104e4f7816 */ /* 0x000fe200000000ff */
[----:B------:R2:W-:Y:S01]  /*28d90*/  @P5 STG.E.U8 desc[UR18][R82.64], R134 ;  /* 0x0000008652005986 */ /* 0x0005e2000c101112 */
[----:B------:R-:W-:-:S03]  /*28da0*/  F2FP.SATFINITE.E4M3.F32.PACK_AB_MERGE_C R135, R77, R76, RZ ;  /* 0x0000004c4d87723e */ /* 0x000fc600048070ff */
[----:B------:R-:W-:Y:S01]  /*28db0*/  IMAD.MOV.U32 R80, RZ, RZ, R79 ;  /* 0x000000ffff507224 */ /* 0x000fe200078e004f */
[----:B---3--:R3:W-:Y:S04]  /*28dc0*/  @P4 STG.E.U8 desc[UR18][R74.64], R78 ;  /* 0x0000004e4a004986 */ /* 0x0087e8000c101112 */
[----:B--2---:R-:W2:Y:S04]  /*28dd0*/  LDL.LU.64 R82, [R1+0xdf8] ;  /* 0x000df80001527983 */ /* 0x004ea80000300a00 */
[----:B------:R-:W2:Y:S04]  /*28de0*/  LDL.LU.64 R76, [R1+0xa48] ;  /* 0x000a4800014c7983 */ /* 0x000ea80000300a00 */
[----:B---3--:R-:W3:Y:S04]  /*28df0*/  LDL.LU.64 R74, [R1+0xdf0] ;  /* 0x000df000014a7983 */ /* 0x008ee80000300a00 */
[----:B------:R-:W2:Y:S04]  /*28e00*/  LDL.LU.64 R78, [R1+0xa40] ;  /* 0x000a4000014e7983 */ /* 0x000ea80000300a00 */
[----:B----4-:R4:W-:Y:S04]  /*28e10*/  @P3 STG.E.U8 desc[UR18][R68.64], R135 ;  /* 0x0000008744003986 */ /* 0x0109e8000c101112 */
[----:B----4-:R-:W4:Y:S01]  /*28e20*/  LDL.LU.64 R68, [R1+0xde8] ;  /* 0x000de80001447983 */ /* 0x010f220000300a00 */
[----:B------:R-:W-:Y:S01]  /*28e30*/  ISETP.LT.AND P5, PT, R2, UR14, !P6 ;  /* 0x0000000e02007c0c */ /* 0x000fe2000f7a1270 */
[----:B------:R-:W-:Y:S01]  /*28e40*/  VIADD R134, R0, 0x80 ;  /* 0x0000008000867836 */ /* 0x000fe20000000000 */
[----:B------:R-:W-:Y:S01]  /*28e50*/  ISETP.LT.AND P6, PT, R3, UR8, !P6 ;  /* 0x0000000803007c0c */ /* 0x000fe2000f7c1270 */
[----:B------:R-:W0:Y:S01]  /*28e60*/  LDCU UR8, c[0x0][0x398] ;  /* 0x00007300ff0877ac */ /* 0x000e220008000800 */
[----:B------:R-:W-:-:S02]  /*28e70*/  PRMT R135, R135, 0x9910, RZ ;  /* 0x0000991087877816 */ /* 0x000fc400000000ff */
[----:B------:R-:W-:Y:S01]  /*28e80*/  ISETP.GE.AND P4, PT, R134, UR4, PT ;  /* 0x0000000486007c0c */ /* 0x000fe2000bf86270 */
[----:B------:R-:W0:Y:S01]  /*28e90*/  LDCU UR4, c[0x0][0x39c] ;  /* 0x00007380ff0477ac */ /* 0x000e220008000800 */
[----:B------:R-:W-:Y:S02]  /*28ea0*/  SHF.R.S32.HI R134, RZ, 0x8, R80 ;  /* 0x00000008ff867819 */ /* 0x000fe40000011450 */
[----:B------:R-:W-:Y:S01]  /*28eb0*/  SHF.R.S32.HI R135, RZ, 0x8, R135 ;  /* 0x00000008ff877819 */ /* 0x000fe20000011487 */
[----:B------:R-:W0:Y:S02]  /*28ec0*/  LDCU UR14, c[0x0][0x398] ;  /* 0x00007300ff0e77ac */ /* 0x000e240008000800 */
[----:B------:R1:W-:Y:S04]  /*28ed0*/  @P5 STG.E.U8 desc[UR18][R72.64], R134 ;  /* 0x0000008648005986 */ /* 0x0003e8000c101112 */
[----:B-1----:R-:W2:Y:S01]  /*28ee0*/  LDL.LU.64 R72, [R1+0xa38] ;  /* 0x000a380001487983 */ /* 0x002ea20000300a00 */
[----:B------:R-:W-:-:S03]  /*28ef0*/  F2FP.SATFINITE.E4M3.F32.PACK_AB_MERGE_C R80, R71, R81, RZ ;  /* 0x000000514750723e */ /* 0x000fc600048070ff */
[----:B------:R-:W3:Y:S04]  /*28f00*/  LDL.LU R71, [R1+0x308] ;  /* 0x0003080001477983 */ /* 0x000ee80000300800 */
[----:B----4-:R1:W-:Y:S04]  /*28f10*/  @P6 STG.E.U8 desc[UR18][R68.64], R135 ;  /* 0x0000008744006986 */ /* 0x0103e8000c101112 */
[----:B-1----:R-:W4:Y:S01]  /*28f20*/  LDL.LU.64 R68, [R1+0xde0] ;  /* 0x000de00001447983 */ /* 0x002f220000300a00 */
[----:B0-----:R-:W-:Y:S01]  /*28f30*/  ISETP.LT.AND P5, PT, R2, UR10, !P4 ;  /* 0x0000000a02007c0c */ /* 0x001fe2000e7a1270 */
[----:B------:R-:W-:Y:S01]  /*28f40*/  VIADD R134, R0, 0x81 ;  /* 0x0000008100867836 */ /* 0x000fe20000000000 */
[----:B------:R-:W0:Y:S01]  /*28f50*/  LDCU UR10, c[0x0][0x398] ;  /* 0x00007300ff0a77ac */ /* 0x000e220008000800 */
[----:B------:R-:W-:-:S03]  /*28f60*/  ISETP.LT.AND P4, PT, R3, UR12, !P4 ;  /* 0x0000000c03007c0c */ /* 0x000fc6000e781270 */
[----:B------:R-:W-:Y:S01]  /*28f70*/  ISETP.GE.AND P3, PT, R134, UR6, PT ;  /* 0x0000000686007c0c */ /* 0x000fe2000bf66270 */
[----:B------:R-:W1:Y:S01]  /*28f80*/  LDCU UR6, c[0x0][0x39c] ;  /* 0x00007380ff0677ac */ /* 0x000e620008000800 */
[----:B------:R-:W-:Y:S01]  /*28f90*/  VIADD R134, R0, 0x82 ;  /* 0x0000008200867836 */ /* 0x000fe20000000000 */
[----:B------:R-:W0:Y:S04]  /*28fa0*/  LDCU UR12, c[0x0][0x398] ;  /* 0x00007300ff0c77ac */ /* 0x000e280008000800 */
[----:B--2---:R2:W-:Y:S01]  /*28fb0*/  @P5 STG.E.U8 desc[UR18][R76.64], R80 ;  /* 0x000000504c005986 */ /* 0x0045e2000c101112 */
[----:B------:R-:W-:Y:S01]  /*28fc0*/  ISETP.LT.AND P5, PT, R2, UR8, !P3 ;  /* 0x0000000802007c0c */ /* 0x000fe2000dfa1270 */
[----:B------:R-:W0:Y:S01]  /*28fd0*/  LDCU UR8, c[0x0][0x398] ;  /* 0x00007300ff0877ac */ /* 0x000e220008000800 */
[----:B------:R-:W-:-:S02]  /*28fe0*/  ISETP.GE.AND P6, PT, R134, UR4, PT ;  /* 0x0000000486007c0c */ /* 0x000fc4000bfc6270 */
[----:B------:R-:W-:Y:S01]  /*28ff0*/  PRMT R134, R80, 0x9910, RZ ;  /* 0x0000991050867816 */ /* 0x000fe200000000ff */
[----:B------:R-:W0:Y:S01]  /*29000*/  LDCU UR4, c[0x0][0x39c] ;  /* 0x00007380ff0477ac */ /* 0x000e220008000800 */
[----:B--2---:R-:W2:Y:S04]  /*29010*/  LDL.LU.64 R76, [R1+0xa28] ;  /* 0x000a2800014c7983 */ /* 0x004ea80000300a00 */
[----:B------:R-:W2:Y:S01]  /*29020*/  LDL.LU.64 R80, [R1+0xa20] ;  /* 0x000a200001507983 */ /* 0x000ea20000300a00 */
[----:B----4-:R-:W-:Y:S01]  /*29030*/  F2FP.SATFINITE.E4M3.F32.PACK_AB_MERGE_C R69, R69, R68, RZ ;  /* 0x000000444545723e */ /* 0x010fe200048070ff */
[----:B------:R-:W-:-:S03]  /*29040*/  VIADD R68, R0, 0x83 ;  /* 0x0000008300447836 */ /* 0x000fc60000000000 */
[----:B------:R-:W-:Y:S01]  /*29050*/  PRMT R135, R69, 0x9910, RZ ;  /* 0x0000991045877816 */ /* 0x000fe200000000ff */
[----:B------:R4:W-:Y:S01]  /*29060*/  @P4 STG.E.U8 desc[UR18][R78.64], R69 ;  /* 0x000000454e004986 */ /* 0x0009e2000c101112 */
[----:B0-----:R-:W-:Y:S01]  /*29070*/  ISETP.LT.AND P4, PT, R3, UR10, !P3 ;  /* 0x0000000a03007c0c */ /* 0x001fe2000df81270 */
[----:B------:R-:W0:Y:S01]  /*29080*/  LDCU UR10, c[0x0][0x398] ;  /* 0x00007300ff0a77ac */ /* 0x000e220008000800 */
[----:B-1----:R-:W-:Y:S01]  /*29090*/  ISETP.GE.AND P3, PT, R68, UR6, PT ;  /* 0x0000000644007c0c */ /* 0x002fe2000bf66270 */
[----:B------:R-:W-:Y:S01]  /*290a0*/  IMAD.MOV.U32 R68, RZ, RZ, R135 ;  /* 0x000000ffff447224 */ /* 0x000fe200078e0087 */
[----:B------:R-:W1:Y:S01]  /*290b0*/  LDCU UR6, c[0x0][0x39c] ;  /* 0x00007380ff0677ac */ /* 0x000e620008000800 */
[----:B----4-:R-:W-:Y:S01]  /*290c0*/  SHF.R.S32.HI R69, RZ, 0x8, R134 ;  /* 0x00000008ff457819 */ /* 0x010fe20000011486 */
[----:B------:R-:W4:Y:S04]  /*290d0*/  LDL.LU.64 R78, [R1+0xa18] ;  /* 0x000a1800014e7983 */ /* 0x000f280000300a00 */
[----:B------:R-:W2:Y:S04]  /*290e0*/  LDL.LU.64 R134, [R1+0xa30] ;  /* 0x000a300001867983 */ /* 0x000ea80000300a00 */
[----:B------:R0:W-:Y:S04]  /*290f0*/  @P5 STG.E.U8 desc[UR18][R72.64], R69 ;  /* 0x0000004548005986 */ /* 0x0001e8000c101112 */
[----:B0-----:R-:W2:Y:S04]  /*29100*/  LDL.LU.64 R72, [R1+0xdd8] ;  /* 0x000dd80001487983 */ /* 0x001ea80000300a00 */
[----:B------:R-:W3:Y:S01]  /*29110*/  LDL.LU R69, [R1+0x30c] ;  /* 0x00030c0001457983 */ /* 0x000ee20000300800 */
[----:B------:R-:W-:-:S02]  /*29120*/  SHF.R.S32.HI R68, RZ, 0x8, R68 ;  /* 0x00000008ff447819 */ /* 0x000fc40000011444 */
[C---:B------:R-:W-:Y:S01]  /*29130*/  ISETP.LT.AND P5, PT, R2.reuse, UR12, !P6 ;  /* 0x0000000c02007c0c */ /* 0x040fe2000f7a1270 */
[----:B------:R-:W0:Y:S01]  /*29140*/  LDCU UR12, c[0x0][0x398] ;  /* 0x00007300ff0c77ac */ /* 0x000e220008000800 */
[----:B---3--:R-:W-:Y:S02]  /*29150*/  F2FP.SATFINITE.E4M3.F32.PACK_AB_MERGE_C R69, R69, R71, RZ ;  /* 0x000000474545723e */ /* 0x008fe400048070ff */
[----:B------:R-:W3:Y:S01]  /*29160*/  LDL.LU R71, [R1+0xdd0] ;  /* 0x000dd00001477983 */ /* 0x000ee20000300800 */
[----:B------:R-:W-:Y:S01]  /*29170*/  ISETP.LT.AND P6, PT, R3, UR14, !P6 ;  /* 0x0000000e03007c0c */ /* 0x000fe2000f7c1270 */
[----:B------:R-:W0:Y:S02]  /*29180*/  LDCU UR14, c[0x0][0x398] ;  /* 0x00007300ff0e77ac */ /* 0x000e240008000800 */
[----:B--2---:R2:W-:Y:S01]  /*29190*/  @P4 STG.E.U8 desc[UR18][R134.64], R68 ;  /* 0x0000004486004986 */ /* 0x0045e2000c101112 */
[----:B------:R-:W-:Y:S01]  /*291a0*/  ISETP.LT.AND P4, PT, R2, UR8, !P3 ;  /* 0x0000000802007c0c */ /* 0x000fe2000df81270 */
[----:B------:R-:W0:Y:S03]  /*291b0*/  LDCU UR8, c[0x0][0x398] ;  /* 0x00007300ff0877ac */ /* 0x000e260008000800 */
[----:B------:R1:W-:Y:S01]  /*291c0*/  @P5 STG.E.U8 desc[UR18][R76.64], R69 ;  /* 0x000000454c005986 */ /* 0x0003e2000c101112 */
[----:B--2---:R-:W-:Y:S01]  /*291d0*/  PRMT R134, R69, 0x9910, RZ ;  /* 0x0000991045867816 */ /* 0x004fe200000000ff */
[----:B------:R-:W-:-:S02]  /*291e0*/  VIADD R68, R0, 0x84 ;  /* 0x0000008400447836 */ /* 0x000fc40000000000 */
[----:B-1----:R-:W2:Y:S03]  /*291f0*/  LDL.LU.64 R76, [R1+0xa00] ;  /* 0x000a0000014c7983 */ /* 0x002ea60000300a00 */
[----:B------:R-:W-:Y:S01]  /*29200*/  ISETP.GE.AND P5, PT, R68, UR4, PT ;  /* 0x0000000444007c0c */ /* 0x000fe2000bfa6270 */
[----:B------:R-:W1:Y:S01]  /*29210*/  LDCU UR4, c[0x0][0x39c] ;  /* 0x00007380ff0477ac */ /* 0x000e620008000800 */
[----:B---3--:R-:W-:Y:S01]  /*29220*/  F2FP.SATFINITE.E4M3.F32.PACK_AB_MERGE_C R70, R71, R70, RZ ;  /* 0x000000464746723e */ /* 0x008fe200048070ff */
[----:B------:R-:W-:-:S05]  /*29230*/  IMAD.MOV.U32 R71, RZ, RZ, R134 ;  /* 0x000000ffff477224 */ /* 0x000fca00078e0086 */
[----:B------:R-:W-:Y:S01]  /*29240*/  SHF.R.S32.HI R68, RZ, 0x8, R71 ;  /* 0x00000008ff447819 */ /* 0x000fe20000011447 */
[----:B------:R-:W-:Y:S04]  /*29250*/  @P6 STG.E.U8 desc[UR18][R80.64], R70 ;  /* 0x0000004650006986 */ /* 0x000fe8000c101112 */
[----:B----4-:R3:W-:Y:S01]  /*29260*/  @P4 STG.E.U8 desc[UR18][R78.64], R68 ;  /* 0x000000444e004986 */ /* 0x0107e2000c101112 */
[----:B------:R-:W-:Y:S01]  /*29270*/  ISETP.LT.AND P4, PT, R3, UR10, !P3 ;  /* 0x0000000a03007c0c */ /* 0x000fe2000df81270 */
[----:B------:R-:W4:Y:S01]  /*29280*/  LDCU UR10, c[0x0][0x398] ;  /* 0x00007300ff0a77ac */ /* 0x000f220008000800 */
[----:B------:R-:W-:Y:S01]  /*29290*/  PRMT R69, R70, 0x9910, RZ ;  /* 0x0000991046457816 */ /* 0x000fe200000000ff */
[----:B------:R-:W2:Y:S04]  /*292a0*/  LDL.LU R71, [R1+0x314] ;  /* 0x0003140001477983 */ /* 0x000ea80000300800 */
[----:B------:R-:W2:Y:S01]  /*292b0*/  LDL.LU.64 R134, [R1+0x9f8] ;  /* 0x0009f80001867983 */ /* 0x000ea20000300a00 */
[----:B---3--:R-:W-:-:S03]  /*292c0*/  VIADD R68, R0, 0x85 ;  /* 0x0000008500447836 */ /* 0x008fc60000000000 */
[----:B------:R-:W3:Y:S01]  /*292d0*/  LDL.LU R80, [R1+0x318] ;  /* 0x0003180001507983 */ /* 0x000ee20000300800 */
[----:B------:R-:W-:-:S03]  /*292e0*/  SHF.R.S32.HI R69, RZ, 0x8, R69 ;  /* 0x00000008ff457819 */ /* 0x000fc60000011445 */
[----:B------:R-:W3:Y:S01]  /*292f0*/  LDL.LU R81, [R1+0x31c] ;  /* 0x00031c0001517983 */ /* 0x000ee20000300800 */
[----:B------:R-:W-:Y:S01]  /*29300*/  ISETP.GE.AND P3, PT, R68, UR6, PT ;  /* 0x0000000644007c0c */ /* 0x000fe2000bf66270 */
[----:B------:R-:W-:Y:S01]  /*29310*/  VIADD R68, R0, 0x86 ;  /* 0x0000008600447836 */ /* 0x000fe20000000000 */
[----:B0-----:R-:W-:Y:S01]  /*29320*/  ISETP.LT.AND P6, PT, R2, UR12, !P5 ;  /* 0x0000000c02007c0c */ /* 0x001fe2000efc1270 */
[----:B------:R-:W2:Y:S01]  /*29330*/  LDL.LU.64 R78, [R1+0x9e8] ;  /* 0x0009e800014e7983 */ /* 0x000ea20000300a00 */
[----:B------:R-:W0:Y:S03]  /*29340*/  LDCU UR12, c[0x0][0x398] ;  /* 0x00007300ff0c77ac */ /* 0x000e260008000800 */
[----:B------:R-:W2:Y:S04]  /*29350*/  LDL.LU R70, [R1+0x310] ;  /* 0x0003100001467983 */ /* 0x000ea80000300800 */
[----:B------:R0:W-:Y:S01]  /*29360*/  @P4 STG.E.U8 desc[UR18][R72.64], R69 ;  /* 0x0000004548004986 */ /* 0x0001e2000c101112 */
[----:B-1----:R-:W-:Y:S01]  /*29370*/  ISETP.GE.AND P4, PT, R68, UR4, PT ;  /* 0x0000000444007c0c */ /* 0x002fe2000bf86270 */
[----:B------:R-:W1:Y:S01]  /*29380*/  LDCU UR6, c[0x0][0x39c] ;  /* 0x00007380ff0677ac */ /* 0x000e620008000800 */
[----:B------:R-:W-:Y:S01]  /*29390*/  ISETP.LT.AND P5, PT, R3, UR8, !P5 ;  /* 0x0000000803007c0c */ /* 0x000fe2000efa1270 */
[----:B------:R-:W1:Y:S01]  /*293a0*/  LDCU UR8, c[0x0][0x398] ;  /* 0x00007300ff0877ac */ /* 0x000e620008000800 */
[----:B------:R-:W1:Y:S01]  /*293b0*/  LDCU UR4, c[0x0][0x39c] ;  /* 0x00007380ff0477ac */ /* 0x000e620008000800 */
[----:B0-----:R-:W3:Y:S04]  /*293c0*/  LDL.LU.64 R72, [R1+0xdc8] ;  /* 0x000dc80001487983 */ /* 0x001ee80000300a00 */
[----:B------:R-:W4:Y:S01]  /*293d0*/  LDL.LU.64 R68, [R1+0xa08] ;  /* 0x000a080001447983 */ /* 0x000f220000300a00 */
[----:B--2---:R-:W-:-:S02]  /*293e0*/  F2FP.SATFINITE.E4M3.F32.PACK_AB_MERGE_C R70, R71, R70, RZ ;  /* 0x000000464746723e */ /* 0x004fc400048070ff */
[----:B---3--:R-:W-:-:S03]  /*293f0*/  F2FP.SATFINITE.E4M3.F32.PACK_AB_MERGE_C R72, R73, R72, RZ ;  /* 0x000000484948723e */ /* 0x008fc600048070ff */
[----:B----4-:R0:W-:Y:S01]  /*29400*/  @P6 STG.E.U8 desc[UR18][R68.64], R70 ;  /* 0x0000004644006986 */ /* 0x0101e2000c101112 */
[----:B------:R-:W-:Y:S01]  /*29410*/  ISETP.LT.AND P6, PT, R2, UR14, !P3 ;  /* 0x0000000e02007c0c */ /* 0x000fe2000dfc1270 */
[----:B------:R-:W2:Y:S01]  /*29420*/  LDCU UR14, c[0x0][0x398] ;  /* 0x00007300ff0e77ac */ /* 0x000ea20008000800 */
[----:B------:R-:W-:Y:S01]  /*29430*/  ISETP.LT.AND P3, PT, R3, UR10, !P3 ;  /* 0x0000000a03007c0c */ /* 0x000fe2000df61270 */
[----:B------:R3:W-:Y:S01]  /*29440*/  @P5 STG.E.U8 desc[UR18][R76.64], R72 ;  /* 0x000000484c005986 */ /* 0x0007e2000c101112 */
[----:B------:R-:W4:Y:S01]  /*29450*/  LDCU UR10, c[0x0][0x398] ;  /* 0x00007300ff0a77ac */ /* 0x000f220008000800 */
[----:B0-----:R-:W-:Y:S02]  /*29460*/  PRMT R69, R70, 0x9910, RZ ;  /* 0x0000991046457816 */ /* 0x001fe400000000ff */
[----:B------:R-:W-:Y:S02]  /*29470*/  PRMT R70, R72, 0x9910, RZ ;  /* 0x0000991048467816 */ /* 0x000fe400000000ff */
[----:B------:R-:W-:Y:S01]  /*29480*/  SHF.R.S32.HI R69, RZ, 0x8, R69 ;  /* 0x00000008ff457819 */ /* 0x000fe20000011445 */
[----:B---3--:R-:W3:Y:S01]  /*29490*/  LDL.LU.64 R76, [R1+0x9e0] ;  /* 0x0009e000014c7983 */ /* 0x008ee20000300a00 */
[----:B------:R-:W-:-:S03]  /*294a0*/  SHF.R.S32.HI R70, RZ, 0x8, R70 ;  /* 0x00000008ff467819 */ /* 0x000fc60000011446 */
[----:B------:R-:W-:Y:S04]  /*294b0*/  @P6 STG.E.U8 desc[UR18][R134.64], R69 ;  /* 0x0000004586006986 */ /* 0x000fe8000c101112 */
[----:B------:R-:W2:Y:S04]  /*294c0*/  LDL.LU R72, [R1+0x324] ;  /* 0x0003240001487983 */ /* 0x000ea80000300800 */
[----:B------:R0:W-:Y:S04]  /*294d0*/  @P3 STG.E.U8 desc[UR18][R74.64], R70 ;  /* 0x000000464a003986 */ /* 0x0001e8000c101112 */
[----:B0-----:R-:W2:Y:S01]  /*294e0*/  LDL.LU.64 R74, [R1+0xdc0] ;  /* 0x000dc000014a7983 */ /* 0x001ea20000300a00 */
[----:B------:R-:W-:Y:S01]  /*294f0*/  ISETP.LT.AND P5, PT, R2, UR12, !P4 ;  /* 0x0000000c02007c0c */ /* 0x000fe2000e7a1270 */
[----:B------:R-:W-:Y:S01]  /*29500*/  VIADD R68, R0, 0x87 ;  /* 0x0000008700447836 */ /* 0x000fe20000000000 */
[----:B-1----:R-:W-:Y:S01]  /*29510*/  ISETP.LT.AND P4, PT, R3, UR8, !P4 ;  /* 0x0000000803007c0c */ /* 0x002fe2000e781270 */
[----:B------:R-:W3:Y:S01]  /*29520*/  LDL.LU.64 R134, [R1+0x9c8] ;  /* 0x0009c80001867983 */ /* 0x000ee20000300a00 */
[----:B------:R-:W-:Y:S01]  /*29530*/  F2FP.SATFINITE.E4M3.F32.PACK_AB_MERGE_C R69, R81, R80, RZ ;  /* 0x000000505145723e */ /* 0x000fe200048070ff */
[----:B------:R-:W0:Y:S02]  /*29540*/  LDCU UR12, c[0x0][0x398] ;  /* 0x00007300ff0c77ac */ /* 0x000e240008000800 */
[----:B------:R-:W4:Y:S01]  /*29550*/  LDL.LU.64 R80, [R1+0x9c0] ;  /* 0x0009c00001507983 */ /* 0x000f220000300a00 */
[----:B------:R-:W-:Y:S01]  /*29560*/  ISETP.GE.AND P6, PT, R68, UR6, PT ;  /* 0x0000000644007c0c */ /* 0x000fe2000bfc6270 */
[----:B------:R-:W1:Y:S04]  /*29570*/  LDCU UR6, c[0x0][0x39c] ;  /* 0x00007380ff0677ac */ /* 0x000e680008000800 */
[----:B------:R0:W-:Y:S01]  /*29580*/  @P5 STG.E.U8 desc[UR18][R78.64], R69 ;  /* 0x000000454e005986 */ /* 0x0001e2000c101112 */
[----:B------:R-:W1:Y:S03]  /*29590*/  LDCU UR8, c[0x0][0x398] ;  /* 0x00007300ff0877ac */ /* 0x000e660008000800 */
[----:B0-----:R-:W4:Y:S01]  /*295a0*/  LDL.LU.64 R78, [R1+0x9b8] ;  /* 0x0009b800014e7983 */ /* 0x001f220000300a00 */
[----:B--2---:R-:W-:-:S05]  /*295b0*/  F2FP.SATFINITE.E4M3.F32.PACK_AB_MERGE_C R74, R75, R74, RZ ;  /* 0x0000004a4b4a723e */ /* 0x004fca00048070ff */
[----:B---3--:R0:W-:Y:S04]  /*295c0*/  @P4 STG.E.U8 desc[UR18][R76.64], R74 ;  /* 0x0000004a4c004986 */ /* 0x0081e8000c101112 */
[----:B0-----:R-:W2:Y:S01]  /*295d0*/  LDL.LU.64 R76, [R1+0xdb8] ;  /* 0x000db800014c7983 */ /* 0x001ea20000300a00 */
[----:B------:R-:W-:Y:S01]  /*295e0*/  VIADD R68, R0, 0x88 ;  /* 0x0000008800447836 */ /* 0x000fe20000000000 */
[----:B------:R-:W-:Y:S01]  /*295f0*/  ISETP.LT.AND P5, PT, R2, UR14, !P6 ;  /* 0x0000000e02007c0c */ /* 0x000fe2000f7a1270 */
[----:B------:R-:W0:Y:S01]  /*29600*/  LDCU UR14, c[0x0][0x398] ;  /* 0x00007300ff0e77ac */ /* 0x000e220008000800 */
[----:B------:R-:W-:Y:S02]  /*29610*/  PRMT R70, R74, 0x9910, RZ ;  /* 0x000099104a467816 */ /* 0x000fe400000000ff */
[----:B------:R-:W-:Y:S01]  /*29620*/  ISETP.GE.AND P3, PT, R68, UR4, PT ;  /* 0x0000000444007c0c */ /* 0x000fe2000bf66270 */
[----:B------:R-:W-:Y:S01]  /*29630*/  VIADD R68, R0, 0x89 ;  /* 0x0000008900447836 */ /* 0x000fe20000000000 */
[----:B------:R-:W-:Y:S01]  /*29640*/  PRMT R69, R69, 0x9910, RZ ;  /* 0x0000991045457816 */ /* 0x000fe200000000ff */
[----:B------:R-:W3:Y:S01]  /*29650*/  LDL.LU.64 R74, [R1+0x9d0] ;  /* 0x0009d000014a7983 */ /* 0x000ee20000300a00 */
[C---:B----4-:R-:W-:Y:S01]  /*29660*/  ISETP.LT.AND P6, PT, R3.reuse, UR10, !P6 ;  /* 0x0000000a03007c0c */ /* 0x050fe2000f7c1270 */
[----:B------:R-:W4:Y:S01]  /*29670*/  LDCU UR4, c[0x0][0x39c] ;  /* 0x00007380ff0477ac */ /* 0x000f220008000800 */
[----:B-1----:R-:W-:Y:S01]  /*29680*/  ISETP.GE.AND P4, PT, R68, UR6, PT ;  /* 0x0000000644007c0c */ /* 0x002fe2000bf86270 */
[----:B------:R-:W-:Y:S01]  /*29690*/  IMAD.MOV.U32 R68, RZ, RZ, R70 ;  /* 0x000000ffff447224 */ /* 0x000fe200078e0046 */
[----:B------:R-:W-:Y:S01]  /*296a0*/  SHF.R.S32.HI R69, RZ, 0x8, R69 ;  /* 0x00000008ff457819 */ /* 0x000fe20000011445 */
[----:B------:R-:W3:Y:S01]  /*296b0*/  LDL.LU R70, [R1+0x320] ;  /* 0x0003200001467983 */ /* 0x000ee20000300800 */
[----:B------:R-:W1:Y:S01]  /*296c0*/  LDCU UR10, c[0x0][0x398] ;  /* 0x00007300ff0a77ac */ /* 0x000e620008000800 */
[----:B------:R-:W0:Y:S02]  /*296d0*/  LDCU UR6, c[0x0][0x39c] ;  /* 0x00007380ff0677ac */ /* 0x000e240008000800 */
[----:B--2---:R2:W-:Y:S04]  /*296e0*/  @P5 STG.E.U8 desc[UR18][R76.64], R69 ;  /* 0x000000454c005986 */ /* 0x0045e8000c101112 */
[----:B--2---:R-:W2:Y:S01]  /*296f0*/  LDL.LU.64 R76, [R1+0xdb0] ;  /* 0x000db000014c7983 */ /* 0x004ea20000300a00 */
[----:B------:R-:W-:Y:S01]  /*29700*/  ISETP.LT.AND P5, PT, R2, UR12, !P3 ;  /* 0x0000000c02007c0c */ /* 0x000fe2000dfa1270 */
[----:B------:R-:W1:Y:S01]  /*29710*/  LDCU UR12, c[0x0][0x398] ;  /* 0x00007300ff0c77ac */ /* 0x000e620008000800 */
[----:B------:R-:W-:Y:S01]  /*29720*/  SHF.R.S32.HI R68, RZ, 0x8, R68 ;  /* 0x00000008ff447819 */ /* 0x000fe20000011444 */
[----:B------:R-:W2:Y:S01]  /*29730*/  LDL.LU R73, [R1+0x328] ;  /* 0x0003280001497983 */ /* 0x000ea20000300800 */
[----:B------:R-:W-:Y:S01]  /*29740*/  ISETP.LT.AND P3, PT, R3, UR8, !P3 ;  /* 0x0000000803007c0c */ /* 0x000fe2000df61270 */
[----:B------:R-:W1:Y:S01]  /*29750*/  LDCU UR8, c[0x0][0x398] ;  /* 0x00007300ff0877ac */ /* 0x000e620008000800 */
[----:B---3--:R-:W-:Y:S01]  /*29760*/  F2FP.SATFINITE.E4M3.F32.PACK_AB_MERGE_C R69, R72, R70, RZ ;  /* 0x000000464845723e */ /* 0x008fe200048070ff */
[----:B------:R3:W-:Y:S01]  /*29770*/  @P6 STG.E.U8 desc[UR18][R74.64], R68 ;  /* 0x000000444a006986 */ /* 0x0007e2000c101112 */
[----:B0-----:R-:W-:Y:S01]  /*29780*/  ISETP.LT.AND P6, PT, R2, UR14, !P4 ;  /* 0x0000000e02007c0c */ /* 0x001fe2000e7c1270 */
[----:B------:R-:W0:Y:S01]  /*29790*/  LDCU UR14, c[0x0][0x398] ;  /* 0x00007300ff0e77ac */ /* 0x000e220008000800 */
[----:B------:R-:W-:Y:S01]  /*297a0*/  PRMT R70, R69, 0x9910, RZ ;  /* 0x0000991045467816 */ /* 0x000fe200000000ff */
[----:B------:R-:W2:Y:S04]  /*297b0*/  LDL.LU R71, [R1+0x32c] ;  /* 0x00032c0001477983 */ /* 0x000ea80000300800 */
[----:B------:R0:W-:Y:S01]  /*297c0*/  @P5 STG.E.U8 desc[UR18][R134.64], R69 ;  /* 0x0000004586005986 */ /* 0x0001e2000c101112 */
[----:B---3--:R-:W-:-:S03]  /*297d0*/  VIADD R68, R0, 0x8a ;  /* 0x0000008a00447836 */ /* 0x008fc60000000000 */
[----:B------:R-:W3:Y:S02]  /*297e0*/  LDL.LU.64 R74, [R1+0x9a8] ;  /* 0x0009a800014a7983 */ /* 0x000ee40000300a00 */
[----:B----4-:R-:W-:Y:S01]  /*297f0*/  ISETP.GE.AND P5, PT, R68, UR4, PT ;  /* 0x0000000444007c0c */ /* 0x010fe2000bfa6270 */
[----:B------:R-:W4:Y:S01]  /*29800*/  LDCU UR4, c[0x0][0x39c] ;  /* 0x00007380ff0477ac */ /* 0x000f220008000800 */
[----:B------:R-:W-:Y:S01]  /*29810*/  SHF.R.S32.HI R68, RZ, 0x8, R70 ;  /* 0x00000008ff447819 */ /* 0x000fe20000011446 */
[----:B0-----:R-:W3:Y:S01]  /*29820*/  LDL.LU.64 R134, [R1+0x9a0] ;  /* 0x0009a00001867983 */ /* 0x001ee20000300a00 */
[----:B--2---:R-:W-:-:S05]  /*29830*/  F2FP.SATFINITE.E4M3.F32.PACK_AB_MERGE_C R76, R77, R76, RZ ;  /* 0x0000004c4d4c723e */ /* 0x004fca00048070ff */
[----:B------:R0:W-:Y:S04]  /*29840*/  @P3 STG.E.U8 desc[UR18][R80.64], R76 ;  /* 0x0000004c50003986 */ /* 0x0001e8000c101112 */
[----:B------:R2:W-:Y:S04]  /*29850*/  @P6 STG.E.U8 desc[UR18][R78.64], R68 ;  /* 0x000000444e006986 */ /* 0x0005e8000c101112 */
[----:B0-----:R-:W3:Y:S04]  /*29860*/  LDL.LU.64 R80, [R1+0xda8] ;  /* 0x000da80001507983 */ /* 0x001ee80000300a00 */
[----:B--2---:R-:W2:Y:S01]  /*29870*/  LDL.LU.64 R78, [R1+0xda0] ;  /* 0x000da000014e7983 */ /* 0x004ea20000300a00 */
[----:B-1----:R-:W-:Y:S01]  /*29880*/  ISETP.LT.AND P4, PT, R3, UR10, !P4 ;  /* 0x0000000a03007c0c */ /* 0x002fe2000e781270 */
[----:B------:R-:W0:Y:S01]  /*29890*/  LDCU UR10, c[0x0][0x398] ;  /* 0x00007300ff0a77ac */ /* 0x000e220008000800 */
[----:B------:R-:W-:-:S02]  /*298a0*/  PRMT R69, R76, 0x9910, RZ ;  /* 0x000099104c457816 */ /* 0x000fc400000000ff */
[----:B------:R-:W3:Y:S02]  /*298b0*/  LDL.LU.64 R76, [R1+0x990] ;  /* 0x00099000014c7983 */ /* 0x000ee40000300a00 */
[----:B------:R-:W-:Y:S02]  /*298c0*/  SHF.R.S32.HI R69, RZ, 0x8, R69 ;  /* 0x00000008ff457819 */ /* 0x000fe40000011445 */
[----:B------:R-:W3:Y:S01]  /*298d0*/  LDL.LU R72, [R1+0x334] ;  /* 0x0003340001487983 */ /* 0x000ee20000300800 */
[----:B------:R-:W-:Y:S01]  /*298e0*/  ISETP.LT.AND P6, PT, R2, UR8, !P5 ;  /* 0x0000000802007c0c */ /* 0x000fe2000efc1270 */
[----:B------:R-:W-:-:S03]  /*298f0*/  VIADD R68, R0, 0x8b ;  /* 0x0000008b00447836 */ /* 0x000fc60000000000 */
[----:B--2---:R1:W-:Y:S01]  /*29900*/  @P4 STG.E.U8 desc[UR18][R78.64], R69 ;  /* 0x000000454e004986 */ /* 0x0043e2000c101112 */
[----:B------:R-:W-:Y:S01]  /*29910*/  F2FP.SATFINITE.E4M3.F32.PACK_AB_MERGE_C R70, R71, R73, RZ ;  /* 0x000000494746723e */ /* 0x000fe200048070ff */
[----:B------:R-:W2:Y:S02]  /*29920*/  LDCU UR8, c[0x0][0x398] ;  /* 0x00007300ff0877ac */ /* 0x000ea40008000800 */
[----:B-1----:R-:W2:Y:S01]  /*29930*/  LDL.LU.64 R78, [R1+0xd98] ;  /* 0x000d9800014e7983 */ /* 0x002ea20000300a00 */
[----:B------:R-:W-:Y:S01]  /*29940*/  ISETP.GE.AND P3, PT, R68, UR6, PT ;  /* 0x0000000644007c0c */ /* 0x000fe2000bf66270 */
[----:B------:R-:W1:Y:S01]  /*29950*/  LDCU UR6, c[0x0][0x39c] ;  /* 0x00007380ff0677ac */ /* 0x000e620008000800 */
[----:B------:R-:W-:Y:S02]  /*29960*/  ISETP.LT.AND P5, PT, R3, UR12, !P5 ;  /* 0x0000000c03007c0c */ /* 0x000fe4000efa1270 */
[----:B---3--:R3:W-:Y:S01]  /*29970*/  @P6 STG.E.U8 desc[UR18][R74.64], R70 ;  /* 0x000000464a006986 */ /* 0x0087e2000c101112 */
[----:B0-----:R-:W-:Y:S01]  /*29980*/  ISETP.LT.AND P6, PT, R2, UR10, !P3 ;  /* 0x0000000a02007c0c */ /* 0x001fe2000dfc1270 */
[----:B------:R-:W0:Y:S01]  /*29990*/  LDCU UR12, c[0x0][0x398] ;  /* 0x00007300ff0c77ac */ /* 0x000e220008000800 */
[----:B------:R-:W-:Y:S01]  /*299a0*/  PRMT R69, R70, 0x9910, RZ ;  /* 0x0000991046457816 */ /* 0x000fe200000000ff */
[----:B------:R-:W-:Y:S01]  /*299b0*/  VIADD R68, R0, 0x8c ;  /* 0x0000008c00447836 */ /* 0x000fe20000000000 */
[----:B------:R-:W0:Y:S02]  /*299c0*/  LDCU UR10, c[0x0][0x398] ;  /* 0x00007300ff0a77ac */ /* 0x000e240008000800 */
[----:B------:R-:W-:-:S02]  /*299d0*/  SHF.R.S32.HI R69, RZ, 0x8, R69 ;  /* 0x00000008ff457819 */ /* 0x000fc40000011445 */
[----:B----4-:R-:W-:Y:S01]  /*299e0*/  ISETP.GE.AND P4, PT, R68, UR4, PT ;  /* 0x0000000444007c0c */ /* 0x010fe2000bf86270 */
[----:B------:R-:W-:Y:S01]  /*299f0*/  VIADD R68, R0, 0x8d ;  /* 0x0000008d00447836 */ /* 0x000fe20000000000 */
[----:B------:R-:W4:Y:S01]  /*29a00*/  LDCU UR4, c[0x0][0x39c] ;  /* 0x00007380ff0477ac */ /* 0x000f220008000800 */
[----:B--2---:R-:W-:Y:S02]  /*29a10*/  F2FP.SATFINITE.E4M3.F32.PACK_AB_MERGE_C R78, R79, R78, RZ ;  /* 0x0000004e4f4e723e */ /* 0x004fe400048070ff */
[----:B------:R-:W2:Y:S04]  /*29a20*/  LDL.LU R79, [R1+0x330] ;  /* 0x00033000014f7983 */ /* 0x000ea80000300800 */
[----:B---3--:R-:W3:Y:S04]  /*29a30*/  LDL.LU.64 R74, [R1+0x988] ;  /* 0x00098800014a7983 */ /* 0x008ee80000300a00 */
[----:B------:R0:W-:Y:S04]  /*29a40*/  @P5 STG.E.U8 desc[UR18][R134.64], R78 ;  /* 0x0000004e86005986 */ /* 0x0001e8000c101112 */
[----:B------:R1:W-:Y:S04]  /*29a50*/  @P6 STG.E.U8 desc[UR18][R80.64], R69 ;  /* 0x0000004550006986 */ /* 0x0003e8000c101112 */
[----:B0-----:R-:W4:Y:S04]  /*29a60*/  LDL.LU.64 R134, [R1+0x980] ;  /* 0x0009800001867983 */ /* 0x001f280000300a00 */
[----:B-1----:R-:W4:Y:S01]  /*29a70*/  LDL.LU.64 R80, [R1+0xd90] ;  /* 0x000d900001507983 */ /* 0x002f220000300a00 */
[----:B------:R-:W-:-:S02]  /*29a80*/  PRMT R78, R78, 0x9910, RZ ;  /* 0x000099104e4e7816 */ /* 0x000fc400000000ff */
[C---:B------:R-:W-:Y:S01]  /*29a90*/  ISETP.LT.AND P5, PT, R3.reuse, UR8, !P3 ;  /* 0x0000000803007c0c */ /* 0x040fe2000dfa1270 */
[----:B------:R-:W4:Y:S01]  /*29aa0*/  LDL.LU R73, [R1+0x338] ;  /* 0x0003380001497983 */ /* 0x000f220000300800 */
[----:B------:R-:W-:Y:S01]  /*29ab0*/  ISETP.GE.AND P3, PT, R68, UR6, PT ;  /* 0x0000000644007c0c */ /* 0x000fe2000bf66270 */
[----:B------:R-:W-:Y:S01]  /*29ac0*/  IMAD.MOV.U32 R68, RZ, RZ, R78 ;  /* 0x000000ffff447224 */ /* 0x000fe200078e004e */
[C---:B------:R-:W-:Y:S01]  /*29ad0*/  ISETP.LT.AND P6, PT, R2.reuse, UR12, !P4 ;  /* 0x0000000c02007c0c */ /* 0x040fe2000e7c1270 */
[----:B------:R-:W4:Y:S01]  /*29ae0*/  LDL.LU R71, [R1+0x33c] ;  /* 0x00033c0001477983 */ /* 0x000f220000300800 */
[----:B------:R-:W0:Y:S02]  /*29af0*/  LDCU UR8, c[0x0][0x398] ;  /* 0x00007300ff0877ac */ /* 0x000e240008000800 */
[----:B------:R-:W-:Y:S02]  /*29b00*/  SHF.R.S32.HI R68, RZ, 0x8, R68 ;  /* 0x00000008ff447819 */ /* 0x000fe40000011444 */
[----:B------:R-:W-:Y:S01]  /*29b10*/  ISETP.LT.AND P4, PT, R3, UR14, !P4 ;  /* 0x0000000e03007c0c */ /* 0x000fe2000e781270 */
[----:B------:R-:W1:Y:S02]  /*29b20*/  LDCU UR12, c[0x0][0x398] ;  /* 0x00007300ff0c77ac */ /* 0x000e640008000800 */
[----:B------:R0:W-:Y:S01]  /*29b30*/  @P5 STG.E.U8 desc[UR18][R76.64], R68 ;  /* 0x000000444c005986 */ /* 0x0001e2000c101112 */
[----:B------:R-:W-:Y:S01]  /*29b40*/  ISETP.LT.AND P5, PT, R2, UR10, !P3 ;  /* 0x0000000a02007c0c */ /* 0x000fe2000dfa1270 */
[----:B------:R-:W1:Y:S01]  /*29b50*/  LDCU UR6, c[0x0][0x39c] ;  /* 0x00007380ff0677ac */ /* 0x000e620008000800 */
[----:B------:R-:W1:Y:S01]  /*29b60*/  LDCU UR10, c[0x0][0x398] ;  /* 0x00007300ff0a77ac */ /* 0x000e620008000800 */
[----:B------:R-:W1:Y:S01]  /*29b70*/  LDCU UR14, c[0x0][0x398] ;  /* 0x00007300ff0e77ac */ /* 0x000e620008000800 */
[----:B0-----:R-:W-:Y:S01]  /*29b80*/  VIADD R68, R0, 0x8e ;  /* 0x0000008e00447836 */ /* 0x001fe20000000000 */
[----:B--2---:R-:W-:-:S02]  /*29b90*/  F2FP.SATFINITE.E4M3.F32.PACK_AB_MERGE_C R69, R72, R79, RZ ;  /* 0x0000004f4845723e */ /* 0x004fc400048070ff */
[----:B------:R-:W2:Y:S02]  /*29ba0*/  LDL.LU.64 R78, [R1+0x968] ;  /* 0x00096800014e7983 */ /* 0x000ea40000300a00 */
[----:B------:R-:W-:Y:S02]  /*29bb0*/  PRMT R70, R69, 0x9910, RZ ;  /* 0x0000991045467816 */ /* 0x000fe400000000ff */
[----:B---3--:R0:W-:Y:S01]  /*29bc0*/  @P6 STG.E.U8 desc[UR18][R74.64], R69 ;  /* 0x000000454a006986 */ /* 0x0081e2000c101112 */
[----:B----4-:R-:W-:Y:S01]  /*29bd0*/  ISETP.GE.AND P6, PT, R68, UR4, PT ;  /* 0x0000000444007c0c */ /* 0x010fe2000bfc6270 */
[----:B------:R-:W3:Y:S01]  /*29be0*/  LDCU UR4, c[0x0][0x39c] ;  /* 0x00007380ff0477ac */ /* 0x000ee20008000800 */
[----:B------:R-:W-:Y:S01]  /*29bf0*/  SHF.R.S32.HI R68, RZ, 0x8, R70 ;  /* 0x00000008ff447819 */ /* 0x000fe20000011446 */
[----:B------:R-:W4:Y:S01]  /*29c00*/  LDL.LU.64 R76, [R1+0x960] ;  /* 0x00096000014c7983 */ /* 0x000f220000300a00 */
[----:B------:R-:W-:-:S05]  /*29c10*/  F2FP.SATFINITE.E4M3.F32.PACK_AB_MERGE_C R80, R81, R80, RZ ;  /* 0x000000505150723e */ /* 0x000fca00048070ff */
[----:B------:R-:W-:Y:S01]  /*29c20*/  @P4 STG.E.U8 desc[UR18][R134.64], R80 ;  /* 0x0000005086004986 */ /* 0x000fe2000c101112 */
[----:B0-----:R-:W-:-:S03]  /*29c30*/  PRMT R69, R80, 0x9910, RZ ;  /* 0x0000991050457816 */ /* 0x001fc600000000ff */
[----:B------:R0:W-:Y:S04]  /*29c40*/  @P5 STG.E.U8 desc[UR18][R82.64], R68 ;  /* 0x0000004452005986 */ /* 0x0001e8000c101112 */
[----:B0-----:R-:W2:Y:S04]  /*29c50*/  LDL.LU.64 R82, [R1+0xd88] ;  /* 0x000d880001527983 */ /* 0x001ea80000300a00 */
[----:B------:R-:W3:Y:S04]  /*29c60*/  LDL.LU.64 R74, [R1+0x958] ;  /* 0x00095800014a7983 */ /* 0x000ee80000300a00 */
[----:B------:R-:W3:Y:S04]  /*29c70*/  LDL.LU.64 R134, [R1+0x948] ;  /* 0x0009480001867983 */ /* 0x000ee80000300a00 */
[----:B------:R-:W3:Y:S01]  /*29c80*/  LDL.LU.64 R80, [R1+0x970] ;  /* 0x0009700001507983 */ /* 0x000ee20000300a00 */
[----:B------:R-:W-:Y:S01]  /*29c90*/  ISETP.LT.AND P4, PT, R3, UR8, !P3 ;  /* 0x0000000803007c0c */ /* 0x000fe2000df81270 */
[----:B------:R-:W0:Y:S01]  /*29ca0*/  LDCU UR8, c[0x0][0x398] ;  /* 0x00007300ff0877ac */ /* 0x000e220008000800 */
[----:B-1----:R-:W-:Y:S01]  /*29cb0*/  ISETP.LT.AND P5, PT, R2, UR12, !P6 ;  /* 0x0000000c02007c0c */ /* 0x002fe2000f7a1270 */
[----:B------:R-:W-:Y:S01]  /*29cc0*/  VIADD R68, R0, 0x8f ;  /* 0x0000008f00447836 */ /* 0x000fe20000000000 */
[----:B------:R-:W-:Y:S01]  /*29cd0*/  SHF.R.S32.HI R69, RZ, 0x8, R69 ;  /* 0x00000008ff457819 */ /* 0x000fe20000011445 */
[----:B------:R-:W1:Y:S01]  /*29ce0*/  LDCU UR12, c[0x0][0x398] ;  /* 0x00007300ff0c77ac */ /* 0x000e620008000800 */
[----:B------:R-:W-:-:S02]  /*29cf0*/  F2FP.SATFINITE.E4M3.F32.PACK_AB_MERGE_C R70, R71, R73, RZ ;  /* 0x000000494746723e */ /* 0x000fc400048070ff */
[----:B------:R-:W-:Y:S01]  /*29d00*/  ISETP.GE.AND P3, PT, R68, UR6, PT ;  /* 0x0000000644007c0c */ /* 0x000fe2000bf66270 */
[----:B------:R-:W4:Y:S01]  /*29d10*/  LDL.LU R73, [R1+0x340] ;  /* 0x0003400001497983 */ /* 0x000f220000300800 */
[----:B------:R-:W-:Y:S02]  /*29d20*/  ISETP.LT.AND P6, PT, R3, UR10, !P6 ;  /* 0x0000000a03007c0c */ /* 0x000fe4000f7c1270 */
[----:B--2---:R-:W-:Y:S01]  /*29d30*/  F2FP.SATFINITE.E4M3.F32.PACK_AB_MERGE_C R82, R83, R82, RZ ;  /* 0x000000525352723e */ /* 0x004fe200048070ff */
[----:B------:R-:W2:Y:S04]  /*29d40*/  LDL.LU R71, [R1+0x344] ;  /* 0x0003440001477983 */ /* 0x000ea80000300800 */
[----:B---3--:R3:W-:Y:S01]  /*29d50*/  @P4 STG.E.U8 desc[UR18][R80.64], R69 ;  /* 0x0000004550004986 */ /* 0x0087e2000c101112 */
[----:B------:R-:W-:Y:S01]  /*29d60*/  VIADD R68, R0, 0x90 ;  /* 0x0000009000447836 */ /* 0x000fe20000000000 */
[----:B------:R-:W1:Y:S02]  /*29d70*/  LDCU UR6, c[0x0][0x39c] ;  /* 0x00007380ff0677ac */ /* 0x000e640008000800 */
[----:B------:R4:W-:Y:S01]  /*29d80*/  @P5 STG.E.U8 desc[UR18][R78.64], R70 ;  /* 0x000000464e005986 */ /* 0x0009e2000c101112 */
[----:B------:R-:W-:Y:S01]  /*29d90*/  ISETP.LT.AND P5, PT, R2, UR14, !P3 ;  /* 0x0000000e02007c0c */ /* 0x000fe2000dfa1270 */
[----:B------:R-:W1:Y:S01]  /*29da0*/  LDCU UR10, c[0x0][0x398] ;  /* 0x00007300ff0a77ac */ /* 0x000e620008000800 */
[----:B0-----:R-:W-:-:S02]  /*29db0*/  ISETP.LT.AND P3, PT, R3, UR8, !P3 ;  /* 0x0000000803007c0c */ /* 0x001fc4000df61270 */
[----:B---3--:R-:W-:Y:S01]  /*29dc0*/  PRMT R69, R70, 0x9910, RZ ;  /* 0x0000991046457816 */ /* 0x008fe200000000ff */
[----:B------:R-:W3:Y:S01]  /*29dd0*/  LDL.LU.64 R80, [R1+0x940] ;  /* 0x0009400001507983 */ /* 0x000ee20000300a00 */
[----:B------:R-:W-:Y:S01]  /*29de0*/  ISETP.GE.AND P4, PT, R68, UR4, PT ;  /* 0x0000000444007c0c */ /* 0x000fe2000bf86270 */
[----:B------:R-:W0:Y:S01]  /*29df0*/  LDCU UR14, c[0x0][0x398] ;  /* 0x00007300ff0e77ac */ /* 0x000e220008000800 */
[----:B----4-:R-:W-:Y:S01]  /*29e00*/  PRMT R70, R82, 0x9910, RZ ;  /* 0x0000991052467816 */ /* 0x010fe200000000ff */
[----:B------:R-:W-:Y:S01]  /*29e10*/  @P6 STG.E.U8 desc[UR18][R76.64], R82 ;  /* 0x000000524c006986 */ /* 0x000fe2000c101112 */
[----:B------:R-:W-:Y:S01]  /*29e20*/  SHF.R.S32.HI R69, RZ, 0x8, R69 ;  /* 0x00000008ff457819 */ /* 0x000fe20000011445 */
[----:B------:R-:W4:Y:S01]  /*29e30*/  LDCU UR8, c[0x0][0x398] ;  /* 0x00007300ff0877ac */ /* 0x000f220008000800 */
[----:B------:R-:W-:Y:S01]  /*29e40*/  SHF.R.S32.HI R70, RZ, 0x8, R70 ;  /* 0x00000008ff467819 */ /* 0x000fe20000011446 */
[----:B------:R-:W3:Y:S01]  /*29e50*/  LDL.LU R79, [R1+0x348] ;  /* 0x00034800014f7983 */ /* 0x000ee20000300800 */
[----:B------:R-:W-:Y:S01]  /*29e60*/  VIADD R68, R0, 0x91 ;  /* 0x0000009100447836 */ /* 0x000fe20000000000 */
[----:B------:R-:W0:Y:S02]  /*29e70*/  LDCU UR4, c[0x0][0x39c] ;  /* 0x00007380ff0477ac */ /* 0x000e240008000800 */
[----:B------:R1:W-:Y:S04]  /*29e80*/  @P5 STG.E.U8 desc[UR18][R74.64], R69 ;  /* 0x000000454a005986 */ /* 0x0003e8000c101112 */
[----:B------:R-:W3:Y:S04]  /*29e90*/  LDL.LU R72, [R1+0x34c] ;  /* 0x00034c0001487983 */ /* 0x000ee80000300800 */
[----:B------:R0:W-:Y:S04]  /*29ea0*/  @P3 STG.E.U8 desc[UR18][R84.64], R70 ;  /* 0x0000004654003986 */ /* 0x0001e8000c101112 */
[----:B-1----:R-:W3:Y:S04]  /*29eb0*/  LDL.LU.64 R74, [R1+0x930] ;  /* 0x00093000014a7983 */ /* 0x002ee80000300a00 */
[----:B0-----:R-:W3:Y:S01]  /*29ec0*/  LDL.LU.64 R84, [R1+0xd80] ;  /* 0x000d800001547983 */ /* 0x001ee20000300a00 */
[----:B------:R-:W-:Y:S01]  /*29ed0*/  ISETP.LT.AND P6, PT, R2, UR12, !P4 ;  /* 0x0000000c02007c0c */ /* 0x000fe2000e7c1270 */
[----:B------:R-:W0:Y:S01]  /*29ee0*/  LDCU UR12, c[0x0][0x398] ;  /* 0x00007300ff0c77ac */ /* 0x000e220008000800 */
[----:B------:R-:W-:-:S02]  /*29ef0*/  ISETP.GE.AND P5, PT, R68, UR6, PT ;  /* 0x0000000644007c0c */ /* 0x000fc4000bfa6270 */
[----:B------:R-:W-:Y:S01]  /*29f00*/  ISETP.LT.AND P4, PT, R3, UR10, !P4 ;  /* 0x0000000a03007c0c */ /* 0x000fe2000e781270 */
[----:B------:R-:W1:Y:S01]  /*29f10*/  LDCU UR6, c[0x0][0x39c] ;  /* 0x00007380ff0677ac */ /* 0x000e620008000800 */
[----:B--2---:R-:W-:Y:S02]  /*29f20*/  F2FP.SATFINITE.E4M3.F32.PACK_AB_MERGE_C R69, R71, R73, RZ ;  /* 0x000000494745723e */ /* 0x004fe400048070ff */
[----:B---3--:R-:W-:-:S05]  /*29f30*/  F2FP.SATFINITE.E4M3.F32.PACK_AB_MERGE_C R84, R85, R84, RZ ;  /* 0x000000545554723e */ /* 0x008fca00048070ff */
[----:B------:R2:W-:Y:S01]  /*29f40*/  @P6 STG.E.U8 desc[UR18][R134.64], R69 ;  /* 0x0000004586006986 */ /* 0x0005e2000c101112 */
[----:B------:R-:W-:Y:S01]  /*29f50*/  ISETP.LT.AND P6, PT, R2, UR14, !P5 ;  /* 0x0000000e02007c0c */ /* 0x000fe2000efc1270 */
[----:B------:R-:W-:Y:S01]  /*29f60*/  VIADD R68, R0, 0x92 ;  /* 0x0000009200447836 */ /* 0x000fe20000000000 */
[----:B------:R-:W3:Y:S01]  /*29f70*/  LDCU UR10, c[0x0][0x398] ;  /* 0x00007300ff0a77ac */ /* 0x000ee20008000800 */
[----:B------:R-:W-:Y:S01]  /*29f80*/  @P4 STG.E.U8 desc[UR18][R80.64], R84 ;  /* 0x0000005450004986 */ /* 0x000fe2000c101112 */
[----:B--2---:R-:W-:-:S03]  /*29f90*/  PRMT R69, R69, 0x9910, RZ ;  /* 0x0000991045457816 */ /* 0x004fc600000000ff */
[----:B------:R-:W2:Y:S01]  /*29fa0*/  LDL.LU.64 R134, [R1+0x928] ;  /* 0x0009280001867983 */ /* 0x000ea20000300a00 */
[----:B------:R-:W0:Y:S01]  /*29fb0*/  LDCU UR14, c[0x0][0x398] ;  /* 0x00007300ff0e77ac */ /* 0x000e220008000800 */
[----:B------:R-:W-:Y:S02]  /*29fc0*/  SHF.R.S32.HI R69, RZ, 0x8, R69 ;  /* 0x00000008ff457819 */ /* 0x000fe40000011445 */
[----:B------:R-:W2:Y:S04]  /*29fd0*/  LDL.LU.64 R76, [R1+0x920] ;  /* 0x00092000014c7983 */ /* 0x000ea80000300a00 */
[----:B------:R0:W-:Y:S04]  /*29fe0*/  @P6 STG.E.U8 desc[UR18][R86.64], R69 ;  /* 0x0000004556006986 */ /* 0x0001e8000c101112 */
[----:B0-----:R-:W2:Y:S01]  /*29ff0*/  LDL.LU.64 R86, [R1+0xd78] ;  /* 0x000d780001567983 */ /* 0x001ea20000300a00 */
[----:B------:R-:W-:Y:S01]  /*2a000*/  ISETP.GE.AND P3, PT, R68, UR4, PT ;  /* 0x0000000444007c0c */ /* 0x000fe2000bf66270 */
[----:B------:R-:W-:Y:S01]  /*2a010*/  VIADD R68, R0, 0x93 ;  /* 0x0000009300447836 */ /* 0x000fe20000000000 */
[----:B------:R-:W-:Y:S01]  /*2a020*/  PRMT R70, R84, 0x9910, RZ ;  /* 0x0000991054467816 */ /* 0x000fe200000000ff */
[----:B------:R-:W0:Y:S01]  /*2a030*/  LDCU UR4, c[0x0][0x39c] ;  /* 0x00007380ff0477ac */ /* 0x000e220008000800 */
[C---:B----4-:R-:W-:Y:S01]  /*2a040*/  ISETP.LT.AND P5, PT, R3.reuse, UR8, !P5 ;  /* 0x0000000803007c0c */ /* 0x050fe2000efa1270 */
[----:B------:R-:W4:Y:S01]  /*2a050*/  LDL.LU R73, [R1+0x350] ;  /* 0x0003500001497983 */ /* 0x000f220000300800 */
[----:B-1----:R-:W-:Y:S01]  /*2a060*/  ISETP.GE.AND P4, PT, R68, UR6, PT ;  /* 0x0000000644007c0c */ /* 0x002fe2000bf86270 */
[----:B------:R-:W-:Y:S01]  /*2a070*/  IMAD.MOV.U32 R68, RZ, RZ, R70 ;  /* 0x000000ffff447224 */ /* 0x000fe200078e0046 */
[----:B------:R-:W-:Y:S01]  /*2a080*/  ISETP.LT.AND P6, PT, R2, UR12, !P3 ;  /* 0x0000000c02007c0c */ /* 0x000fe2000dfc1270 */
[----:B------:R-:W4:Y:S01]  /*2a090*/  LDL.LU R71, [R1+0x354] ;  /* 0x0003540001477983 */ /* 0x000f220000300800 */
[----:B------:R-:W-:Y:S01]  /*2a0a0*/  F2FP.SATFINITE.E4M3.F32.PACK_AB_MERGE_C R69, R72, R79, RZ ;  /* 0x0000004f4845723e */ /* 0x000fe200048070ff */
[----:B------:R-:W1:Y:S01]  /*2a0b0*/  LDCU UR8, c[0x0][0x398] ;  /* 0x00007300ff0877ac */ /* 0x000e620008000800 */
[----:B------:R-:W-:Y:S01]  /*2a0c0*/  SHF.R.S32.HI R68, RZ, 0x8, R68 ;  /* 0x00000008ff447819 */ /* 0x000fe20000011444 */
[----:B------:R-:W4:Y:S01]  /*2a0d0*/  LDL.LU.64 R80, [R1+0x910] ;  /* 0x0009100001507983 */ /* 0x000f220000300a00 */
[----:B---3--:R-:W-:Y:S01]  /*2a0e0*/  ISETP.LT.AND P3, PT, R3, UR10, !P3 ;  /* 0x0000000a03007c0c */ /* 0x008fe2000df61270 */
[----:B------:R-:W3:Y:S02]  /*2a0f0*/  LDCU UR10, c[0x0][0x398] ;  /* 0x00007300ff0a77ac */ /* 0x000ee40008000800 */
[----:B------:R0:W-:Y:S01]  /*2a100*/  @P5 STG.E.U8 desc[UR18][R74.64], R68 ;  /* 0x000000444a005986 */ /* 0x0001e2000c101112 */
[----:B------:R-:W-:Y:S01]  /*2a110*/  ISETP.LT.AND P5, PT, R2, UR14, !P4 ;  /* 0x0000000e02007c0c */ /* 0x000fe2000e7a1270 */
[----:B------:R-:W1:Y:S01]  /*2a120*/  LDCU UR6, c[0x0][0x39c] ;  /* 0x00007380ff0677ac */ /* 0x000e620008000800 */
[----:B------:R-:W-:Y:S01]  /*2a130*/  PRMT R70, R69, 0x9910, RZ ;  /* 0x0000991045467816 */ /* 0x000fe200000000ff */
[----:B------:R-:W1:Y:S01]  /*2a140*/  LDCU UR12, c[0x0][0x398] ;  /* 0x00007300ff0c77ac */ /* 0x000e620008000800 */
[----:B------:R-:W1:Y:S01]  /*2a150*/  LDCU UR14, c[0x0][0x398] ;  /* 0x00007300ff0e77ac */ /* 0x000e620008000800 */
[----:B0-----:R-:W-:Y:S01]  /*2a160*/  VIADD R68, R0, 0x94 ;  /* 0x0000009400447836 */ /* 0x001fe20000000000 */
[----:B------:R-:W4:Y:S04]  /*2a170*/  LDL.LU.64 R74, [R1+0x908] ;  /* 0x00090800014a7983 */ /* 0x000f280000300a00 */
[----:B--2---:R0:W-:Y:S01]  /*2a180*/  @P6 STG.E.U8 desc[UR18][R134.64], R69 ;  /* 0x0000004586006986 */ /* 0x0041e2000c101112 */
[----:B------:R-:W-:Y:S01]  /*2a190*/  ISETP.GE.AND P6, PT, R68, UR4, PT ;  /* 0x0000000444007c0c */ /* 0x000fe2000bfc6270 */
[----:B------:R-:W2:Y:S01]  /*2a1a0*/  LDCU UR4, c[0x0][0x39c] ;  /* 0x00007380ff0477ac */ /* 0x000ea20008000800 */
[----:B------:R-:W-:Y:S01]  /*2a1b0*/  SHF.R.S32.HI R68, RZ, 0x8, R70 ;  /* 0x00000008ff447819 */ /* 0x000fe20000011446 */
[----:B0-----:R-:W2:Y:S01]  /*2a1c0*/  LDL.LU.64 R134, [R1+0x900] ;  /* 0x0009000001867983 */ /* 0x001ea20000300a00 */
[----:B------:R-:W-:-:S05]  /*2a1d0*/  F2FP.SATFINITE.E4M3.F32.PACK_AB_MERGE_C R86, R87, R86, RZ ;  /* 0x000000565756723e */ /* 0x000fca00048070ff */
[----:B------:R-:W-:Y:S04]  /*2a1e0*/  @P3 STG.E.U8 desc[UR18][R76.64], R86 ;  /* 0x000000564c003986 */ /* 0x000fe8000c101112 */
[----:B------:R0:W-:Y:S04]  /*2a1f0*/  @P5 STG.E.U8 desc[UR18][R88.64], R68 ;  /* 0x0000004458005986 */ /* 0x0001e8000c101112 */
[----:B0-----:R-:W2:Y:S01]  /*2a200*/  LDL.LU.64 R88, [R1+0xd70] ;  /* 0x000d700001587983 */ /* 0x001ea20000300a00 */
[----:B-1----:R-:W-:Y:S01]  /*2a210*/  ISETP.LT.AND P4, PT, R3, UR8, !P4 ;  /* 0x0000000803007c0c */ /* 0x002fe2000e781270 */
[----:B------:R-:W0:Y:S01]  /*2a220*/  LDCU UR8, c[0x0][0x398] ;  /* 0x00007300ff0877ac */ /* 0x000e220008000800 */
[----:B---3--:R-:W-:-:S02]  /*2a230*/  ISETP.LT.AND P5, PT, R2, UR10, !P6 ;  /* 0x0000000a02007c0c */ /* 0x008fc4000f7a1270 */
[----:B------:R-:W-:Y:S01]  /*2a240*/  PRMT R69, R86, 0x9910, RZ ;  /* 0x0000991056457816 */ /* 0x000fe200000000ff */
[----:B------:R-:W-:Y:S01]  /*2a250*/  VIADD R68, R0, 0x95 ;  /* 0x0000009500447836 */ /* 0x000fe20000000000 */
[----:B----4-:R-:W-:Y:S01]  /*2a260*/  F2FP.SATFINITE.E4M3.F32.PACK_AB_MERGE_C R70, R71, R73, RZ ;  /* 0x000000494746723e */ /* 0x010fe200048070ff */
[----:B------:R-:W3:Y:S01]  /*2a270*/  LDL.LU.64 R76, [R1+0x8f0] ;  /* 0x0008f000014c7983 */ /* 0x000ee20000300a00 */
[----:B------:R-:W-:Y:S01]  /*2a280*/  SHF.R.S32.HI R69, RZ, 0x8, R69 ;  /* 0x00000008ff457819 */ /* 0x000fe20000011445 */
[----:B------:R-:W1:Y:S01]  /*2a290*/  LDCU UR10, c[0x0][0x398] ;  /* 0x00007300ff0a77ac */ /* 0x000e620008000800 */
[----:B------:R-:W-:Y:S01]  /*2a2a0*/  ISETP.GE.AND P3, PT, R68, UR6, PT ;  /* 0x0000000644007c0c */ /* 0x000fe2000bf66270 */
[----:B------:R-:W4:Y:S01]  /*2a2b0*/  LDL.LU R79, [R1+0x358] ;  /* 0x00035800014f7983 */ /* 0x000f220000300800 */
[----:B------:R-:W-:Y:S01]  /*2a2c0*/  ISETP.LT.AND P6, PT, R3, UR12, !P6 ;  /* 0x0000000c03007c0c */ /* 0x000fe2000f7c1270 */
[----:B------:R-:W1:Y:S02]  /*2a2d0*/  LDCU UR6, c[0x0][0x39c] ;  /* 0x00007380ff0677ac */ /* 0x000e640008000800 */
[----:B------:R1:W-:Y:S01]  /*2a2e0*/  @P4 STG.E.U8 desc[UR18][R80.64], R69 ;  /* 0x0000004550004986 */ /* 0x0003e2000c101112 */
[----:B------:R-:W2:Y:S03]  /*2a2f0*/  LDCU UR12, c[0x0][0x398] ;  /* 0x00007300ff0c77ac */ /* 0x000ea60008000800 */
[----:B------:R1:W-:Y:S01]  /*2a300*/  @P5 STG.E.U8 desc[UR18][R74.64], R70 ;  /* 0x000000464a005986 */ /* 0x0003e2000c101112 */
[----:B0-----:R-:W-:Y:S01]  /*2a310*/  ISETP.LT.AND P5, PT, R2, UR8, !P3 ;  /* 0x0000000802007c0c */ /* 0x001fe2000dfa1270 */
[----:B------:R-:W-:Y:S01]  /*2a320*/  VIADD R68, R0, 0x96 ;  /* 0x0000009600447836 */ /* 0x000fe20000000000 */
[----:B------:R-:W0:Y:S01]  /*2a330*/  LDCU UR8, c[0x0][0x398] ;  /* 0x00007300ff0877ac */ /* 0x000e220008000800 */
[----:B------:R-:W4:Y:S01]  /*2a340*/  LDL.LU R72, [R1+0x35c] ;  /* 0x00035c0001487983 */ /* 0x000f220000300800 */
[----:B-1----:R-:W-:-:S04]  /*2a350*/  PRMT R69, R70, 0x9910, RZ ;  /* 0x0000991046457816 */ /* 0x002fc800000000ff */
[----:B------:R-:W-:Y:S01]  /*2a360*/  SHF.R.S32.HI R69, RZ, 0x8, R69 ;  /* 0x00000008ff457819 */ /* 0x000fe20000011445 */
[----:B------:R-:W3:Y:S01]  /*2a370*/  LDL.LU.64 R74, [R1+0x8e8] ;  /* 0x0008e800014a7983 */ /* 0x000ee20000300a00 */
[----:B--2---:R-:W-:-:S05]  /*2a380*/  F2FP.SATFINITE.E4M3.F32.PACK_AB_MERGE_C R88, R89, R88, RZ ;  /* 0x000000585958723e */ /* 0x004fca00048070ff */
[----:B------:R1:W-:Y:S04]  /*2a390*/  @P6 STG.E.U8 desc[UR18][R134.64], R88 ;  /* 0x0000005886006986 */ /* 0x0003e8000c101112 */
[----:B------:R2:W-:Y:S04]  /*2a3a0*/  @P5 STG.E.U8 desc[UR18][R90.64], R69 ;  /* 0x000000455a005986 */ /* 0x0005e8000c101112 */
[----:B-1----:R-:W3:Y:S04]  /*2a3b0*/  LDL.LU.64 R134, [R1+0x8e0] ;  /* 0x0008e00001867983 */ /* 0x002ee80000300a00 */
[----:B--2---:R-:W2:Y:S01]  /*2a3c0*/  LDL.LU.64 R90, [R1+0xd68] ;  /* 0x000d6800015a7983 */ /* 0x004ea20000300a00 */
[----:B------:R-:W-:Y:S01]  /*2a3d0*/  ISETP.GE.AND P4, PT, R68, UR4, PT ;  /* 0x0000000444007c0c */ /* 0x000fe2000bf86270 */
[----:B------:R-:W-:Y:S01]  /*2a3e0*/  VIADD R68, R0, 0x97 ;  /* 0x0000009700447836 */ /* 0x000fe20000000000 */
[----:B------:R-:W-:Y:S01]  /*2a3f0*/  PRMT R88, R88, 0x9910, RZ ;  /* 0x0000991058587816 */ /* 0x000fe200000000ff */
[----:B------:R-:W1:Y:S01]  /*2a400*/  LDCU UR4, c[0x0][0x39c] ;  /* 0x00007380ff0477ac */ /* 0x000e620008000800 */
[C---:B------:R-:W-:Y:S01]  /*2a410*/  ISETP.LT.AND P6, PT, R3.reuse, UR10, !P3 ;  /* 0x0000000a03007c0c */ /* 0x040fe2000dfc1270 */
[----:B------:R-:W2:Y:S01]  /*2a420*/  LDL.LU R73, [R1+0x360] ;  /* 0x0003600001497983 */ /* 0x000ea20000300800 */
[----:B------:R-:W-:Y:S01]  /*2a430*/  ISETP.GE.AND P3, PT, R68, UR6, PT ;  /* 0x0000000644007c0c */ /* 0x000fe2000bf66270 */
[----:B------:R-:W-:Y:S01]  /*2a440*/  IMAD.MOV.U32 R68, RZ, RZ, R88 ;  /* 0x000000ffff447224 */ /* 0x000fe200078e0058 */
[----:B------:R-:W-:Y:S01]  /*2a450*/  ISETP.LT.AND P5, PT, R2, UR12, !P4 ;  /* 0x0000000c02007c0c */ /* 0x000fe2000e7a1270 */
[----:B------:R-:W2:Y:S01]  /*2a460*/  LDL.LU R71, [R1+0x364] ;  /* 0x0003640001477983 */ /* 0x000ea20000300800 */
[----:B----4-:R-:W-:Y:S01]  /*2a470*/  F2FP.SATFINITE.E4M3.F32.PACK_AB_MERGE_C R69, R72, R79, RZ ;  /* 0x0000004f4845723e */ /* 0x010fe200048070ff */
[----:B------:R-:W4:Y:S01]  /*2a480*/  LDCU UR10, c[0x0][0x398] ;  /* 0x00007300ff0a77ac */ /* 0x000f220008000800 */
[----:B------:R-:W-:Y:S01]  /*2a490*/  SHF.R.S32.HI R68, RZ, 0x8, R68 ;  /* 0x00000008ff447819 */ /* 0x000fe20000011444 */
[----:B------:R-:W4:Y:S01]  /*2a4a0*/  LDL.LU.64 R80, [R1+0x8d0] ;  /* 0x0008d00001507983 */ /* 0x000f220000300a00 */
[----:B------:R-:W-:Y:S01]  /*2a4b0*/  ISETP.LT.AND P4, PT, R3, UR14, !P4 ;  /* 0x0000000e03007c0c */ /* 0x000fe2000e781270 */
[----:B------:R-:W1:Y:S02]  /*2a4c0*/  LDCU UR12, c[0x0][0x398] ;  /* 0x00007300ff0c77ac */ /* 0x000e640008000800 */
[----:B---3--:R3:W-:Y:S01]  /*2a4d0*/  @P6 STG.E.U8 desc[UR18][R76.64], R68 ;  /* 0x000000444c006986 */ /* 0x0087e2000c101112 */
[----:B0-----:R-:W-:Y:S01]  /*2a4e0*/  ISETP.LT.AND P6, PT, R2, UR8, !P3 ;  /* 0x0000000802007c0c */ /* 0x001fe2000dfc1270 */
[----:B------:R-:W0:Y:S01]  /*2a4f0*/  LDCU UR6, c[0x0][0x39c] ;  /* 0x00007380ff0677ac */ /* 0x000e220008000800 */
[----:B------:R-:W-:Y:S01]  /*2a500*/  PRMT R70, R69, 0x9910, RZ ;  /* 0x0000991045467816 */ /* 0x000fe200000000ff */
[----:B------:R-:W-:Y:S01]  /*2a510*/  @P5 STG.E.U8 desc[UR18][R74.64], R69 ;  /* 0x000000454a005986 */ /* 0x000fe2000c101112 */
[----:B------:R-:W0:Y:S03]  /*2a520*/  LDCU UR8, c[0x0][0x398] ;  /* 0x00007300ff0877ac */ /* 0x000e260008000800 */
[----:B------:R-:W4:Y:S01]  /*2a530*/  LDL.LU.64 R78, [R1+0x8c8] ;  /* 0x0008c800014e7983 */ /* 0x000f220000300a00 */
[----:B------:R-:W0:Y:S01]  /*2a540*/  LDCU UR14, c[0x0][0x398] ;  /* 0x00007300ff0e77ac */ /* 0x000e220008000800 */
[----:B---3--:R-:W-:-:S02]  /*2a550*/  VIADD R68, R0, 0x98 ;  /* 0x0000009800447836 */ /* 0x008fc40000000000 */
[----:B------:R-:W3:Y:S03]  /*2a560*/  LDL.LU.64 R76, [R1+0x8c0] ;  /* 0x0008c000014c7983 */ /* 0x000ee60000300a00 */
[----:B-1----:R-:W-:Y:S01]  /*2a570*/  ISETP.GE.AND P5, PT, R68, UR4, PT ;  /* 0x0000000444007c0c */ /* 0x002fe2000bfa6270 */
[----:B------:R-:W1:Y:S01]  /*2a580*/  LDCU UR4, c[0x0][0x39c] ;  /* 0x00007380ff0477ac */ /* 0x000e620008000800 */
[----:B------:R-:W-:Y:S02]  /*2a590*/  SHF.R.S32.HI R68, RZ, 0x8, R70 ;  /* 0x00000008ff447819 */ /* 0x000fe40000011446 */
[----:B--2---:R-:W-:-:S05]  /*2a5a0*/  F2FP.SATFINITE.E4M3.F32.PACK_AB_MERGE_C R90, R91, R90, RZ ;  /* 0x0000005a5b5a723e */ /* 0x004fca00048070ff */
[----:B------:R-:W-:Y:S04]  /*2a5b0*/  @P4 STG.E.U8 desc[UR18][R134.64], R90 ;  /* 0x0000005a86004986 */ /* 0x000fe8000c101112 */
[----:B------:R2:W-:Y:S04]  /*2a5c0*/  @P6 STG.E.U8 desc[UR18][R92.64], R68 ;  /* 0x000000445c006986 */ /* 0x0005e8000c101112 */
[----:B--2---:R-:W2:Y:S04]  /*2a5d0*/  LDL.LU.64 R92, [R1+0xd60] ;  /* 0x000d6000015c7983 */ /* 0x004ea80000300a00 */
[----:B------:R-:W3:Y:S01]  /*2a5e0*/  LDL.LU.64 R74, [R1+0x8b8] ;  /* 0x0008b800014a7983 */ /* 0x000ee20000300a00 */
[----:B----4-:R-:W-:Y:S01]  /*2a5f0*/  ISETP.LT.AND P4, PT, R3, UR10, !P3 ;  /* 0x0000000a03007c0c */ /* 0x010fe2000df81270 */
[----:B------:R-:W4:Y:S01]  /*2a600*/  LDCU UR10, c[0x0][0x398] ;  /* 0x00007300ff0a77ac */ /* 0x000f220008000800 */
[----:B------:R-:W-:-:S02]  /*2a610*/  ISETP.LT.AND P6, PT, R2, UR12, !P5 ;  /* 0x0000000c02007c0c */ /* 0x000fc4000efc1270 */
[----:B------:R-:W-:Y:S01]  /*2a620*/  PRMT R69, R90, 0x9910, RZ ;  /* 0x000099105a457816 */ /* 0x000fe200000000ff */
[----:B------:R-:W-:Y:S01]  /*2a630*/  VIADD R68, R0, 0x99 ;  /* 0x0000009900447836 */ /* 0x000fe20000000000 */
[----:B------:R-:W-:Y:S01]  /*2a640*/  F2FP.SATFINITE.E4M3.F32.PACK_AB_MERGE_C R70, R71, R73, RZ ;  /* 0x000000494746723e */ /* 0x000fe200048070ff */
[----:B------:R-:W3:Y:S01]  /*2a650*/  LDL.LU.64 R134, [R1+0x8a8] ;  /* 0x0008a80001867983 */ /* 0x000ee20000300a00 */
[----:B------:R-:W-:Y:S01]  /*2a660*/  SHF.R.S32.HI R69, RZ, 0x8, R69 ;  /* 0x00000008ff457819 */ /* 0x000fe20000011445 */
[----:B------:R-:W1:Y:S01]  /*2a670*/  LDCU UR12, c[0x0][0x398] ;  /* 0x00007300ff0c77ac */ /* 0x000e620008000800 */
[----:B0-----:R-:W-:Y:S01]  /*2a680*/  ISETP.GE.AND P3, PT, R68, UR6, PT ;  /* 0x0000000644007c0c */ /* 0x001fe2000bf66270 */
[----:B------:R-:W3:Y:S01]  /*2a690*/  LDL.LU R73, [R1+0x368] ;  /* 0x0003680001497983 */ /* 0x000ee20000300800 */
[----:B------:R-:W-:-:S03]  /*2a6a0*/  ISETP.LT.AND P5, PT, R3, UR8, !P5 ;  /* 0x0000000803007c0c */ /* 0x000fc6000efa1270 */
[----:B------:R0:W-:Y:S01]  /*2a6b0*/  @P4 STG.E.U8 desc[UR18][R80.64], R69 ;  /* 0x0000004550004986 */ /* 0x0001e2000c101112 */
[----:B--2---:R-:W-:-:S03]  /*2a6c0*/  F2FP.SATFINITE.E4M3.F32.PACK_AB_MERGE_C R92, R93, R92, RZ ;  /* 0x0000005c5d5c723e */ /* 0x004fc600048070ff */
[----:B------:R2:W-:Y:S01]  /*2a6d0*/  @P6 STG.E.U8 desc[UR18][R78.64], R70 ;  /* 0x000000464e006986 */ /* 0x0005e2000c101112 */
[----:B------:R-:W-:Y:S01]  /*2a6e0*/  ISETP.LT.AND P6, PT, R2, UR14, !P3 ;  /* 0x0000000e02007c0c */ /* 0x000fe2000dfc1270 */
[----:B------:R-:W-:Y:S01]  /*2a6f0*/  VIADD R68, R0, 0x9a ;  /* 0x0000009a00447836 */ /* 0x000fe20000000000 */
[----:B----4-:R-:W-:Y:S01]  /*2a700*/  ISETP.LT.AND P3, PT, R3, UR10, !P3 ;  /* 0x0000000a03007c0c */ /* 0x010fe2000df61270 */
[----:B------:R-:W4:Y:S01]  /*2a710*/  LDL.LU R71, [R1+0x36c] ;  /* 0x00036c0001477983 */ /* 0x000f220000300800 */
[----:B0-----:R-:W-:Y:S01]  /*2a720*/  PRMT R69, R70, 0x9910, RZ ;  /* 0x0000991046457816 */ /* 0x001fe200000000ff */
[----:B------:R-:W0:Y:S02]  /*2a730*/  LDCU UR6, c[0x0][0x39c] ;  /* 0x00007380ff0677ac */ /* 0x000e240008000800 */
[----:B------:R-:W4:Y:S01]  /*2a740*/  LDL.LU.64 R80, [R1+0x8a0] ;  /* 0x0008a00001507983 */ /* 0x000f220000300a00 */
[----:B------:R-:W-:Y:S01]  /*2a750*/  SHF.R.S32.HI R69, RZ, 0x8, R69 ;  /* 0x00000008ff457819 */ /* 0x000fe20000011445 */
[----:B------:R-:W0:Y:S01]  /*2a760*/  LDCU UR8, c[0x0][0x398] ;  /* 0x00007300ff0877ac */ /* 0x000e220008000800 */
[----:B--2---:R-:W-:Y:S01]  /*2a770*/  PRMT R70, R92, 0x9910, RZ ;  /* 0x000099105c467816 */ /* 0x004fe200000000ff */
[----:B---3--:R-:W-:Y:S01]  /*2a780*/  @P5 STG.E.U8 desc[UR18][R76.64], R92 ;  /* 0x0000005c4c005986 */ /* 0x008fe2000c101112 */
[----:B-1----:R-:W-:Y:S01]  /*2a790*/  ISETP.GE.AND P4, PT, R68, UR4, PT ;  /* 0x0000000444007c0c */ /* 0x002fe2000bf86270 */
[----:B------:R-:W1:Y:S01]  /*2a7a0*/  LDCU UR14, c[0x0][0x398] ;  /* 0x00007300ff0e77ac */ /* 0x000e620008000800 */
[----:B------:R-:W-:Y:S01]  /*2a7b0*/  SHF.R.S32.HI R70, RZ, 0x8, R70 ;  /* 0x00000008ff467819 */ /* 0x000fe20000011446 */
[----:B------:R-:W2:Y:S01]  /*2a7c0*/  LDL.LU R79, [R1+0x370] ;  /* 0x00037000014f7983 */ /* 0x000ea20000300800 */
[----:B------:R-:W3:Y:S03]  /*2a7d0*/  LDCU UR10, c[0x0][0x398] ;  /* 0x00007300ff0a77ac */ /* 0x000ee60008000800 */
[----:B------:R0:W-:Y:S01]  /*2a7e0*/  @P6 STG.E.U8 desc[UR18][R74.64], R69 ;  /* 0x000000454a006986 */ /* 0x0001e2000c101112 */
[----:B------:R-:W-:Y:S01]  /*2a7f0*/  VIADD R68, R0, 0x9b ;  /* 0x0000009b00447836 */ /* 0x000fe20000000000 */
[----:B------:R-:W1:Y:S02]  /*2a800*/  LDCU UR4, c[0x0][0x39c] ;  /* 0x00007380ff0477ac */ /* 0x000e640008000800 */
[----:B------:R-:W2:Y:S04]  /*2a810*/  LDL.LU R72, [R1+0x374] ;  /* 0x0003740001487983 */ /* 0x000ea80000300800 */
[----:B------:R1:W-:Y:S04]  /*2a820*/  @P3 STG.E.U8 desc[UR18][R94.64], R70 ;  /* 0x000000465e003986 */ /* 0x0003e8000c101112 */
[----:B0-----:R-:W2:Y:S04]  /*2a830*/  LDL.LU.64 R74, [R1+0x890] ;  /* 0x00089000014a7983 */ /* 0x001ea80000300a00 */
[----:B-1----:R-:W2:Y:S01]  /*2a840*/  LDL.LU.64 R94, [R1+0xd58] ;  /* 0x000d5800015e7983 */ /* 0x002ea20000300a00 */
[----:B------:R-:W-:Y:S01]  /*2a850*/  ISETP.LT.AND P5, PT, R2, UR12, !P4 ;  /* 0x0000000c02007c0c */ /* 0x000fe2000e7a1270 */
[----:B------:R-:W0:Y:S01]  /*2a860*/  LDCU UR12, c[0x0][0x398] ;  /* 0x00007300ff0c77ac */ /* 0x000e220008000800 */
[----:B------:R-:W-:-:S02]  /*2a870*/  ISETP.GE.AND P6, PT, R68, UR6, PT ;  /* 0x0000000644007c0c */ /* 0x000fc4000bfc6270 */
[----:B------:R-:W-:Y:S01]  /*2a880*/  ISETP.LT.AND P4, PT, R3, UR8, !P4 ;  /* 0x0000000803007c0c */ /* 0x000fe2000e781270 */
[----:B------:R-:W1:Y:S01]  /*2a890*/  LDCU UR6, c[0x0][0x39c] ;  /* 0x00007380ff0677ac */ /* 0x000e620008000800 */
[----:B----4-:R-:W-:Y:S02]  /*2a8a0*/  F2FP.SATFINITE.E4M3.F32.PACK_AB_MERGE_C R69, R71, R73, RZ ;  /* 0x000000494745723e */ /* 0x010fe400048070ff */
[----:B--2---:R-:W-:-:S05]  /*2a8b0*/  F2FP.SATFINITE.E4M3.F32.PACK_AB_MERGE_C R94, R95, R94, RZ ;  /* 0x0000005e5f5e723e */ /* 0x004fca00048070ff */
[----:B------:R2:W-:Y:S01]  /*2a8c0*/  @P5 STG.E.U8 desc[UR18][R134.64], R69 ;  /* 0x0000004586005986 */ /* 0x0005e2000c101112 */
[----:B------:R-:W-:Y:S01]  /*2a8d0*/  ISETP.LT.AND P5, PT, R2, UR14, !P6 ;  /* 0x0000000e02007c0c */ /* 0x000fe2000f7a1270 */
[----:B------:R-:W-:Y:S01]  /*2a8e0*/  VIADD R68, R0, 0x9c ;  /* 0x0000009c00447836 */ /* 0x000fe20000000000 */
[----:B------:R-:W4:Y:S01]  /*2a8f0*/  LDCU UR8, c[0x0][0x398] ;  /* 0x00007300ff0877ac */ /* 0x000f220008000800 */
        /* <DEDUP_REMOVED lines=12> */
[C---:B---3--:R-:W-:Y:S01]  /*2a9c0*/  ISETP.LT.AND P6, PT, R3.reuse, UR10, !P6 ;  /* 0x0000000a03007c0c */ /* 0x048fe2000f7c1270 */
[----:B------:R-:W3:Y:S01]  /*2a9d0*/  LDL.LU R73, [R1+0x378] ;  /* 0x0003780001497983 */ /* 0x000ee20000300800 */
[----:B-1----:R-:W-:Y:S01]  /*2a9e0*/  ISETP.GE.AND P4, PT, R68, UR6, PT ;  /* 0x0000000644007c0c */ /* 0x002fe2000bf86270 */
[----:B------:R-:W-:Y:S01]  /*2a9f0*/  IMAD.MOV.U32 R68, RZ, RZ, R70 ;  /* 0x000000ffff447224 */ /* 0x000fe200078e0046 */
[----:B------:R-:W-:Y:S01]  /*2aa00*/  ISETP.LT.AND P5, PT, R2, UR12, !P3 ;  /* 0x0000000c02007c0c */ /* 0x000fe2000dfa1270 */
[----:B------:R-:W3:Y:S01]  /*2aa10*/  LDL.LU R71, [R1+0x37c] ;  /* 0x00037c0001477983 */ /* 0x000ee20000300800 */
[----:B------:R-:W-:Y:S01]  /*2aa20*/  F2FP.SATFINITE.E4M3.F32.PACK_AB_MERGE_C R69, R72, R79, RZ ;  /* 0x0000004f4845723e */ /* 0x000fe200048070ff */
[----:B------:R-:W1:Y:S01]  /*2aa30*/  LDCU UR10, c[0x0][0x398] ;  /* 0x00007300ff0a77ac */ /* 0x000e620008000800 */
[----:B------:R-:W-:Y:S01]  /*2aa40*/  SHF.R.S32.HI R68, RZ, 0x8, R68 ;  /* 0x00000008ff447819 */ /* 0x000fe20000011444 */
[----:B------:R-:W3:Y:S01]  /*2aa50*/  LDL.LU.64 R80, [R1+0x870] ;  /* 0x0008700001507983 */ /* 0x000ee20000300a00 */
[----:B----4-:R-:W-:Y:S01]  /*2aa60*/  ISETP.LT.AND P3, PT, R3, UR8, !P3 ;  /* 0x0000000803007c0c */ /* 0x010fe2000df61270 */
[----:B------:R-:W4:Y:S02]  /*2aa70*/  LDCU UR8, c[0x0][0x398] ;  /* 0x00007300ff0877ac */ /* 0x000f240008000800 */
[----:B------:R0:W-:Y:S01]  /*2aa80*/  @P6 STG.E.U8 desc[UR18][R74.64], R68 ;  /* 0x000000444a006986 */ /* 0x0001e2000c101112 */
[----:B------:R-:W-:Y:S01]  /*2aa90*/  ISETP.LT.AND P6, PT, R2, UR14, !P4 ;  /* 0x0000000e02007c0c */ /* 0x000fe2000e7c1270 */
[----:B------:R-:W1:Y:S01]  /*2aaa0*/  LDCU UR6, c[0x0][0x39c] ;  /* 0x00007380ff0677ac */ /* 0x000e620008000800 */
[----:B------:R-:W-:Y:S01]  /*2aab0*/  PRMT R70, R69, 0x9910, RZ ;  /* 0x0000991045467816 */ /* 0x000fe200000000ff */
[----:B------:R-:W1:Y:S01]  /*2aac0*/  LDCU UR12, c[0x0][0x398] ;  /* 0x00007300ff0c77ac */ /* 0x000e620008000800 */
[----:B------:R-:W1:Y:S01]  /*2aad0*/  LDCU UR14, c[0x0][0x398] ;  /* 0x00007300ff0e77ac */ /* 0x000e620008000800 */
[----:B0-----:R-:W-:Y:S01]  /*2aae0*/  VIADD R68, R0, 0x9e ;  /* 0x0000009e00447836 */ /* 0x001fe20000000000 */
[----:B------:R-:W3:Y:S04]  /*2aaf0*/  LDL.LU.64 R74, [R1+0x868] ;  /* 0x00086800014a7983 */ /* 0x000ee80000300a00 */
        /* <DEDUP_REMOVED lines=11> */
[----:B----4-:R-:W-:-:S02]  /*2abb0*/  ISETP.LT.AND P6, PT, R2, UR8, !P5 ;  /* 0x0000000802007c0c */ /* 0x010fc4000efc1270 */
[----:B------:R-:W-:Y:S01]  /*2abc0*/  PRMT R69, R96, 0x9910, RZ ;  /* 0x0000991060457816 */ /* 0x000fe200000000ff */
[----:B------:R-:W-:Y:S01]  /*2abd0*/  VIADD R68, R0, 0x9f ;  /* 0x0000009f00447836 */ /* 0x000fe20000000000 */
[----:B---3--:R-:W-:Y:S01]  /*2abe0*/  F2FP.SATFINITE.E4M3.F32.PACK_AB_MERGE_C R70, R71, R73, RZ ;  /* 0x000000494746723e */ /* 0x008fe200048070ff */
        /* <DEDUP_REMOVED lines=520> */
[----:B------:R-:W2:Y:S01]  /*2cc70*/  LDCU UR12, c[0x0][0x398] ;  /* 0x00007300ff0c77ac */ /* 0x000ea20008000800 */
[----:B0-----:R-:W-:Y:S01]  /*2cc80*/  ISETP.GE.AND P3, PT, R68, UR6, PT ;  /* 0x0000000644007c0c */ /* 0x001fe2000bf66270 */
[----:B------:R-:W-:Y:S01]  /*2cc90*/  VIADD R68, R0, 0xc2 ;  /* 0x000000c200447836 */ /* 0x000fe20000000000 */
[C---:B------:R-:W-:Y:S01]  /*2cca0*/  ISETP.LT.AND P5, PT, R3.reuse, UR8, !P5 ;  /* 0x0000000803007c0c */ /* 0x040fe2000efa1270 */
[----:B------:R0:W-:Y:S01]  /*2ccb0*/  @P4 STG.E.U8 desc[UR18][R80.64], R69 ;  /* 0x0000004550004986 */ /* 0x0001e2000c101112 */
[----:B------:R-:W2:Y:S03]  /*2ccc0*/  LDCU UR6, c[0x0][0x39c] ;  /* 0x00007380ff0677ac */ /* 0x000ea60008000800 */
[----:B------:R0:W-:Y:S01]  /*2ccd0*/  @P6 STG.E.U8 desc[UR18][R78.64], R70 ;  /* 0x000000464e006986 */ /* 0x0001e2000c101112 */
[----:B------:R-:W-:Y:S01]  /*2cce0*/  ISETP.LT.AND P6, PT, R2, UR14, !P3 ;  /* 0x0000000e02007c0c */ /* 0x000fe2000dfc1270 */
[----:B------:R-:W2:Y:S01]  /*2ccf0*/  LDCU UR8, c[0x0][0x398] ;  /* 0x00007300ff0877ac */ /* 0x000ea20008000800 */
[----:B----4-:R-:W-:Y:S01]  /*2cd00*/  ISETP.LT.AND P3, PT, R3, UR10, !P3 ;  /* 0x0000000a03007c0c */ /* 0x010fe2000df61270 */
[----:B------:R-:W4:Y:S01]  /*2cd10*/  LDL.LU R73, [R1+0x208] ;  /* 0x0002080001497983 */ /* 0x000f220000300800 */
[----:B-1----:R-:W-:Y:S01]  /*2cd20*/  ISETP.GE.AND P4, PT, R68, UR4, PT ;  /* 0x0000000444007c0c */ /* 0x002fe2000bf86270 */
[----:B------:R-:W1:Y:S02]  /*2cd30*/  LDCU UR14, c[0x0][0x398] ;  /* 0x00007300ff0e77ac */ /* 0x000e640008000800 */
[----:B------:R-:W4:Y:S01]  /*2cd40*/  LDL.LU R71, [R1+0x20c] ;  /* 0x00020c0001477983 */ /* 0x000f220000300800 */
[----:B------:R-:W1:Y:S03]  /*2cd50*/  LDCU UR4, c[0x0][0x39c] ;  /* 0x00007380ff0477ac */ /* 0x000e660008000800 */
[----:B0-----:R-:W4:Y:S01]  /*2cd60*/  LDL.LU.64 R80, [R1+0x620] ;  /* 0x0006200001507983 */ /* 0x001f220000300a00 */
[----:B------:R-:W0:Y:S03]  /*2cd70*/  LDCU UR10, c[0x0][0x398] ;  /* 0x00007300ff0a77ac */ /* 0x000e260008000800 */
[----:B------:R-:W4:Y:S04]  /*2cd80*/  LDL.LU R79, [R1+0x210] ;  /* 0x00021000014f7983 */ /* 0x000f280000300800 */
[----:B------:R-:W4:Y:S01]  /*2cd90*/  LDL.LU R72, [R1+0x214] ;  /* 0x0002140001487983 */ /* 0x000f220000300800 */
[----:B--2---:R-:W-:-:S02]  /*2cda0*/  F2FP.SATFINITE.E4M3.F32.PACK_AB_MERGE_C R4, R5, R4, RZ ;  /* 0x000000040504723e */ /* 0x004fc400048070ff */
[----:B------:R-:W-:Y:S02]  /*2cdb0*/  PRMT R5, R70, 0x9910, RZ ;  /* 0x0000991046057816 */ /* 0x000fe400000000ff */
[----:B------:R-:W-:Y:S02]  /*2cdc0*/  PRMT R68, R4, 0x9910, RZ ;  /* 0x0000991004447816 */ /* 0x000fe400000000ff */
[----:B------:R-:W-:Y:S02]  /*2cdd0*/  SHF.R.S32.HI R5, RZ, 0x8, R5 ;  /* 0x00000008ff057819 */ /* 0x000fe40000011405 */
[----:B------:R-:W-:Y:S01]  /*2cde0*/  SHF.R.S32.HI R68, RZ, 0x8, R68 ;  /* 0x00000008ff447819 */ /* 0x000fe20000011444 */
[----:B---3--:R-:W-:Y:S04]  /*2cdf0*/  @P5 STG.E.U8 desc[UR18][R76.64], R4 ;  /* 0x000000044c005986 */ /* 0x008fe8000c101112 */
[----:B------:R2:W-:Y:S04]  /*2ce00*/  @P6 STG.E.U8 desc[UR18][R74.64], R5 ;  /* 0x000000054a006986 */ /* 0x0005e8000c101112 */
[----:B------:R3:W-:Y:S04]  /*2ce10*/  @P3 STG.E.U8 desc[UR18][R6.64], R68 ;  /* 0x0000004406003986 */ /* 0x0007e8000c101112 */
[----:B--2---:R-:W2:Y:S04]  /*2ce20*/  LDL.LU.64 R74, [R1+0x610] ;  /* 0x00061000014a7983 */ /* 0x004ea80000300a00 */
[----:B---3--:R-:W3:Y:S01]  /*2ce30*/  LDL.LU.64 R6, [R1+0xcb8] ;  /* 0x000cb80001067983 */ /* 0x008ee20000300a00 */
[----:B------:R-:W-:Y:S01]  /*2ce40*/  ISETP.LT.AND P5, PT, R2, UR12, !P4 ;  /* 0x0000000c02007c0c */ /* 0x000fe2000e7a1270 */
[----:B------:R-:W-:Y:S01]  /*2ce50*/  VIADD R4, R0, 0xc3 ;  /* 0x000000c300047836 */ /* 0x000fe20000000000 */
[----:B----4-:R-:W-:Y:S01]  /*2ce60*/  F2FP.SATFINITE.E4M3.F32.PACK_AB_MERGE_C R5, R71, R73, RZ ;  /* 0x000000494705723e */ /* 0x010fe200048070ff */
[----:B------:R-:W4:Y:S03]  /*2ce70*/  LDCU UR12, c[0x0][0x398] ;  /* 0x00007300ff0c77ac */ /* 0x000f260008000800 */
[----:B------:R-:W-:Y:S01]  /*2ce80*/  ISETP.GE.AND P6, PT, R4, UR6, PT ;  /* 0x0000000604007c0c */ /* 0x000fe2000bfc6270 */
[----:B------:R-:W0:Y:S01]  /*2ce90*/  LDCU UR6, c[0x0][0x39c] ;  /* 0x00007380ff0677ac */ /* 0x000e220008000800 */
[----:B------:R-:W-:-:S05]  /*2cea0*/  ISETP.LT.AND P4, PT, R3, UR8, !P4 ;  /* 0x0000000803007c0c */ /* 0x000fca000e781270 */
[----:B------:R0:W-:Y:S01]  /*2ceb0*/  @P5 STG.E.U8 desc[UR18][R134.64], R5 ;  /* 0x0000000586005986 */ /* 0x0001e2000c101112 */
[----:B-1----:R-:W-:Y:S01]  /*2cec0*/  ISETP.LT.AND P5, PT, R2, UR14, !P6 ;  /* 0x0000000e02007c0c */ /* 0x002fe2000f7a1270 */
[----:B------:R-:W-:Y:S01]  /*2ced0*/  VIADD R4, R0, 0xc4 ;  /* 0x000000c400047836 */ /* 0x000fe20000000000 */
[----:B------:R-:W1:Y:S01]  /*2cee0*/  LDCU UR8, c[0x0][0x398] ;  /* 0x00007300ff0877ac */ /* 0x000e620008000800 */
[----:B0-----:R-:W-:Y:S01]  /*2cef0*/  PRMT R5, R5, 0x9910, RZ ;  /* 0x0000991005057816 */ /* 0x001fe200000000ff */
[----:B------:R-:W2:Y:S01]  /*2cf00*/  LDL.LU.64 R134, [R1+0x608] ;  /* 0x0006080001867983 */ /* 0x000ea20000300a00 */
[----:B------:R-:W0:Y:S02]  /*2cf10*/  LDCU UR14, c[0x0][0x398] ;  /* 0x00007300ff0e77ac */ /* 0x000e240008000800 */
[----:B------:R-:W-:Y:S01]  /*2cf20*/  SHF.R.S32.HI R5, RZ, 0x8, R5 ;  /* 0x00000008ff057819 */ /* 0x000fe20000011405 */
[----:B------:R-:W2:Y:S01]  /*2cf30*/  LDL.LU.64 R76, [R1+0x600] ;  /* 0x00060000014c7983 */ /* 0x000ea20000300a00 */
[----:B---3--:R-:W-:-:S05]  /*2cf40*/  F2FP.SATFINITE.E4M3.F32.PACK_AB_MERGE_C R6, R7, R6, RZ ;  /* 0x000000060706723e */ /* 0x008fca00048070ff */
[----:B------:R-:W-:Y:S04]  /*2cf50*/  @P4 STG.E.U8 desc[UR18][R80.64], R6 ;  /* 0x0000000650004986 */ /* 0x000fe8000c101112 */
[----:B------:R3:W-:Y:S04]  /*2cf60*/  @P5 STG.E.U8 desc[UR18][R8.64], R5 ;  /* 0x0000000508005986 */ /* 0x0007e8000c101112 */
[----:B---3--:R-:W3:Y:S01]  /*2cf70*/  LDL.LU.64 R8, [R1+0xcb0] ;  /* 0x000cb00001087983 */ /* 0x008ee20000300a00 */
[----:B------:R-:W-:Y:S01]  /*2cf80*/  ISETP.GE.AND P3, PT, R4, UR4, PT ;  /* 0x0000000404007c0c */ /* 0x000fe2000bf66270 */
[----:B------:R-:W-:Y:S01]  /*2cf90*/  VIADD R4, R0, 0xc5 ;  /* 0x000000c500047836 */ /* 0x000fe20000000000 */
[----:B------:R-:W-:Y:S01]  /*2cfa0*/  PRMT R7, R6, 0x9910, RZ ;  /* 0x0000991006077816 */ /* 0x000fe200000000ff */
[----:B------:R-:W0:Y:S01]  /*2cfb0*/  LDCU UR4, c[0x0][0x39c] ;  /* 0x00007380ff0477ac */ /* 0x000e220008000800 */
[C---:B------:R-:W-:Y:S01]  /*2cfc0*/  ISETP.LT.AND P6, PT, R3.reuse, UR10, !P6 ;  /* 0x0000000a03007c0c */ /* 0x040fe2000f7c1270 */
[----:B------:R-:W3:Y:S01]  /*2cfd0*/  LDL.LU R73, [R1+0x218] ;  /* 0x0002180001497983 */ /* 0x000ee20000300800 */
[----:B------:R-:W-:Y:S01]  /*2cfe0*/  ISETP.GE.AND P4, PT, R4, UR6, PT ;  /* 0x0000000604007c0c */ /* 0x000fe2000bf86270 */
[----:B------:R-:W-:Y:S01]  /*2cff0*/  IMAD.MOV.U32 R4, RZ, RZ, R7 ;  /* 0x000000ffff047224 */ /* 0x000fe200078e0007 */
[----:B----4-:R-:W-:Y:S01]  /*2d000*/  ISETP.LT.AND P5, PT, R2, UR12, !P3 ;  /* 0x0000000c02007c0c */ /* 0x010fe2000dfa1270 */
[----:B------:R-:W4:Y:S01]  /*2d010*/  LDL.LU R71, [R1+0x21c] ;  /* 0x00021c0001477983 */ /* 0x000f220000300800 */
[----:B------:R-:W-:Y:S01]  /*2d020*/  F2FP.SATFINITE.E4M3.F32.PACK_AB_MERGE_C R5, R72, R79, RZ ;  /* 0x0000004f4805723e */ /* 0x000fe200048070ff */
[----:B------:R-:W3:Y:S01]  /*2d030*/  LDCU UR10, c[0x0][0x398] ;  /* 0x00007300ff0a77ac */ /* 0x000ee20008000800 */
[----:B------:R-:W-:Y:S01]  /*2d040*/  SHF.R.S32.HI R4, RZ, 0x8, R4 ;  /* 0x00000008ff047819 */ /* 0x000fe20000011404 */
[----:B------:R-:W4:Y:S01]  /*2d050*/  LDL.LU.64 R80, [R1+0x5f0] ;  /* 0x0005f00001507983 */ /* 0x000f220000300a00 */
[----:B-1----:R-:W-:Y:S01]  /*2d060*/  ISETP.LT.AND P3, PT, R3, UR8, !P3 ;  /* 0x0000000803007c0c */ /* 0x002fe2000df61270 */
[----:B------:R-:W1:Y:S02]  /*2d070*/  LDCU UR8, c[0x0][0x398] ;  /* 0x00007300ff0877ac */ /* 0x000e640008000800 */
[----:B--2---:R2:W-:Y:S01]  /*2d080*/  @P6 STG.E.U8 desc[UR18][R74.64], R4 ;  /* 0x000000044a006986 */ /* 0x0045e2000c101112 */
[----:B0-----:R-:W-:Y:S01]  /*2d090*/  ISETP.LT.AND P6, PT, R2, UR14, !P4 ;  /* 0x0000000e02007c0c */ /* 0x001fe2000e7c1270 */
[----:B------:R-:W0:Y:S01]  /*2d0a0*/  LDCU UR6, c[0x0][0x39c] ;  /* 0x00007380ff0677ac */ /* 0x000e220008000800 */
[----:B------:R-:W-:Y:S01]  /*2d0b0*/  PRMT R6, R5, 0x9910, RZ ;  /* 0x0000991005067816 */ /* 0x000fe200000000ff */
[----:B------:R1:W-:Y:S01]  /*2d0c0*/  @P5 STG.E.U8 desc[UR18][R134.64], R5 ;  /* 0x0000000586005986 */ /* 0x0003e2000c101112 */
[----:B------:R-:W0:Y:S01]  /*2d0d0*/  LDCU UR12, c[0x0][0x398] ;  /* 0x00007300ff0c77ac */ /* 0x000e220008000800 */
[----:B------:R-:W0:Y:S01]  /*2d0e0*/  LDCU UR14, c[0x0][0x398] ;  /* 0x00007300ff0e77ac */ /* 0x000e220008000800 */
[----:B--2---:R-:W-:Y:S01]  /*2d0f0*/  VIADD R4, R0, 0xc6 ;  /* 0x000000c600047836 */ /* 0x004fe20000000000 */
[----:B------:R-:W2:Y:S04]  /*2d100*/  LDL.LU.64 R74, [R1+0x5e8] ;  /* 0x0005e800014a7983 */ /* 0x000ea80000300a00 */
[----:B------:R-:W-:Y:S01]  /*2d110*/  ISETP.GE.AND P5, PT, R4, UR4, PT ;  /* 0x0000000404007c0c */ /* 0x000fe2000bfa6270 */
[----:B-1----:R-:W2:Y:S01]  /*2d120*/  LDL.LU.64 R134, [R1+0x5e0] ;  /* 0x0005e00001867983 */ /* 0x002ea20000300a00 */
[----:B------:R-:W-:Y:S01]  /*2d130*/  SHF.R.S32.HI R4, RZ, 0x8, R6 ;  /* 0x00000008ff047819 */ /* 0x000fe20000011406 */
[----:B------:R-:W1:Y:S01]  /*2d140*/  LDCU UR4, c[0x0][0x39c] ;  /* 0x00007380ff0477ac */ /* 0x000e620008000800 */
[----:B---3--:R-:W-:-:S05]  /*2d150*/  F2FP.SATFINITE.E4M3.F32.PACK_AB_MERGE_C R8, R9, R8, RZ ;  /* 0x000000080908723e */ /* 0x008fca00048070ff */
[----:B------:R-:W-:Y:S04]  /*2d160*/  @P3 STG.E.U8 desc[UR18][R76.64], R8 ;  /* 0x000000084c003986 */ /* 0x000fe8000c101112 */
[----:B------:R3:W-:Y:S04]  /*2d170*/  @P6 STG.E.U8 desc[UR18][R10.64], R4 ;  /* 0x000000040a006986 */ /* 0x0007e8000c101112 */
[----:B---3--:R-:W3:Y:S01]  /*2d180*/  LDL.LU.64 R10, [R1+0xca8] ;  /* 0x000ca800010a7983 */ /* 0x008ee20000300a00 */
[----:B------:R-:W-:Y:S01]  /*2d190*/  ISETP.LT.AND P4, PT, R3, UR10, !P4 ;  /* 0x0000000a03007c0c */ /* 0x000fe2000e781270 */
[----:B------:R-:W1:Y:S01]  /*2d1a0*/  LDCU UR10, c[0x0][0x398] ;  /* 0x00007300ff0a77ac */ /* 0x000e620008000800 */
[----:B------:R-:W-:-:S02]  /*2d1b0*/  ISETP.LT.AND P6, PT, R2, UR8, !P5 ;  /* 0x0000000802007c0c */ /* 0x000fc4000efc1270 */
[----:B------:R-:W-:Y:S01]  /*2d1c0*/  PRMT R5, R8, 0x9910, RZ ;  /* 0x0000991008057816 */ /* 0x000fe200000000ff */
[----:B------:R-:W-:Y:S01]  /*2d1d0*/  VIADD R4, R0, 0xc7 ;  /* 0x000000c700047836 */ /* 0x000fe20000000000 */
[----:B----4-:R-:W-:Y:S01]  /*2d1e0*/  F2FP.SATFINITE.E4M3.F32.PACK_AB_MERGE_C R6, R71, R73, RZ ;  /* 0x000000494706723e */ /* 0x010fe200048070ff */
[----:B------:R-:W4:Y:S01]  /*2d1f0*/  LDL.LU.64 R76, [R1+0x5d0] ;  /* 0x0005d000014c7983 */ /* 0x000f220000300a00 */
[----:B------:R-:W-:Y:S01]  /*2d200*/  SHF.R.S32.HI R5, RZ, 0x8, R5 ;  /* 0x00000008ff057819 */ /* 0x000fe20000011405 */
[----:B------:R-:W3:Y:S01]  /*2d210*/  LDCU UR8, c[0x0][0x398] ;  /* 0x00007300ff0877ac */ /* 0x000ee20008000800 */
[----:B0-----:R-:W-:Y:S01]  /*2d220*/  ISETP.GE.AND P3, PT, R4, UR6, PT ;  /* 0x0000000604007c0c */ /* 0x001fe2000bf66270 */
[----:B------:R-:W4:Y:S01]  /*2d230*/  LDL.LU R79, [R1+0x220] ;  /* 0x00022000014f7983 */ /* 0x000f220000300800 */
[----:B------:R-:W-:Y:S01]  /*2d240*/  ISETP.LT.AND P5, PT, R3, UR12, !P5 ;  /* 0x0000000c03007c0c */ /* 0x000fe2000efa1270 */
[----:B------:R-:W0:Y:S02]  /*2d250*/  LDCU UR6, c[0x0][0x39c] ;  /* 0x00007380ff0677ac */ /* 0x000e240008000800 */
[----:B------:R0:W-:Y:S01]  /*2d260*/  @P4 STG.E.U8 desc[UR18][R80.64], R5 ;  /* 0x0000000550004986 */ /* 0x0001e2000c101112 */
[----:B------:R-:W3:Y:S03]  /*2d270*/  LDCU UR12, c[0x0][0x398] ;  /* 0x00007300ff0c77ac */ /* 0x000ee60008000800 */
[----:B--2---:R2:W-:Y:S01]  /*2d280*/  @P6 STG.E.U8 desc[UR18][R74.64], R6 ;  /* 0x000000064a006986 */ /* 0x0045e2000c101112 */
[----:B-1----:R-:W-:Y:S01]  /*2d290*/  ISETP.LT.AND P6, PT, R2, UR10, !P3 ;  /* 0x0000000a02007c0c */ /* 0x002fe2000dfc1270 */
[----:B------:R-:W-:Y:S01]  /*2d2a0*/  VIADD R4, R0, 0xc8 ;  /* 0x000000c800047836 */ /* 0x000fe20000000000 */
[----:B------:R-:W1:Y:S01]  /*2d2b0*/  LDCU UR10, c[0x0][0x398] ;  /* 0x00007300ff0a77ac */ /* 0x000e620008000800 */
[----:B------:R-:W4:Y:S01]  /*2d2c0*/  LDL.LU R72, [R1+0x224] ;  /* 0x0002240001487983 */ /* 0x000f220000300800 */
[----:B0-----:R-:W-:-:S04]  /*2d2d0*/  PRMT R5, R6, 0x9910, RZ ;  /* 0x0000991006057816 */ /* 0x001fc800000000ff */
[----:B------:R-:W-:Y:S01]  /*2d2e0*/  SHF.R.S32.HI R5, RZ, 0x8, R5 ;  /* 0x00000008ff057819 */ /* 0x000fe20000011405 */
[----:B--2---:R-:W2:Y:S01]  /*2d2f0*/  LDL.LU.64 R74, [R1+0x5c8] ;  /* 0x0005c800014a7983 */ /* 0x004ea20000300a00 */
[----:B---3--:R-:W-:-:S05]  /*2d300*/  F2FP.SATFINITE.E4M3.F32.PACK_AB_MERGE_C R10, R11, R10, RZ ;  /* 0x0000000a0b0a723e */ /* 0x008fca00048070ff */
[----:B------:R0:W-:Y:S04]  /*2d310*/  @P5 STG.E.U8 desc[UR18][R134.64], R10 ;  /* 0x0000000a86005986 */ /* 0x0001e8000c101112 */
[----:B------:R3:W-:Y:S04]  /*2d320*/  @P6 STG.E.U8 desc[UR18][R12.64], R5 ;  /* 0x000000050c006986 */ /* 0x0007e8000c101112 */
[----:B0-----:R-:W2:Y:S04]  /*2d330*/  LDL.LU.64 R134, [R1+0x5c0] ;  /* 0x0005c00001867983 */ /* 0x001ea80000300a00 */
        /* <DEDUP_REMOVED lines=9> */
[----:B------:R-:W-:Y:S01]  /*2d3d0*/  ISETP.LT.AND P6, PT, R2, UR12, !P4 ;  /* 0x0000000c02007c0c */ /* 0x000fe2000e7c1270 */
[----:B------:R-:W3:Y:S01]  /*2d3e0*/  LDL.LU R71, [R1+0x22c] ;  /* 0x00022c0001477983 */ /* 0x000ee20000300800 */
[----:B----4-:R-:W-:Y:S01]  /*2d3f0*/  F2FP.SATFINITE.E4M3.F32.PACK_AB_MERGE_C R5, R72, R79, RZ ;  /* 0x0000004f4805723e */ /* 0x010fe200048070ff */
[----:B------:R-:W4:Y:S01]  /*2d400*/  LDCU UR8, c[0x0][0x398] ;  /* 0x00007300ff0877ac */ /* 0x000f220008000800 */
[----:B------:R-:W-:Y:S01]  /*2d410*/  SHF.R.S32.HI R4, RZ, 0x8, R4 ;  /* 0x00000008ff047819 */ /* 0x000fe20000011404 */
[----:B------:R-:W4:Y:S01]  /*2d420*/  LDL.LU.64 R80, [R1+0x5b0] ;  /* 0x0005b00001507983 */ /* 0x000f220000300a00 */
[----:B------:R-:W-:Y:S01]  /*2d430*/  ISETP.LT.AND P4, PT, R3, UR14, !P4 ;  /* 0x0000000e03007c0c */ /* 0x000fe2000e781270 */
[----:B------:R-:W0:Y:S02]  /*2d440*/  LDCU UR12, c[0x0][0x398] ;  /* 0x00007300ff0c77ac */ /* 0x000e240008000800 */
[----:B------:R2:W-:Y:S01]  /*2d450*/  @P5 STG.E.U8 desc[UR18][R76.64], R4 ;  /* 0x000000044c005986 */ /* 0x0005e2000c101112 */
[----:B-1----:R-:W-:Y:S01]  /*2d460*/  ISETP.LT.AND P5, PT, R2, UR10, !P3 ;  /* 0x0000000a02007c0c */ /* 0x002fe2000dfa1270 */
[----:B------:R-:W1:Y:S01]  /*2d470*/  LDCU UR6, c[0x0][0x39c] ;  /* 0x00007380ff0677ac */ /* 0x000e620008000800 */
[----:B------:R-:W-:Y:S01]  /*2d480*/  PRMT R6, R5, 0x9910, RZ ;  /* 0x0000991005067816 */ /* 0x000fe200000000ff */
[----:B--2---:R-:W-:Y:S01]  /*2d490*/  @P6 STG.E.U8 desc[UR18][R74.64], R5 ;  /* 0x000000054a006986 */ /* 0x004fe2000c101112 */
[----:B------:R-:W2:Y:S03]  /*2d4a0*/  LDCU UR10, c[0x0][0x398] ;  /* 0x00007300ff0a77ac */ /* 0x000ea60008000800 */
[----:B------:R-:W2:Y:S01]  /*2d4b0*/  LDL.LU.64 R78, [R1+0x5a8] ;  /* 0x0005a800014e7983 */ /* 0x000ea20000300a00 */
[----:B------:R-:W1:Y:S01]  /*2d4c0*/  LDCU UR14, c[0x0][0x398] ;  /* 0x00007300ff0e77ac */ /* 0x000e620008000800 */
[----:B------:R-:W-:-:S02]  /*2d4d0*/  VIADD R4, R0, 0xca ;  /* 0x000000ca00047836 */ /* 0x000fc40000000000 */
[----:B------:R-:W2:Y:S03]  /*2d4e0*/  LDL.LU.64 R76, [R1+0x5a0] ;  /* 0x0005a000014c7983 */ /* 0x000ea60000300a00 */
[----:B0-----:R-:W-:Y:S01]  /*2d4f0*/  ISETP.GE.AND P6, PT, R4, UR4, PT ;  /* 0x0000000404007c0c */ /* 0x001fe2000bfc6270 */
[----:B------:R-:W0:Y:S01]  /*2d500*/  LDCU UR4, c[0x0][0x39c] ;  /* 0x00007380ff0477ac */ /* 0x000e220008000800 */
[----:B------:R-:W-:Y:S02]  /*2d510*/  SHF.R.S32.HI R4, RZ, 0x8, R6 ;  /* 0x00000008ff047819 */ /* 0x000fe40000011406 */
[----:B---3--:R-:W-:-:S05]  /*2d520*/  F2FP.SATFINITE.E4M3.F32.PACK_AB_MERGE_C R12, R13, R12, RZ ;  /* 0x0000000c0d0c723e */ /* 0x008fca00048070ff */
[----:B------:R-:W-:Y:S04]  /*2d530*/  @P4 STG.E.U8 desc[UR18][R134.64], R12 ;  /* 0x0000000c86004986 */ /* 0x000fe8000c101112 */
[----:B------:R3:W-:Y:S04]  /*2d540*/  @P5 STG.E.U8 desc[UR18][R14.64], R4 ;  /* 0x000000040e005986 */ /* 0x0007e8000c101112 */
[----:B---3--:R-:W3:Y:S04]  /*2d550*/  LDL.LU.64 R14, [R1+0xc98] ;  /* 0x000c9800010e7983 */ /* 0x008ee80000300a00 */
[----:B------:R-:W3:Y:S01]  /*2d560*/  LDL.LU.64 R74, [R1+0x598] ;  /* 0x00059800014a7983 */ /* 0x000ee20000300a00 */
[----:B----4-:R-:W-:Y:S01]  /*2d570*/  ISETP.LT.AND P4, PT, R3, UR8, !P3 ;  /* 0x0000000803007c0c */ /* 0x010fe2000df81270 */
[----:B------:R-:W4:Y:S01]  /*2d580*/  LDCU UR8, c[0x0][0x398] ;  /* 0x00007300ff0877ac */ /* 0x000f220008000800 */
[----:B------:R-:W-:-:S02]  /*2d590*/  ISETP.LT.AND P5, PT, R2, UR12, !P6 ;  /* 0x0000000c02007c0c */ /* 0x000fc4000f7a1270 */
[----:B------:R-:W-:Y:S01]  /*2d5a0*/  PRMT R5, R12, 0x9910, RZ ;  /* 0x000099100c057816 */ /* 0x000fe200000000ff */
[----:B------:R-:W-:Y:S01]  /*2d5b0*/  VIADD R4, R0, 0xcb ;  /* 0x000000cb00047836 */ /* 0x000fe20000000000 */
[----:B------:R-:W-:Y:S01]  /*2d5c0*/  F2FP.SATFINITE.E4M3.F32.PACK_AB_MERGE_C R6, R71, R73, RZ ;  /* 0x000000494706723e */ /* 0x000fe200048070ff */
[----:B------:R-:W4:Y:S01]  /*2d5d0*/  LDL.LU.64 R134, [R1+0x588] ;  /* 0x0005880001867983 */ /* 0x000f220000300a00 */
[----:B------:R-:W-:Y:S01]  /*2d5e0*/  SHF.R.S32.HI R5, RZ, 0x8, R5 ;  /* 0x00000008ff057819 */ /* 0x000fe20000011405 */
[----:B------:R-:W0:Y:S01]  /*2d5f0*/  LDCU UR12, c[0x0][0x398] ;  /* 0x00007300ff0c77ac */ /* 0x000e220008000800 */
[----:B-1----:R-:W-:Y:S01]  /*2d600*/  ISETP.GE.AND P3, PT, R4, UR6, PT ;  /* 0x0000000604007c0c */ /* 0x002fe2000bf66270 */
[----:B------:R-:W4:Y:S01]  /*2d610*/  LDL.LU R73, [R1+0x230] ;  /* 0x0002300001497983 */ /* 0x000f220000300800 */
[----:B--2---:R-:W-:-:S03]  /*2d620*/  ISETP.LT.AND P6, PT, R3, UR10, !P6 ;  /* 0x0000000a03007c0c */ /* 0x004fc6000f7c1270 */
[----:B------:R1:W-:Y:S01]  /*2d630*/  @P4 STG.E.U8 desc[UR18][R80.64], R5 ;  /* 0x0000000550004986 */ /* 0x0003e2000c101112 */
[----:B---3--:R-:W-:-:S03]  /*2d640*/  F2FP.SATFINITE.E4M3.F32.PACK_AB_MERGE_C R14, R15, R14, RZ ;  /* 0x0000000e0f0e723e */ /* 0x008fc600048070ff */
[----:B------:R2:W-:Y:S01]  /*2d650*/  @P5 STG.E.U8 desc[UR18][R78.64], R6 ;  /* 0x000000064e005986 */ /* 0x0005e2000c101112 */
[----:B------:R-:W-:Y:S01]  /*2d660*/  ISETP.LT.AND P5, PT, R2, UR14, !P3 ;  /* 0x0000000e02007c0c */ /* 0x000fe2000dfa1270 */
[----:B------:R-:W-:Y:S01]  /*2d670*/  VIADD R4, R0, 0xcc ;  /* 0x000000cc00047836 */ /* 0x000fe20000000000 */
[----:B----4-:R-:W-:Y:S01]  /*2d680*/  ISETP.LT.AND P3, PT, R3, UR8, !P3 ;  /* 0x0000000803007c0c */ /* 0x010fe2000df61270 */
[----:B------:R-:W3:Y:S01]  /*2d690*/  LDL.LU R71, [R1+0x234] ;  /* 0x0002340001477983 */ /* 0x000ee20000300800 */
[----:B-1----:R-:W-:Y:S01]  /*2d6a0*/  PRMT R5, R6, 0x9910, RZ ;  /* 0x0000991006057816 */ /* 0x002fe200000000ff */
[----:B------:R-:W1:Y:S02]  /*2d6b0*/  LDCU UR6, c[0x0][0x39c] ;  /* 0x00007380ff0677ac */ /* 0x000e640008000800 */
[----:B------:R-:W4:Y:S01]  /*2d6c0*/  LDL.LU.64 R80, [R1+0x580] ;  /* 0x0005800001507983 */ /* 0x000f220000300a00 */
[----:B------:R-:W-:Y:S01]  /*2d6d0*/  SHF.R.S32.HI R5, RZ, 0x8, R5 ;  /* 0x00000008ff057819 */ /* 0x000fe20000011405 */
[----:B------:R-:W1:Y:S01]  /*2d6e0*/  LDCU UR10, c[0x0][0x398] ;  /* 0x00007300ff0a77ac */ /* 0x000e620008000800 */
[----:B--2---:R-:W-:Y:S01]  /*2d6f0*/  PRMT R6, R14, 0x9910, RZ ;  /* 0x000099100e067816 */ /* 0x004fe200000000ff */
[----:B------:R-:W-:Y:S01]  /*2d700*/  @P6 STG.E.U8 desc[UR18][R76.64], R14 ;  /* 0x0000000e4c006986 */ /* 0x000fe2000c101112 */
[----:B0-----:R-:W-:Y:S01]  /*2d710*/  ISETP.GE.AND P4, PT, R4, UR4, PT ;  /* 0x0000000404007c0c */ /* 0x001fe2000bf86270 */
[----:B------:R-:W0:Y:S01]  /*2d720*/  LDCU UR14, c[0x0][0x398] ;  /* 0x00007300ff0e77ac */ /* 0x000e220008000800 */
[----:B------:R-:W-:Y:S01]  /*2d730*/  SHF.R.S32.HI R6, RZ, 0x8, R6 ;  /* 0x00000008ff067819 */ /* 0x000fe20000011406 */
[----:B------:R-:W2:Y:S01]  /*2d740*/  LDL.LU R79, [R1+0x238] ;  /* 0x00023800014f7983 */ /* 0x000ea20000300800 */
[----:B------:R-:W0:Y:S03]  /*2d750*/  LDCU UR8, c[0x0][0x398] ;  /* 0x00007300ff0877ac */ /* 0x000e260008000800 */
[----:B------:R1:W-:Y:S01]  /*2d760*/  @P5 STG.E.U8 desc[UR18][R74.64], R5 ;  /* 0x000000054a005986 */ /* 0x0003e2000c101112 */
[----:B------:R-:W-:Y:S01]  /*2d770*/  VIADD R4, R0, 0xcd ;  /* 0x000000cd00047836 */ /* 0x000fe20000000000 */
[----:B------:R-:W0:Y:S02]  /*2d780*/  LDCU UR4, c[0x0][0x39c] ;  /* 0x00007380ff0477ac */ /* 0x000e240008000800 */
[----:B------:R-:W2:Y:S04]  /*2d790*/  LDL.LU R72, [R1+0x23c] ;  /* 0x00023c0001487983 */ /* 0x000ea80000300800 */
[----:B------:R0:W-:Y:S04]  /*2d7a0*/  @P3 STG.E.U8 desc[UR18][R16.64], R6 ;  /* 0x0000000610003986 */ /* 0x0001e8000c101112 */
[----:B-1----:R-:W2:Y:S04]  /*2d7b0*/  LDL.LU.64 R74, [R1+0x570] ;  /* 0x00057000014a7983 */ /* 0x002ea80000300a00 */
[----:B0-----:R-:W2:Y:S01]  /*2d7c0*/  LDL.LU.64 R16, [R1+0xc90] ;  /* 0x000c900001107983 */ /* 0x001ea20000300a00 */
[----:B------:R-:W-:Y:S01]  /*2d7d0*/  ISETP.LT.AND P6, PT, R2, UR12, !P4 ;  /* 0x0000000c02007c0c */ /* 0x000fe2000e7c1270 */
[----:B------:R-:W0:Y:S01]  /*2d7e0*/  LDCU UR12, c[0x0][0x398] ;  /* 0x00007300ff0c77ac */ /* 0x000e220008000800 */
[----:B------:R-:W-:-:S02]  /*2d7f0*/  ISETP.GE.AND P5, PT, R4, UR6, PT ;  /* 0x0000000604007c0c */ /* 0x000fc4000bfa6270 */
[----:B------:R-:W-:Y:S01]  /*2d800*/  ISETP.LT.AND P4, PT, R3, UR10, !P4 ;  /* 0x0000000a03007c0c */ /* 0x000fe2000e781270 */
[----:B------:R-:W1:Y:S01]  /*2d810*/  LDCU UR6, c[0x0][0x39c] ;  /* 0x00007380ff0677ac */ /* 0x000e620008000800 */
[----:B---3--:R-:W-:Y:S02]  /*2d820*/  F2FP.SATFINITE.E4M3.F32.PACK_AB_MERGE_C R5, R71, R73, RZ ;  /* 0x000000494705723e */ /* 0x008fe400048070ff */
[----:B--2---:R-:W-:-:S05]  /*2d830*/  F2FP.SATFINITE.E4M3.F32.PACK_AB_MERGE_C R16, R17, R16, RZ ;  /* 0x000000101110723e */ /* 0x004fca00048070ff */
[----:B------:R2:W-:Y:S01]  /*2d840*/  @P6 STG.E.U8 desc[UR18][R134.64], R5 ;  /* 0x0000000586006986 */ /* 0x0005e2000c101112 */
[----:B------:R-:W-:Y:S01]  /*2d850*/  ISETP.LT.AND P6, PT, R2, UR14, !P5 ;  /* 0x0000000e02007c0c */ /* 0x000fe2000efc1270 */
[----:B------:R-:W-:Y:S01]  /*2d860*/  VIADD R4, R0, 0xce ;  /* 0x000000ce00047836 */ /* 0x000fe20000000000 */
[----:B------:R-:W3:Y:S01]  /*2d870*/  LDCU UR10, c[0x0][0x398] ;  /* 0x00007300ff0a77ac */ /* 0x000ee20008000800 */
[----:B----4-:R-:W-:Y:S01]  /*2d880*/  @P4 STG.E.U8 desc[UR18][R80.64], R16 ;  /* 0x0000001050004986 */ /* 0x010fe2000c101112 */
[----:B--2---:R-:W-:-:S03]  /*2d890*/  PRMT R5, R5, 0x9910, RZ ;  /* 0x0000991005057816 */ /* 0x004fc600000000ff */
[----:B------:R-:W2:Y:S01]  /*2d8a0*/  LDL.LU.64 R134, [R1+0x568] ;  /* 0x0005680001867983 */ /* 0x000ea20000300a00 */
[----:B------:R-:W4:Y:S01]  /*2d8b0*/  LDCU UR14, c[0x0][0x398] ;  /* 0x00007300ff0e77ac */ /* 0x000f220008000800 */
        /* <DEDUP_REMOVED lines=8> */
[C---:B------:R-:W-:Y:S01]  /*2d940*/  ISETP.LT.AND P5, PT, R3.reuse, UR8, !P5 ;  /* 0x0000000803007c0c */ /* 0x040fe2000efa1270 */
[----:B------:R-:W2:Y:S01]  /*2d950*/  LDL.LU R73, [R1+0x240] ;  /* 0x0002400001497983 */ /* 0x000ea20000300800 */
[----:B-1----:R-:W-:Y:S01]  /*2d960*/  ISETP.GE.AND P4, PT, R4, UR6, PT ;  /* 0x0000000604007c0c */ /* 0x002fe2000bf86270 */
[----:B------:R-:W-:Y:S01]  /*2d970*/  IMAD.MOV.U32 R4, RZ, RZ, R6 ;  /* 0x000000ffff047224 */ /* 0x000fe200078e0006 */
[----:B------:R-:W-:Y:S01]  /*2d980*/  ISETP.LT.AND P6, PT, R2, UR12, !P3 ;  /* 0x0000000c02007c0c */ /* 0x000fe2000dfc1270 */
[----:B------:R-:W2:Y:S01]  /*2d990*/  LDL.LU R71, [R1+0x244] ;  /* 0x0002440001477983 */ /* 0x000ea20000300800 */
[----:B------:R-:W-:Y:S01]  /*2d9a0*/  F2FP.SATFINITE.E4M3.F32.PACK_AB_MERGE_C R5, R72, R79, RZ ;  /* 0x0000004f4805723e */ /* 0x000fe200048070ff */
[----:B------:R-:W1:Y:S01]  /*2d9b0*/  LDCU UR8, c[0x0][0x398] ;  /* 0x00007300ff0877ac */ /* 0x000e620008000800 */
[----:B------:R-:W-:Y:S01]  /*2d9c0*/  SHF.R.S32.HI R4, RZ, 0x8, R4 ;  /* 0x00000008ff047819 */ /* 0x000fe20000011404 */
[----:B------:R-:W2:Y:S01]  /*2d9d0*/  LDL.LU.64 R80, [R1+0x550] ;  /* 0x0005500001507983 */ /* 0x000ea20000300a00 */
[----:B---3--:R-:W-:Y:S01]  /*2d9e0*/  ISETP.LT.AND P3, PT, R3, UR10, !P3 ;  /* 0x0000000a03007c0c */ /* 0x008fe2000df61270 */
[----:B------:R-:W3:Y:S02]  /*2d9f0*/  LDCU UR10, c[0x0][0x398] ;  /* 0x00007300ff0a77ac */ /* 0x000ee40008000800 */
[----:B------:R0:W-:Y:S01]  /*2da00*/  @P5 STG.E.U8 desc[UR18][R74.64], R4 ;  /* 0x000000044a005986 */ /* 0x0001e2000c101112 */
[----:B----4-:R-:W-:Y:S01]  /*2da10*/  ISETP.LT.AND P5, PT, R2, UR14, !P4 ;  /* 0x0000000e02007c0c */ /* 0x010fe2000e7a1270 */
[----:B------:R-:W4:Y:S01]  /*2da20*/  LDCU UR6, c[0x0][0x39c] ;  /* 0x00007380ff0677ac */ /* 0x000f220008000800 */
        /* <DEDUP_REMOVED lines=19> */
[----:B------:R-:W-:Y:S01]  /*2db60*/  F2FP.SATFINITE.E4M3.F32.PACK_AB_MERGE_C R6, R71, R73, RZ ;  /* 0x000000494706723e */ /* 0x000fe200048070ff */
[----:B------:R-:W3:Y:S01]  /*2db70*/  LDL.LU.64 R76, [R1+0x530] ;  /* 0x00053000014c7983 */ /* 0x000ee20000300a00 */
[----:B------:R-:W-:Y:S01]  /*2db80*/  SHF.R.S32.HI R5, RZ, 0x8, R5 ;  /* 0x00000008ff057819 */ /* 0x000fe20000011405 */
[----:B------:R-:W1:Y:S01]  /*2db90*/  LDCU UR10, c[0x0][0x398] ;  /* 0x00007300ff0a77ac */ /* 0x000e620008000800 */
[----:B----4-:R-:W-:Y:S01]  /*2dba0*/  ISETP.GE.AND P3, PT, R4, UR6, PT ;  /* 0x0000000604007c0c */ /* 0x010fe2000bf66270 */
        /* <DEDUP_REMOVED lines=308> */
[----:B------:R-:W-:Y:S01]  /*2eef0*/  VIADD R4, R0, 0xe6 ;  /* 0x000000e600047836 */ /* 0x000fe20000000000 */
[----:B------:R-:W2:Y:S02]  /*2ef00*/  LDCU UR12, c[0x0][0x398] ;  /* 0x00007300ff0c77ac */ /* 0x000ea40008000800 */
[----:B------:R1:W-:Y:S01]  /*2ef10*/  @P5 STG.E.U8 desc[UR18][R74.64], R6 ;  /* 0x000000064a005986 */ /* 0x0003e2000c101112 */
[----:B0-----:R-:W-:Y:S01]  /*2ef20*/  ISETP.LT.AND P5, PT, R2, UR8, !P3 ;  /* 0x0000000802007c0c */ /* 0x001fe2000dfa1270 */
[----:B------:R-:W0:Y:S02]  /*2ef30*/  LDCU UR8, c[0x0][0x398] ;  /* 0x00007300ff0877ac */ /* 0x000e240008000800 */
        /* <DEDUP_REMOVED lines=12> */
[----:B------:R-:W2:Y:S01]  /*2f000*/  LDL.LU R73, [R1+0x2a0] ;  /* 0x0002a00001497983 */ /* 0x000ea20000300800 */
[C---:B------:R-:W-:Y:S01]  /*2f010*/  ISETP.LT.AND P6, PT, R3.reuse, UR10, !P3 ;  /* 0x0000000a03007c0c */ /* 0x040fe2000dfc1270 */
[----:B------:R-:W1:Y:S01]  /*2f020*/  LDCU UR4, c[0x0][0x39c] ;  /* 0x00007380ff0477ac */ /* 0x000e620008000800 */
[----:B------:R-:W-:Y:S01]  /*2f030*/  ISETP.GE.AND P3, PT, R4, UR6, PT ;  /* 0x0000000604007c0c */ /* 0x000fe2000bf66270 */
[----:B------:R-:W-:Y:S01]  /*2f040*/  IMAD.MOV.U32 R4, RZ, RZ, R40 ;  /* 0x000000ffff047224 */ /* 0x000fe200078e0028 */
[----:B----4-:R-:W-:Y:S01]  /*2f050*/  F2FP.SATFINITE.E4M3.F32.PACK_AB_MERGE_C R6, R72, R79, RZ ;  /* 0x0000004f4806723e */ /* 0x010fe200048070ff */
[----:B------:R-:W4:Y:S01]  /*2f060*/  LDL.LU R71, [R1+0x2a4] ;  /* 0x0002a40001477983 */ /* 0x000f220000300800 */
[----:B------:R-:W-:Y:S01]  /*2f070*/  ISETP.LT.AND P5, PT, R2, UR12, !P4 ;  /* 0x0000000c02007c0c */ /* 0x000fe2000e7a1270 */
[----:B------:R-:W1:Y:S01]  /*2f080*/  LDCU UR10, c[0x0][0x398] ;  /* 0x00007300ff0a77ac */ /* 0x000e620008000800 */
[----:B------:R-:W-:Y:S01]  /*2f090*/  SHF.R.S32.HI R4, RZ, 0x8, R4 ;  /* 0x00000008ff047819 */ /* 0x000fe20000011404 */
[----:B------:R-:W4:Y:S01]  /*2f0a0*/  LDL.LU.64 R82, [R1+0x168] ;  /* 0x0001680001527983 */ /* 0x000f220000300a00 */
[----:B------:R-:W-:Y:S01]  /*2f0b0*/  PRMT R8, R6, 0x9910, RZ ;  /* 0x0000991006087816 */ /* 0x000fe200000000ff */
[----:B------:R-:W1:Y:S01]  /*2f0c0*/  LDCU UR12, c[0x0][0x398] ;  /* 0x00007300ff0c77ac */ /* 0x000e620008000800 */
[----:B------:R-:W-:Y:S01]  /*2f0d0*/  ISETP.LT.AND P4, PT, R3, UR14, !P4 ;  /* 0x0000000e03007c0c */ /* 0x000fe2000e781270 */
[----:B---3--:R3:W-:Y:S01]  /*2f0e0*/  @P6 STG.E.U8 desc[UR18][R76.64], R4 ;  /* 0x000000044c006986 */ /* 0x0087e2000c101112 */
[----:B0-----:R-:W-:Y:S01]  /*2f0f0*/  ISETP.LT.AND P6, PT, R2, UR8, !P3 ;  /* 0x0000000802007c0c */ /* 0x001fe2000dfc1270 */
[----:B------:R-:W-:Y:S01]  /*2f100*/  IMAD.MOV.U32 R5, RZ, RZ, R8 ;  /* 0x000000ffff057224 */ /* 0x000fe200078e0008 */
[----:B------:R-:W0:Y:S01]  /*2f110*/  LDCU UR6, c[0x0][0x39c] ;  /* 0x00007380ff0677ac */ /* 0x000e220008000800 */
[----:B------:R-:W4:Y:S01]  /*2f120*/  LDL.LU.64 R80, [R1+0x160] ;  /* 0x0001600001507983 */ /* 0x000f220000300a00 */
[----:B------:R-:W-:Y:S01]  /*2f130*/  VIADD R7, R0, 0xe8 ;  /* 0x000000e800077836 */ /* 0x000fe20000000000 */
[----:B------:R-:W0:Y:S02]  /*2f140*/  LDCU UR8, c[0x0][0x398] ;  /* 0x00007300ff0877ac */ /* 0x000e240008000800 */
[----:B------:R-:W-:Y:S01]  /*2f150*/  @P5 STG.E.U8 desc[UR18][R74.64], R6 ;  /* 0x000000064a005986 */ /* 0x000fe2000c101112 */
[----:B------:R-:W0:Y:S01]  /*2f160*/  LDCU UR14, c[0x0][0x398] ;  /* 0x00007300ff0e77ac */ /* 0x000e220008000800 */
[----:B---3--:R-:W-:-:S02]  /*2f170*/  SHF.R.S32.HI R4, RZ, 0x8, R5 ;  /* 0x00000008ff047819 */ /* 0x008fc40000011405 */
[----:B------:R-:W3:Y:S01]  /*2f180*/  LDL.LU.64 R78, [R1+0x158] ;  /* 0x00015800014e7983 */ /* 0x000ee20000300a00 */
[----:B--2---:R-:W-:-:S05]  /*2f190*/  F2FP.SATFINITE.E4M3.F32.PACK_AB_MERGE_C R42, R43, R42, RZ ;  /* 0x0000002a2b2a723e */ /* 0x004fca00048070ff */
[----:B------:R-:W-:Y:S04]  /*2f1a0*/  @P4 STG.E.U8 desc[UR18][R134.64], R42 ;  /* 0x0000002a86004986 */ /* 0x000fe8000c101112 */
[----:B------:R2:W-:Y:S04]  /*2f1b0*/  @P6 STG.E.U8 desc[UR18][R44.64], R4 ;  /* 0x000000042c006986 */ /* 0x0005e8000c101112 */
[----:B--2---:R-:W2:Y:S04]  /*2f1c0*/  LDL.LU.64 R44, [R1+0xc20] ;  /* 0x000c2000012c7983 */ /* 0x004ea80000300a00 */
[----:B------:R-:W3:Y:S01]  /*2f1d0*/  LDL.LU.64 R76, [R1+0x150] ;  /* 0x00015000014c7983 */ /* 0x000ee20000300a00 */
[----:B-1----:R-:W-:Y:S01]  /*2f1e0*/  ISETP.GE.AND P5, PT, R7, UR4, PT ;  /* 0x0000000407007c0c */ /* 0x002fe2000bfa6270 */
[----:B------:R-:W1:Y:S01]  /*2f1f0*/  LDCU UR4, c[0x0][0x39c] ;  /* 0x00007380ff0477ac */ /* 0x000e620008000800 */
[----:B------:R-:W-:Y:S01]  /*2f200*/  ISETP.LT.AND P4, PT, R3, UR10, !P3 ;  /* 0x0000000a03007c0c */ /* 0x000fe2000df81270 */
[----:B------:R-:W3:Y:S01]  /*2f210*/  LDL.LU.64 R134, [R1+0x140] ;  /* 0x0001400001867983 */ /* 0x000ee20000300a00 */
[----:B------:R-:W1:Y:S01]  /*2f220*/  LDCU UR10, c[0x0][0x398] ;  /* 0x00007300ff0a77ac */ /* 0x000e620008000800 */
[----:B------:R-:W-:-:S02]  /*2f230*/  ISETP.LT.AND P6, PT, R2, UR12, !P5 ;  /* 0x0000000c02007c0c */ /* 0x000fc4000efc1270 */
[----:B------:R-:W-:Y:S01]  /*2f240*/  PRMT R5, R42, 0x9910, RZ ;  /* 0x000099102a057816 */ /* 0x000fe200000000ff */
[C---:B------:R-:W-:Y:S01]  /*2f250*/  VIADD R7, R0.reuse, 0xe9 ;  /* 0x000000e900077836 */ /* 0x040fe20000000000 */
[----:B----4-:R-:W-:Y:S01]  /*2f260*/  F2FP.SATFINITE.E4M3.F32.PACK_AB_MERGE_C R6, R71, R73, RZ ;  /* 0x000000494706723e */ /* 0x010fe200048070ff */
[----:B------:R-:W4:Y:S01]  /*2f270*/  LDL.LU R75, [R1+0x2a8] ;  /* 0x0002a800014b7983 */ /* 0x000f220000300800 */
[----:B------:R-:W-:Y:S01]  /*2f280*/  SHF.R.S32.HI R4, RZ, 0x8, R5 ;  /* 0x00000008ff047819 */ /* 0x000fe20000011405 */
[----:B------:R-:W-:Y:S01]  /*2f290*/  VIADD R5, R0, 0xea ;  /* 0x000000ea00057836 */ /* 0x000fe20000000000 */
[----:B0-----:R-:W-:Y:S01]  /*2f2a0*/  ISETP.GE.AND P3, PT, R7, UR6, PT ;  /* 0x0000000607007c0c */ /* 0x001fe2000bf66270 */
[----:B------:R-:W4:Y:S01]  /*2f2b0*/  LDL.LU R72, [R1+0x2ac] ;  /* 0x0002ac0001487983 */ /* 0x000f220000300800 */
[----:B------:R-:W-:Y:S01]  /*2f2c0*/  ISETP.LT.AND P5, PT, R3, UR8, !P5 ;  /* 0x0000000803007c0c */ /* 0x000fe2000efa1270 */
[----:B------:R-:W0:Y:S02]  /*2f2d0*/  LDCU UR12, c[0x0][0x398] ;  /* 0x00007300ff0c77ac */ /* 0x000e240008000800 */
[----:B------:R0:W-:Y:S01]  /*2f2e0*/  @P4 STG.E.U8 desc[UR18][R82.64], R4 ;  /* 0x0000000452004986 */ /* 0x0001e2000c101112 */
[----:B-1----:R-:W-:Y:S01]  /*2f2f0*/  ISETP.GE.AND P4, PT, R5, UR4, PT ;  /* 0x0000000405007c0c */ /* 0x002fe2000bf86270 */
[----:B------:R-:W1:Y:S01]  /*2f300*/  LDCU UR6, c[0x0][0x39c] ;  /* 0x00007380ff0677ac */ /* 0x000e620008000800 */
[----:B------:R-:W-:Y:S01]  /*2f310*/  PRMT R5, R6, 0x9910, RZ ;  /* 0x0000991006057816 */ /* 0x000fe200000000ff */
[----:B------:R-:W-:Y:S01]  /*2f320*/  @P6 STG.E.U8 desc[UR18][R80.64], R6 ;  /* 0x0000000650006986 */ /* 0x000fe2000c101112 */
[----:B------:R-:W-:Y:S01]  /*2f330*/  ISETP.LT.AND P6, PT, R2, UR14, !P3 ;  /* 0x0000000e02007c0c */ /* 0x000fe2000dfc1270 */
[----:B------:R-:W1:Y:S01]  /*2f340*/  LDCU UR8, c[0x0][0x398] ;  /* 0x00007300ff0877ac */ /* 0x000e620008000800 */
[----:B------:R-:W-:Y:S01]  /*2f350*/  ISETP.LT.AND P3, PT, R3, UR10, !P3 ;  /* 0x0000000a03007c0c */ /* 0x000fe2000df61270 */
[----:B------:R-:W1:Y:S01]  /*2f360*/  LDCU UR14, c[0x0][0x398] ;  /* 0x00007300ff0e77ac */ /* 0x000e620008000800 */
[----:B0-----:R-:W-:Y:S01]  /*2f370*/  SHF.R.S32.HI R4, RZ, 0x8, R5 ;  /* 0x00000008ff047819 */ /* 0x001fe20000011405 */
[----:B------:R-:W0:Y:S01]  /*2f380*/  LDCU UR10, c[0x0][0x398] ;  /* 0x00007300ff0a77ac */ /* 0x000e220008000800 */
[----:B--2---:R-:W-:Y:S01]  /*2f390*/  F2FP.SATFINITE.E4M3.F32.PACK_AB_MERGE_C R44, R45, R44, RZ ;  /* 0x0000002c2d2c723e */ /* 0x004fe200048070ff */
[----:B------:R-:W2:Y:S03]  /*2f3a0*/  LDCU UR4, c[0x0][0x39c] ;  /* 0x00007380ff0477ac */ /* 0x000ea60008000800 */
[----:B------:R-:W-:-:S05]  /*2f3b0*/  PRMT R7, R44, 0x9910, RZ ;  /* 0x000099102c077816 */ /* 0x000fca00000000ff */
[----:B------:R-:W-:Y:S01]  /*2f3c0*/  IMAD.MOV.U32 R5, RZ, RZ, R7 ;  /* 0x000000ffff057224 */ /* 0x000fe200078e0007 */
[----:B---3--:R3:W-:Y:S04]  /*2f3d0*/  @P5 STG.E.U8 desc[UR18][R78.64], R44 ;  /* 0x0000002c4e005986 */ /* 0x0087e8000c101112 */
[----:B------:R-:W-:Y:S01]  /*2f3e0*/  SHF.R.S32.HI R5, RZ, 0x8, R5 ;  /* 0x00000008ff057819 */ /* 0x000fe20000011405 */
[----:B------:R0:W-:Y:S04]  /*2f3f0*/  @P6 STG.E.U8 desc[UR18][R76.64], R4 ;  /* 0x000000044c006986 */ /* 0x0001e8000c101112 */
[----:B------:R0:W-:Y:S04]  /*2f400*/  @P3 STG.E.U8 desc[UR18][R46.64], R5 ;  /* 0x000000052e003986 */ /* 0x0001e8000c101112 */
[----:B---3--:R-:W3:Y:S04]  /*2f410*/  LDL.LU.64 R78, [R1+0x138] ;  /* 0x00013800014e7983 */ /* 0x008ee80000300a00 */
[----:B------:R-:W2:Y:S04]  /*2f420*/  LDL.LU R73, [R1+0x2b0] ;  /* 0x0002b00001497983 */ /* 0x000ea80000300800 */
[----:B------:R-:W2:Y:S04]  /*2f430*/  LDL.LU R71, [R1+0x2b4] ;  /* 0x0002b40001477983 */ /* 0x000ea80000300800 */
[----:B0-----:R-:W2:Y:S04]  /*2f440*/  LDL.LU.64 R76, [R1+0x128] ;  /* 0x00012800014c7983 */ /* 0x001ea80000300a00 */
[----:B------:R-:W2:Y:S01]  /*2f450*/  LDL.LU.64 R46, [R1+0xc18] ;  /* 0x000c1800012e7983 */ /* 0x000ea20000300a00 */
[----:B------:R-:W-:Y:S01]  /*2f460*/  ISETP.LT.AND P5, PT, R2, UR12, !P4 ;  /* 0x0000000c02007c0c */ /* 0x000fe2000e7a1270 */
[----:B------:R-:W-:Y:S01]  /*2f470*/  VIADD R6, R0, 0xeb ;  /* 0x000000eb00067836 */ /* 0x000fe20000000000 */
[----:B------:R-:W0:Y:S04]  /*2f480*/  LDCU UR12, c[0x0][0x398] ;  /* 0x00007300ff0c77ac */ /* 0x000e280008000800 */
[----:B-1----:R-:W-:Y:S01]  /*2f490*/  ISETP.GE.AND P6, PT, R6, UR6, PT ;  /* 0x0000000606007c0c */ /* 0x002fe2000bfc6270 */
[----:B------:R-:W1:Y:S01]  /*2f4a0*/  LDCU UR6, c[0x0][0x39c] ;  /* 0x00007380ff0677ac */ /* 0x000e620008000800 */
[----:B----4-:R-:W-:-:S02]  /*2f4b0*/  F2FP.SATFINITE.E4M3.F32.PACK_AB_MERGE_C R6, R72, R75, RZ ;  /* 0x0000004b4806723e */ /* 0x010fc400048070ff */
[----:B------:R-:W-:Y:S01]  /*2f4c0*/  ISETP.LT.AND P4, PT, R3, UR8, !P4 ;  /* 0x0000000803007c0c */ /* 0x000fe2000e781270 */
[----:B------:R-:W4:Y:S01]  /*2f4d0*/  LDL.LU.64 R74, [R1+0x120] ;  /* 0x00012000014a7983 */ /* 0x000f220000300a00 */
[----:B------:R-:W-:Y:S01]  /*2f4e0*/  PRMT R4, R6, 0x9910, RZ ;  /* 0x0000991006047816 */ /* 0x000fe200000000ff */
[----:B------:R-:W0:Y:S02]  /*2f4f0*/  LDCU UR8, c[0x0][0x398] ;  /* 0x00007300ff0877ac */ /* 0x000e240008000800 */
[----:B------:R1:W-:Y:S01]  /*2f500*/  @P5 STG.E.U8 desc[UR18][R134.64], R6 ;  /* 0x0000000686005986 */ /* 0x0003e2000c101112 */
[----:B------:R-:W-:Y:S01]  /*2f510*/  ISETP.LT.AND P5, PT, R2, UR14, !P6 ;  /* 0x0000000e02007c0c */ /* 0x000fe2000f7a1270 */
[----:B------:R-:W0:Y:S01]  /*2f520*/  LDCU UR14, c[0x0][0x398] ;  /* 0x00007300ff0e77ac */ /* 0x000e220008000800 */
[----:B------:R-:W-:Y:S01]  /*2f530*/  SHF.R.S32.HI R4, RZ, 0x8, R4 ;  /* 0x00000008ff047819 */ /* 0x000fe20000011404 */
[----:B-1----:R-:W4:Y:S01]  /*2f540*/  LDL.LU.64 R134, [R1+0x118] ;  /* 0x0001180001867983 */ /* 0x002f220000300a00 */
[----:B--2---:R-:W-:-:S05]  /*2f550*/  F2FP.SATFINITE.E4M3.F32.PACK_AB_MERGE_C R46, R47, R46, RZ ;  /* 0x0000002e2f2e723e */ /* 0x004fca00048070ff */
[----:B---3--:R-:W-:Y:S04]  /*2f560*/  @P4 STG.E.U8 desc[UR18][R78.64], R46 ;  /* 0x0000002e4e004986 */ /* 0x008fe8000c101112 */
[----:B------:R1:W-:Y:S04]  /*2f570*/  @P5 STG.E.U8 desc[UR18][R48.64], R4 ;  /* 0x0000000430005986 */ /* 0x0003e8000c101112 */
[----:B-1----:R-:W2:Y:S01]  /*2f580*/  LDL.LU.64 R48, [R1+0xc10] ;  /* 0x000c100001307983 */ /* 0x002ea20000300a00 */
[----:B------:R-:W-:Y:S01]  /*2f590*/  VIADD R5, R0, 0xed ;  /* 0x000000ed00057836 */ /* 0x000fe20000000000 */
[----:B------:R-:W-:-:S02]  /*2f5a0*/  PRMT R6, R46, 0x9910, RZ ;  /* 0x000099102e067816 */ /* 0x000fc400000000ff */
[----:B------:R-:W-:Y:S01]  /*2f5b0*/  ISETP.LT.AND P6, PT, R3, UR10, !P6 ;  /* 0x0000000a03007c0c */ /* 0x000fe2000f7c1270 */
[----:B------:R-:W-:Y:S01]  /*2f5c0*/  VIADD R7, R0, 0xec ;  /* 0x000000ec00077836 */ /* 0x000fe20000000000 */
[----:B------:R-:W-:Y:S01]  /*2f5d0*/  ISETP.GE.AND P4, PT, R5, UR6, PT ;  /* 0x0000000605007c0c */ /* 0x000fe2000bf86270 */
[----:B------:R-:W-:Y:S01]  /*2f5e0*/  IMAD.MOV.U32 R5, RZ, RZ, R6 ;  /* 0x000000ffff057224 */ /* 0x000fe200078e0006 */
[----:B------:R-:W-:Y:S01]  /*2f5f0*/  F2FP.SATFINITE.E4M3.F32.PACK_AB_MERGE_C R6, R71, R73, RZ ;  /* 0x000000494706723e */ /* 0x000fe200048070ff */
[----:B------:R-:W3:Y:S01]  /*2f600*/  LDL.LU R81, [R1+0x2b8] ;  /* 0x0002b80001517983 */ /* 0x000ee20000300800 */
[----:B------:R-:W-:Y:S01]  /*2f610*/  ISETP.GE.AND P3, PT, R7, UR4, PT ;  /* 0x0000000407007c0c */ /* 0x000fe2000bf66270 */
[----:B------:R-:W1:Y:S01]  /*2f620*/  LDCU UR10, c[0x0][0x398] ;  /* 0x00007300ff0a77ac */ /* 0x000e620008000800 */
[----:B------:R-:W-:Y:S01]  /*2f630*/  SHF.R.S32.HI R5, RZ, 0x8, R5 ;  /* 0x00000008ff057819 */ /* 0x000fe20000011405 */
[----:B------:R-:W3:Y:S01]  /*2f640*/  LDL.LU R72, [R1+0x2bc] ;  /* 0x0002bc0001487983 */ /* 0x000ee20000300800 */
[----:B0-----:R-:W-:Y:S01]  /*2f650*/  ISETP.LT.AND P5, PT, R2, UR12, !P3 ;  /* 0x0000000c02007c0c */ /* 0x001fe2000dfa1270 */
[----:B------:R-:W0:Y:S01]  /*2f660*/  LDCU UR4, c[0x0][0x39c] ;  /* 0x00007380ff0477ac */ /* 0x000e220008000800 */
[----:B------:R-:W-:Y:S01]  /*2f670*/  PRMT R8, R6, 0x9910, RZ ;  /* 0x0000991006087816 */ /* 0x000fe200000000ff */
[----:B------:R1:W-:Y:S01]  /*2f680*/  @P6 STG.E.U8 desc[UR18][R76.64], R5 ;  /* 0x000000054c006986 */ /* 0x0003e2000c101112 */
[----:B------:R-:W-:Y:S01]  /*2f690*/  ISETP.LT.AND P3, PT, R3, UR8, !P3 ;  /* 0x0000000803007c0c */ /* 0x000fe2000df61270 */
[----:B------:R-:W0:Y:S01]  /*2f6a0*/  LDCU UR8, c[0x0][0x398] ;  /* 0x00007300ff0877ac */ /* 0x000e220008000800 */
[----:B------:R-:W-:Y:S01]  /*2f6b0*/  ISETP.LT.AND P6, PT, R2, UR14, !P4 ;  /* 0x0000000e02007c0c */ /* 0x000fe2000e7c1270 */
[----:B------:R-:W-:Y:S01]  /*2f6c0*/  IMAD.MOV.U32 R4, RZ, RZ, R8 ;  /* 0x000000ffff047224 */ /* 0x000fe200078e0008 */
[----:B------:R-:W3:Y:S01]  /*2f6d0*/  LDL.LU.64 R78, [R1+0x108] ;  /* 0x00010800014e7983 */ /* 0x000ee20000300a00 */
[----:B------:R-:W-:Y:S01]  /*2f6e0*/  VIADD R7, R0, 0xee ;  /* 0x000000ee00077836 */ /* 0x000fe20000000000 */
[----:B------:R-:W0:Y:S02]  /*2f6f0*/  LDCU UR6, c[0x0][0x39c] ;  /* 0x00007380ff0677ac */ /* 0x000e240008000800 */
[----:B------:R-:W-:Y:S01]  /*2f700*/  SHF.R.S32.HI R4, RZ, 0x8, R4 ;  /* 0x00000008ff047819 */ /* 0x000fe20000011404 */
[----:B----4-:R4:W-:Y:S01]  /*2f710*/  @P5 STG.E.U8 desc[UR18][R74.64], R6 ;  /* 0x000000064a005986 */ /* 0x0109e2000c101112 */
[----:B------:R-:W0:Y:S03]  /*2f720*/  LDCU UR12, c[0x0][0x398] ;  /* 0x00007300ff0c77ac */ /* 0x000e260008000800 */
[----:B-1----:R-:W3:Y:S01]  /*2f730*/  LDL.LU.64 R76, [R1+0x100] ;  /* 0x00010000014c7983 */ /* 0x002ee20000300a00 */
[----:B------:R-:W1:Y:S03]  /*2f740*/  LDCU UR14, c[0x0][0x398] ;  /* 0x00007300ff0e77ac */ /* 0x000e660008000800 */
[----:B----4-:R-:W4:Y:S01]  /*2f750*/  LDL.LU.64 R74, [R1+0x90] ;  /* 0x00009000014a7983 */ /* 0x010f220000300a00 */
[----:B--2---:R-:W-:-:S05]  /*2f760*/  F2FP.SATFINITE.E4M3.F32.PACK_AB_MERGE_C R48, R49, R48, RZ ;  /* 0x000000303130723e */ /* 0x004fca00048070ff */
[----:B------:R-:W-:Y:S04]  /*2f770*/  @P3 STG.E.U8 desc[UR18][R134.64], R48 ;  /* 0x0000003086003986 */ /* 0x000fe8000c101112 */
[----:B------:R2:W-:Y:S04]  /*2f780*/  @P6 STG.E.U8 desc[UR18][R50.64], R4 ;  /* 0x0000000432006986 */ /* 0x0005e8000c101112 */
[----:B--2---:R-:W2:Y:S01]  /*2f790*/  LDL.LU.64 R50, [R1+0xc08] ;  /* 0x000c080001327983 */ /* 0x004ea20000300a00 */
[----:B------:R-:W-:Y:S01]  /*2f7a0*/  ISETP.LT.AND P4, PT, R3, UR10, !P4 ;  /* 0x0000000a03007c0c */ /* 0x000fe2000e781270 */
[----:B------:R-:W1:Y:S01]  /*2f7b0*/  LDCU UR10, c[0x0][0x398] ;  /* 0x00007300ff0a77ac */ /* 0x000e620008000800 */
[----:B0-----:R-:W-:-:S02]  /*2f7c0*/  ISETP.GE.AND P5, PT, R7, UR4, PT ;  /* 0x0000000407007c0c */ /* 0x001fc4000bfa6270 */
[----:B------:R-:W-:Y:S01]  /*2f7d0*/  PRMT R5, R48, 0x9910, RZ ;  /* 0x0000991030057816 */ /* 0x000fe200000000ff */
[----:B------:R-:W0:Y:S01]  /*2f7e0*/  LDCU UR4, c[0x0][0x39c] ;  /* 0x00007380ff0477ac */ /* 0x000e220008000800 */
[----:B------:R-:W-:Y:S01]  /*2f7f0*/  ISETP.LT.AND P6, PT, R2, UR8, !P5 ;  /* 0x0000000802007c0c */ /* 0x000fe2000efc1270 */
[----:B------:R-:W-:Y:S01]  /*2f800*/  VIADD R7, R0, 0xef ;  /* 0x000000ef00077836 */ /* 0x000fe20000000000 */
[----:B------:R-:W-:Y:S02]  /*2f810*/  SHF.R.S32.HI R5, RZ, 0x8, R5 ;  /* 0x00000008ff057819 */ /* 0x000fe40000011405 */
[----:B---3--:R-:W-:Y:S01]  /*2f820*/  F2FP.SATFINITE.E4M3.F32.PACK_AB_MERGE_C R6, R72, R81, RZ ;  /* 0x000000514806723e */ /* 0x008fe200048070ff */
[----:B------:R-:W-:Y:S01]  /*2f830*/  VIADD R4, R0, 0xf0 ;  /* 0x000000f000047836 */ /* 0x000fe20000000000 */
[----:B------:R-:W-:Y:S01]  /*2f840*/  ISETP.GE.AND P3, PT, R7, UR6, PT ;  /* 0x0000000607007c0c */ /* 0x000fe2000bf66270 */
[----:B------:R3:W-:Y:S01]  /*2f850*/  @P4 STG.E.U8 desc[UR18][R78.64], R5 ;  /* 0x000000054e004986 */ /* 0x0007e2000c101112 */
[----:B------:R-:W-:Y:S01]  /*2f860*/  ISETP.LT.AND P5, PT, R3, UR12, !P5 ;  /* 0x0000000c03007c0c */ /* 0x000fe2000efa1270 */
[----:B------:R-:W2:Y:S02]  /*2f870*/  LDCU UR8, c[0x0][0x398] ;  /* 0x00007300ff0877ac */ /* 0x000ea40008000800 */
[----:B------:R-:W4:Y:S01]  /*2f880*/  LDL.LU R73, [R1+0x2c0] ;  /* 0x0002c00001497983 */ /* 0x000f220000300800 */
[----:B------:R-:W2:Y:S03]  /*2f890*/  LDCU UR6, c[0x0][0x39c] ;  /* 0x00007380ff0677ac */ /* 0x000ea60008000800 */
[----:B------:R2:W-:Y:S01]  /*2f8a0*/  @P6 STG.E.U8 desc[UR18][R76.64], R6 ;  /* 0x000000064c006986 */ /* 0x0005e2000c101112 */
[----:B-1----:R-:W-:Y:S01]  /*2f8b0*/  ISETP.LT.AND P6, PT, R2, UR10, !P3 ;  /* 0x0000000a02007c0c */ /* 0x002fe2000dfc1270 */
[----:B------:R-:W1:Y:S02]  /*2f8c0*/  LDCU UR12, c[0x0][0x398] ;  /* 0x00007300ff0c77ac */ /* 0x000e640008000800 */
[----:B------:R-:W4:Y:S01]  /*2f8d0*/  LDL.LU R71, [R1+0x2c4] ;  /* 0x0002c40001477983 */ /* 0x000f220000300800 */
[----:B0-----:R-:W-:Y:S01]  /*2f8e0*/  ISETP.GE.AND P4, PT, R4, UR4, PT ;  /* 0x0000000404007c0c */ /* 0x001fe2000bf86270 */
[----:B------:R-:W0:Y:S01]  /*2f8f0*/  LDCU UR10, c[0x0][0x398] ;  /* 0x00007300ff0a77ac */ /* 0x000e220008000800 */
[----:B------:R-:W-:Y:S01]  /*2f900*/  PRMT R4, R6, 0x9910, RZ ;  /* 0x0000991006047816 */ /* 0x000fe200000000ff */
[----:B------:R-:W4:Y:S01]  /*2f910*/  LDL.LU.64 R134, [R1+0x80] ;  /* 0x0000800001867983 */ /* 0x000f220000300a00 */
[----:B--2---:R-:W-:-:S03]  /*2f920*/  F2FP.SATFINITE.E4M3.F32.PACK_AB_MERGE_C R50, R51, R50, RZ ;  /* 0x000000323332723e */ /* 0x004fc600048070ff */
[----:B---3--:R-:W2:Y:S01]  /*2f930*/  LDL.LU.64 R78, [R1+0x78] ;  /* 0x00007800014e7983 */ /* 0x008ea20000300a00 */
[----:B------:R-:W-:Y:S01]  /*2f940*/  SHF.R.S32.HI R4, RZ, 0x8, R4 ;  /* 0x00000008ff047819 */ /* 0x000fe20000011404 */
[----:B------:R-:W-:Y:S01]  /*2f950*/  VIADD R5, R0, 0xf1 ;  /* 0x000000f100057836 */ /* 0x000fe20000000000 */
[----:B------:R-:W-:Y:S01]  /*2f960*/  ISETP.LT.AND P3, PT, R3, UR8, !P3 ;  /* 0x0000000803007c0c */ /* 0x000fe2000df61270 */
[----:B----4-:R-:W-:Y:S01]  /*2f970*/  @P5 STG.E.U8 desc[UR18][R74.64], R50 ;  /* 0x000000324a005986 */ /* 0x010fe2000c101112 */
[----:B------:R-:W-:Y:S01]  /*2f980*/  PRMT R7, R50, 0x9910, RZ ;  /* 0x0000991032077816 */ /* 0x000fe200000000ff */
[----:B------:R-:W3:Y:S02]  /*2f990*/  LDCU UR8, c[0x0][0x398] ;  /* 0x00007300ff0877ac */ /* 0x000ee40008000800 */
[----:B------:R-:W4:Y:S01]  /*2f9a0*/  LDL.LU.64 R76, [R1+0x70] ;  /* 0x00007000014c7983 */ /* 0x000f220000300a00 */
[----:B------:R-:W0:Y:S03]  /*2f9b0*/  LDCU UR4, c[0x0][0x39c] ;  /* 0x00007380ff0477ac */ /* 0x000e260008000800 */
[----:B------:R1:W-:Y:S04]  /*2f9c0*/  @P6 STG.E.U8 desc[UR18][R52.64], R4 ;  /* 0x0000000434006986 */ /* 0x0003e8000c101112 */
[----:B-1----:R-:W3:Y:S01]  /*2f9d0*/  LDL.LU.64 R52, [R1+0xc00] ;  /* 0x000c000001347983 */ /* 0x002ee20000300a00 */
[----:B------:R-:W-:Y:S01]  /*2f9e0*/  ISETP.GE.AND P5, PT, R5, UR6, PT ;  /* 0x0000000605007c0c */ /* 0x000fe2000bfa6270 */
[----:B------:R-:W-:Y:S01]  /*2f9f0*/  IMAD.MOV.U32 R5, RZ, RZ, R7 ;  /* 0x000000ffff057224 */ /* 0x000fe200078e0007 */
[----:B------:R-:W-:Y:S01]  /*2fa00*/  F2FP.SATFINITE.E4M3.F32.PACK_AB_MERGE_C R6, R71, R73, RZ ;  /* 0x000000494706723e */ /* 0x000fe200048070ff */
[----:B------:R-:W4:Y:S01]  /*2fa10*/  LDL.LU R75, [R1+0x2c8] ;  /* 0x0002c800014b7983 */ /* 0x000f220000300800 */
[----:B------:R-:W-:Y:S01]  /*2fa20*/  ISETP.LT.AND P6, PT, R2, UR12, !P4 ;  /* 0x0000000c02007c0c */ /* 0x000fe2000e7c1270 */
[----:B------:R-:W1:Y:S01]  /*2fa30*/  LDCU UR12, c[0x0][0x398] ;  /* 0x00007300ff0c77ac */ /* 0x000e620008000800 */
[----:B------:R-:W-:Y:S01]  /*2fa40*/  SHF.R.S32.HI R5, RZ, 0x8, R5 ;  /* 0x00000008ff057819 */ /* 0x000fe20000011405 */
[----:B------:R-:W4:Y:S01]  /*2fa50*/  LDL.LU R71, [R1+0x2cc] ;  /* 0x0002cc0001477983 */ /* 0x000f220000300800 */
[----:B------:R-:W-:Y:S01]  /*2fa60*/  PRMT R8, R6, 0x9910, RZ ;  /* 0x0000991006087816 */ /* 0x000fe200000000ff */
[----:B------:R-:W1:Y:S01]  /*2fa70*/  LDCU UR6, c[0x0][0x39c] ;  /* 0x00007380ff0677ac */ /* 0x000e620008000800 */
[----:B------:R-:W-:Y:S01]  /*2fa80*/  ISETP.LT.AND P4, PT, R3, UR14, !P4 ;  /* 0x0000000e03007c0c */ /* 0x000fe2000e781270 */
[----:B------:R1:W-:Y:S01]  /*2fa90*/  @P3 STG.E.U8 desc[UR18][R134.64], R5 ;  /* 0x0000000586003986 */ /* 0x0003e2000c101112 */
[----:B0-----:R-:W-:Y:S01]  /*2faa0*/  ISETP.LT.AND P3, PT, R2, UR10, !P5 ;  /* 0x0000000a02007c0c */ /* 0x001fe2000ef61270 */
[----:B------:R-:W-:Y:S01]  /*2fab0*/  IMAD.MOV.U32 R4, RZ, RZ, R8 ;  /* 0x000000ffff047224 */ /* 0x000fe200078e0008 */
[----:B------:R-:W0:Y:S01]  /*2fac0*/  LDCU UR10, c[0x0][0x398] ;  /* 0x00007300ff0a77ac */ /* 0x000e220008000800 */
[----:B------:R-:W4:Y:S04]  /*2fad0*/  LDL.LU.64 R82, [R1+0x60] ;  /* 0x0000600001527983 */ /* 0x000f280000300a00 */
[----:B------:R-:W4:Y:S01]  /*2fae0*/  LDL.LU.64 R72, [R1+0x58] ;  /* 0x0000580001487983 */ /* 0x000f220000300a00 */
[----:B------:R-:W-:-:S03]  /*2faf0*/  SHF.R.S32.HI R4, RZ, 0x8, R4 ;  /* 0x00000008ff047819 */ /* 0x000fc60000011404 */
[----:B-1----:R-:W4:Y:S04]  /*2fb00*/  LDL.LU.64 R134, [R1+0x50] ;  /* 0x0000500001867983 */ /* 0x002f280000300a00 */
[----:B--2---:R-:W-:Y:S01]  /*2fb10*/  @P6 STG.E.U8 desc[UR18][R78.64], R6 ;  /* 0x000000064e006986 */ /* 0x004fe2000c101112 */
[----:B---3--:R-:W-:-:S05]  /*2fb20*/  F2FP.SATFINITE.E4M3.F32.PACK_AB_MERGE_C R52, R53, R52, RZ ;  /* 0x000000343534723e */ /* 0x008fca00048070ff */
[----:B----4-:R-:W-:Y:S04]  /*2fb30*/  @P4 STG.E.U8 desc[UR18][R76.64], R52 ;  /* 0x000000344c004986 */ /* 0x010fe8000c101112 */
[----:B------:R1:W-:Y:S04]  /*2fb40*/  @P3 STG.E.U8 desc[UR18][R54.64], R4 ;  /* 0x0000000436003986 */ /* 0x0003e8000c101112 */
[----:B-1----:R-:W2:Y:S01]  /*2fb50*/  LDL.LU.64 R54, [R1+0xbf8] ;  /* 0x000bf80001367983 */ /* 0x002ea20000300a00 */
[----:B------:R-:W-:Y:S01]  /*2fb60*/  VIADD R7, R0, 0xf2 ;  /* 0x000000f200077836 */ /* 0x000fe20000000000 */
[----:B------:R-:W-:Y:S01]  /*2fb70*/  ISETP.LT.AND P5, PT, R3, UR8, !P5 ;  /* 0x0000000803007c0c */ /* 0x000fe2000efa1270 */
[----:B------:R-:W1:Y:S01]  /*2fb80*/  LDCU UR8, c[0x0][0x398] ;  /* 0x00007300ff0877ac */ /* 0x000e620008000800 */
[----:B------:R-:W-:-:S02]  /*2fb90*/  PRMT R5, R52, 0x9910, RZ ;  /* 0x0000991034057816 */ /* 0x000fc400000000ff */
[----:B------:R-:W-:Y:S01]  /*2fba0*/  F2FP.SATFINITE.E4M3.F32.PACK_AB_MERGE_C R6, R71, R75, RZ ;  /* 0x0000004b4706723e */ /* 0x000fe200048070ff */
[----:B------:R-:W-:Y:S01]  /*2fbb0*/  VIADD R4, R0, 0xf4 ;  /* 0x000000f400047836 */ /* 0x000fe20000000000 */
[----:B------:R-:W-:Y:S01]  /*2fbc0*/  ISETP.GE.AND P6, PT, R7, UR4, PT ;  /* 0x0000000407007c0c */ /* 0x000fe2000bfc6270 */
[----:B------:R-:W3:Y:S01]  /*2fbd0*/  LDCU UR4, c[0x0][0x39c] ;  /* 0x00007380ff0477ac */ /* 0x000ee20008000800 */
[----:B------:R-:W4:Y:S02]  /*2fbe0*/  LDL.LU R81, [R1+0x2d0] ;  /* 0x0002d00001517983 */ /* 0x000f240000300800 */
[----:B------:R-:W-:Y:S01]  /*2fbf0*/  ISETP.LT.AND P4, PT, R2, UR12, !P6 ;  /* 0x0000000c02007c0c */ /* 0x000fe2000f781270 */
[----:B------:R-:W-:Y:S01]  /*2fc00*/  VIADD R7, R0, 0xf3 ;  /* 0x000000f300077836 */ /* 0x000fe20000000000 */
[----:B------:R-:W-:Y:S01]  /*2fc10*/  SHF.R.S32.HI R5, RZ, 0x8, R5 ;  /* 0x00000008ff057819 */ /* 0x000fe20000011405 */
[----:B------:R-:W4:Y:S01]  /*2fc20*/  LDL.LU R74, [R1+0x2d4] ;  /* 0x0002d400014a7983 */ /* 0x000f220000300800 */
[----:B------:R-:W2:Y:S02]  /*2fc30*/  LDCU UR12, c[0x0][0x398] ;  /* 0x00007300ff0c77ac */ /* 0x000ea40008000800 */
[----:B------:R-:W-:Y:S01]  /*2fc40*/  ISETP.GE.AND P3, PT, R7, UR6, PT ;  /* 0x0000000607007c0c */ /* 0x000fe2000bf66270 */
[----:B------:R-:W-:Y:S01]  /*2fc50*/  @P5 STG.E.U8 desc[UR18][R82.64], R5 ;  /* 0x0000000552005986 */ /* 0x000fe2000c101112 */
[----:B0-----:R-:W-:Y:S01]  /*2fc60*/  ISETP.LT.AND P6, PT, R3, UR10, !P6 ;  /* 0x0000000a03007c0c */ /* 0x001fe2000f7c1270 */
[----:B------:R-:W0:Y:S02]  /*2fc70*/  LDCU UR6, c[0x0][0x398] ;  /* 0x00007300ff0677ac */ /* 0x000e240008000800 */
[----:B------:R-:W4:Y:S01]  /*2fc80*/  LDL.LU.64 R78, [R1+0x40] ;  /* 0x00004000014e7983 */ /* 0x000f220000300a00 */
[----:B------:R-:W0:Y:S03]  /*2fc90*/  LDCU UR10, c[0x0][0x398] ;  /* 0x00007300ff0a77ac */ /* 0x000e260008000800 */
[----:B------:R-:W-:Y:S01]  /*2fca0*/  @P4 STG.E.U8 desc[UR18][R72.64], R6 ;  /* 0x0000000648004986 */ /* 0x000fe2000c101112 */
[----:B-1----:R-:W-:Y:S01]  /*2fcb0*/  ISETP.LT.AND P4, PT, R2, UR8, !P3 ;  /* 0x0000000802007c0c */ /* 0x002fe2000df81270 */
[----:B------:R-:W1:Y:S01]  /*2fcc0*/  LDCU UR8, c[0x0][0x398] ;  /* 0x00007300ff0877ac */ /* 0x000e620008000800 */
[----:B---3--:R-:W-:Y:S01]  /*2fcd0*/  ISETP.GE.AND P5, PT, R4, UR4, PT ;  /* 0x0000000404007c0c */ /* 0x008fe2000bfa6270 */
[----:B------:R-:W3:Y:S01]  /*2fce0*/  LDL.LU.64 R76, [R1+0x38] ;  /* 0x00003800014c7983 */ /* 0x000ee20000300a00 */
[----:B------:R-:W-:Y:S01]  /*2fcf0*/  PRMT R4, R6, 0x9910, RZ ;  /* 0x0000991006047816 */ /* 0x000fe200000000ff */
[----:B------:R-:W0:Y:S03]  /*2fd00*/  LDCU UR4, c[0x0][0x39c] ;  /* 0x00007380ff0477ac */ /* 0x000e260008000800 */
[----:B------:R-:W-:-:S02]  /*2fd10*/  SHF.R.S32.HI R4, RZ, 0x8, R4 ;  /* 0x00000008ff047819 */ /* 0x000fc40000011404 */
[----:B--2---:R-:W-:-:S05]  /*2fd20*/  F2FP.SATFINITE.E4M3.F32.PACK_AB_MERGE_C R54, R55, R54, RZ ;  /* 0x000000363736723e */ /* 0x004fca00048070ff */
[----:B------:R2:W-:Y:S04]  /*2fd30*/  @P6 STG.E.U8 desc[UR18][R134.64], R54 ;  /* 0x0000003686006986 */ /* 0x0005e8000c101112 */
[----:B------:R0:W-:Y:S04]  /*2fd40*/  @P4 STG.E.U8 desc[UR18][R56.64], R4 ;  /* 0x0000000438004986 */ /* 0x0001e8000c101112 */
[----:B--2---:R-:W2:Y:S04]  /*2fd50*/  LDL.LU.64 R134, [R1+0x30] ;  /* 0x0000300001867983 */ /* 0x004ea80000300a00 */
[----:B0-----:R-:W2:Y:S01]  /*2fd60*/  LDL.LU.64 R56, [R1+0xbf0] ;  /* 0x000bf00001387983 */ /* 0x001ea20000300a00 */
[----:B------:R-:W-:Y:S01]  /*2fd70*/  ISETP.LT.AND P6, PT, R2, UR6, !P5 ;  /* 0x0000000602007c0c */ /* 0x000fe2000efc1270 */
[----:B------:R-:W0:Y:S01]  /*2fd80*/  LDCU UR6, c[0x0][0x398] ;  /* 0x00007300ff0677ac */ /* 0x000e220008000800 */
[C---:B------:R-:W-:Y:S01]  /*2fd90*/  ISETP.LT.AND P3, PT, R3.reuse, UR12, !P3 ;  /* 0x0000000c03007c0c */ /* 0x040fe2000df61270 */
[----:B------:R-:W-:Y:S01]  /*2fda0*/  VIADD R6, R0, 0xf5 ;  /* 0x000000f500067836 */ /* 0x000fe20000000000 */
[----:B------:R-:W-:Y:S01]  /*2fdb0*/  PRMT R5, R54, 0x9910, RZ ;  /* 0x0000991036057816 */ /* 0x000fe200000000ff */
[----:B------:R-:W2:Y:S01]  /*2fdc0*/  LDL.LU R75, [R1+0x2d8] ;  /* 0x0002d800014b7983 */ /* 0x000ea20000300800 */
[----:B-1----:R-:W-:Y:S01]  /*2fdd0*/  ISETP.LT.AND P5, PT, R3, UR8, !P5 ;  /* 0x0000000803007c0c */ /* 0x002fe2000efa1270 */
[----:B------:R-:W1:Y:S01]  /*2fde0*/  LDCU UR8, c[0x0][0x398] ;  /* 0x00007300ff0877ac */ /* 0x000e620008000800 */
[----:B------:R-:W-:Y:S01]  /*2fdf0*/  SHF.R.S32.HI R5, RZ, 0x8, R5 ;  /* 0x00000008ff057819 */ /* 0x000fe20000011405 */
[----:B------:R-:W2:Y:S01]  /*2fe00*/  LDL.LU R71, [R1+0x2dc] ;  /* 0x0002dc0001477983 */ /* 0x000ea20000300800 */
[----:B------:R-:W-:Y:S01]  /*2fe10*/  ISETP.GE.AND P4, PT, R6, UR4, PT ;  /* 0x0000000406007c0c */ /* 0x000fe2000bf86270 */
[----:B------:R-:W1:Y:S01]  /*2fe20*/  LDCU UR4, c[0x0][0x398] ;  /* 0x00007300ff0477ac */ /* 0x000e620008000800 */
[----:B----4-:R-:W-:Y:S01]  /*2fe30*/  F2FP.SATFINITE.E4M3.F32.PACK_AB_MERGE_C R6, R74, R81, RZ ;  /* 0x000000514a06723e */ /* 0x010fe200048070ff */
[----:B------:R-:W4:Y:S01]  /*2fe40*/  LDL.LU.64 R72, [R1+0x20] ;  /* 0x0000200001487983 */ /* 0x000f220000300a00 */
[----:B------:R-:W-:Y:S01]  /*2fe50*/  VIADD R7, R0, 0xf7 ;  /* 0x000000f700077836 */ /* 0x000fe20000000000 */
[----:B------:R-:W1:Y:S02]  /*2fe60*/  LDCU UR12, c[0x0][0x398] ;  /* 0x00007300ff0c77ac */ /* 0x000e640008000800 */
[----:B------:R-:W-:Y:S04]  /*2fe70*/  @P3 STG.E.U8 desc[UR18][R78.64], R5 ;  /* 0x000000054e003986 */ /* 0x000fe8000c101112 */
[----:B---3--:R-:W-:Y:S01]  /*2fe80*/  @P6 STG.E.U8 desc[UR18][R76.64], R6 ;  /* 0x000000064c006986 */ /* 0x008fe2000c101112 */
[----:B0-----:R-:W-:Y:S01]  /*2fe90*/  ISETP.LT.AND P6, PT, R2, UR6, !P4 ;  /* 0x0000000602007c0c */ /* 0x001fe2000e7c1270 */
[----:B------:R-:W0:Y:S01]  /*2fea0*/  LDCU UR6, c[0x0][0x398] ;  /* 0x00007300ff0677ac */ /* 0x000e220008000800 */
[----:B------:R-:W-:-:S04]  /*2feb0*/  PRMT R4, R6, 0x9910, RZ ;  /* 0x0000991006047816 */ /* 0x000fc800000000ff */
[----:B------:R-:W-:Y:S02]  /*2fec0*/  SHF.R.S32.HI R4, RZ, 0x8, R4 ;  /* 0x00000008ff047819 */ /* 0x000fe40000011404 */
[----:B--2---:R-:W-:-:S05]  /*2fed0*/  F2FP.SATFINITE.E4M3.F32.PACK_AB_MERGE_C R56, R57, R56, RZ ;  /* 0x000000383938723e */ /* 0x004fca00048070ff */
[----:B------:R2:W-:Y:S04]  /*2fee0*/  @P5 STG.E.U8 desc[UR18][R134.64], R56 ;  /* 0x0000003886005986 */ /* 0x0005e8000c101112 */
[----:B------:R3:W-:Y:S04]  /*2fef0*/  @P6 STG.E.U8 desc[UR18][R58.64], R4 ;  /* 0x000000043a006986 */ /* 0x0007e8000c101112 */
[----:B--2---:R-:W2:Y:S04]  /*2ff00*/  LDL.LU R134, [R1+0x2e0] ;  /* 0x0002e00001867983 */ /* 0x004ea80000300800 */
[----:B------:R-:W2:Y:S04]  /*2ff10*/  LDL.LU R135, [R1+0x2e4] ;  /* 0x0002e40001877983 */ /* 0x000ea80000300800 */
[----:B---3--:R-:W3:Y:S01]  /*2ff20*/  LDL.LU.64 R58, [R1+0xbe8] ;  /* 0x000be800013a7983 */ /* 0x008ee20000300a00 */
[----:B------:R-:W-:Y:S01]  /*2ff30*/  VIADD R5, R0, 0xf6 ;  /* 0x000000f600057836 */ /* 0x000fe20000000000 */
[----:B------:R-:W-:-:S04]  /*2ff40*/  PRMT R6, R56, 0x9910, RZ ;  /* 0x0000991038067816 */ /* 0x000fc800000000ff */
[----:B------:R-:W-:Y:S02]  /*2ff50*/  ISETP.GE.AND P5, PT, R5, UR5, PT ;  /* 0x0000000505007c0c */ /* 0x000fe4000bfa6270 */
[----:B------:R-:W-:Y:S01]  /*2ff60*/  ISETP.LT.AND P4, PT, R3, UR10, !P4 ;  /* 0x0000000a03007c0c */ /* 0x000fe2000e781270 */
[----:B------:R-:W-:Y:S01]  /*2ff70*/  IMAD.MOV.U32 R5, RZ, RZ, R6 ;  /* 0x000000ffff057224 */ /* 0x000fe200078e0006 */
[----:B-1----:R-:W-:Y:S01]  /*2ff80*/  ISETP.LT.AND P6, PT, R2, UR4, !P5 ;  /* 0x0000000402007c0c */ /* 0x002fe2000efc1270 */
[----:B------:R-:W1:Y:S01]  /*2ff90*/  LDCU UR4, c[0x0][0x398] ;  /* 0x00007300ff0477ac */ /* 0x000e620008000800 */
[----:B------:R-:W-:Y:S02]  /*2ffa0*/  F2FP.SATFINITE.E4M3.F32.PACK_AB_MERGE_C R6, R71, R75, RZ ;  /* 0x0000004b4706723e */ /* 0x000fe400048070ff */
[----:B------:R-:W-:Y:S01]  /*2ffb0*/  SHF.R.S32.HI R5, RZ, 0x8, R5 ;  /* 0x00000008ff057819 */ /* 0x000fe20000011405 */
[----:B------:R-:W1:Y:S01]  /*2ffc0*/  LDCU UR5, c[0x0][0x398] ;  /* 0x00007300ff0577ac */ /* 0x000e620008000800 */
[----:B------:R-:W-:-:S02]  /*2ffd0*/  ISETP.GE.AND P3, PT, R7, UR7, PT ;  /* 0x0000000707007c0c */ /* 0x000fc4000bf66270 */
[----:B------:R-:W-:Y:S01]  /*2ffe0*/  PRMT R8, R6, 0x9910, RZ ;  /* 0x0000991006087816 */ /* 0x000fe200000000ff */
[----:B------:R-:W1:Y:S01]  /*2fff0*/  LDCU UR10, c[0x0][0x398] ;  /* 0x00007300ff0a77ac */ /* 0x000e620008000800 */
[----:B------:R-:W-:Y:S01]  /*30000*/  ISETP.LT.AND P5, PT, R3, UR8, !P5 ;  /* 0x0000000803007c0c */ /* 0x000fe2000efa1270 */
[----:B----4-:R-:W-:Y:S01]  /*30010*/  @P4 STG.E.U8 desc[UR18][R72.64], R5 ;  /* 0x0000000548004986 */ /* 0x010fe2000c101112 */
[----:B0-----:R-:W-:Y:S01]  /*30020*/  ISETP.LT.AND P4, PT, R2, UR6, !P3 ;  /* 0x0000000602007c0c */ /* 0x001fe2000df81270 */
[----:B------:R-:W-:Y:S01]  /*30030*/  IMAD.MOV.U32 R4, RZ, RZ, R8 ;  /* 0x000000ffff047224 */ /* 0x000fe200078e0008 */
[----:B------:R-:W0:Y:S01]  /*30040*/  LDCU UR6, c[0x0][0x398] ;  /* 0x00007300ff0677ac */ /* 0x000e220008000800 */
[----:B------:R4:W-:Y:S03]  /*30050*/  @P6 STG.E.U8 desc[UR18][R60.64], R6 ;  /* 0x000000063c006986 */ /* 0x0009e6000c101112 */
[----:B------:R-:W-:Y:S01]  /*30060*/  SHF.R.S32.HI R4, RZ, 0x8, R4 ;  /* 0x00000008ff047819 */ /* 0x000fe20000011404 */
[C---:B------:R-:W-:Y:S01]  /*30070*/  VIADD R7, R0.reuse, 0xf8 ;  /* 0x000000f800077836 */ /* 0x040fe20000000000 */
[----:B------:R-:W0:Y:S01]  /*30080*/  LDCU UR7, c[0x0][0x398] ;  /* 0x00007300ff0777ac */ /* 0x000e220008000800 */
[----:B------:R-:W0:Y:S01]  /*30090*/  LDCU UR8, c[0x0][0x398] ;  /* 0x00007300ff0877ac */ /* 0x000e220008000800 */
[----:B----4-:R-:W4:Y:S02]  /*300a0*/  LDL.LU.64 R60, [R1+0xbe0] ;  /* 0x000be000013c7983 */ /* 0x010f240000300a00 */
[----:B------:R-:W-:Y:S01]  /*300b0*/  ISETP.GE.AND P6, PT, R7, UR11, PT ;  /* 0x0000000b07007c0c */ /* 0x000fe2000bfc6270 */
[----:B------:R-:W-:Y:S01]  /*300c0*/  VIADD R7, R0, 0xfa ;  /* 0x000000fa00077836 */ /* 0x000fe20000000000 */
[----:B------:R-:W0:Y:S01]  /*300d0*/  LDCU UR11, c[0x0][0x398] ;  /* 0x00007300ff0b77ac */ /* 0x000e220008000800 */
[----:B---3--:R-:W-:-:S05]  /*300e0*/  F2FP.SATFINITE.E4M3.F32.PACK_AB_MERGE_C R58, R59, R58, RZ ;  /* 0x0000003a3b3a723e */ /* 0x008fca00048070ff */
[----:B------:R3:W-:Y:S04]  /*300f0*/  @P5 STG.E.U8 desc[UR18][R62.64], R58 ;  /* 0x0000003a3e005986 */ /* 0x0007e8000c101112 */
[----:B------:R0:W-:Y:S01]  /*30100*/  @P4 STG.E.U8 desc[UR18][R64.64], R4 ;  /* 0x0000000440004986 */ /* 0x0001e2000c101112 */
[----:B-1----:R-:W-:Y:S01]  /*30110*/  ISETP.LT.AND P4, PT, R3, UR4, !P3 ;  /* 0x0000000403007c0c */ /* 0x002fe2000df81270 */
[----:B------:R-:W1:Y:S02]  /*30120*/  LDCU UR4, c[0x0][0x398] ;  /* 0x00007300ff0477ac */ /* 0x000e640008000800 */
[----:B---3--:R-:W3:Y:S04]  /*30130*/  LDL.LU.64 R62, [R1+0xbd8] ;  /* 0x000bd800013e7983 */ /* 0x008ee80000300a00 */
[----:B0-----:R-:W3:Y:S04]  /*30140*/  LDL.LU.64 R64, [R1+0xbd0] ;  /* 0x000bd00001407983 */ /* 0x001ee80000300a00 */
[----:B------:R-:W3:Y:S04]  /*30150*/  LDL.LU R75, [R1+0x2e8] ;  /* 0x0002e800014b7983 */ /* 0x000ee80000300800 */
[----:B------:R-:W3:Y:S01]  /*30160*/  LDL.LU R72, [R1+0x2ec] ;  /* 0x0002ec0001487983 */ /* 0x000ee20000300800 */
[----:B------:R-:W-:-:S04]  /*30170*/  PRMT R5, R58, 0x9910, RZ ;  /* 0x000099103a057816 */ /* 0x000fc800000000ff */
[----:B------:R-:W-:-:S05]  /*30180*/  SHF.R.S32.HI R4, RZ, 0x8, R5 ;  /* 0x00000008ff047819 */ /* 0x000fca0000011405 */
[----:B------:R0:W-:Y:S01]  /*30190*/  @P4 STG.E.U8 desc[UR18][R66.64], R4 ;  /* 0x0000000442004986 */ /* 0x0001e2000c101112 */
[----:B------:R-:W-:Y:S02]  /*301a0*/  ISETP.GE.AND P3, PT, R7, UR9, PT ;  /* 0x0000000907007c0c */ /* 0x000fe4000bf66270 */
[----:B------:R-:W-:Y:S01]  /*301b0*/  ISETP.LT.AND P5, PT, R2, UR5, !P6 ;  /* 0x0000000502007c0c */ /* 0x000fe2000f7a1270 */
[----:B------:R-:W1:Y:S01]  /*301c0*/  LDCU UR5, c[0x0][0x398] ;  /* 0x00007300ff0577ac */ /* 0x000e620008000800 */
[----:B0-----:R-:W3:Y:S01]  /*301d0*/  LDL.LU.64 R66, [R1+0xbc8] ;  /* 0x000bc80001427983 */ /* 0x001ee20000300a00 */
[----:B--2---:R-:W-:Y:S01]  /*301e0*/  F2FP.SATFINITE.E4M3.F32.PACK_AB_MERGE_C R7, R135, R134, RZ ;  /* 0x000000868707723e */ /* 0x004fe200048070ff */
[----:B------:R-:W-:Y:S01]  /*301f0*/  VIADD R5, R0, 0xf9 ;  /* 0x000000f900057836 */ /* 0x000fe20000000000 */
[----:B----4-:R-:W-:Y:S01]  /*30200*/  F2FP.SATFINITE.E4M3.F32.PACK_AB_MERGE_C R61, R61, R60, RZ ;  /* 0x0000003c3d3d723e */ /* 0x010fe200048070ff */
[----:B------:R-:W2:Y:S01]  /*30210*/  LDL.LU R73, [R1+0x2f0] ;  /* 0x0002f00001497983 */ /* 0x000ea20000300800 */
[----:B------:R-:W0:Y:S03]  /*30220*/  LDCU UR9, c[0x0][0x398] ;  /* 0x00007300ff0977ac */ /* 0x000e260008000800 */
[----:B------:R-:W2:Y:S04]  /*30230*/  LDL.LU R71, [R1+0x2f4] ;  /* 0x0002f40001477983 */ /* 0x000ea80000300800 */
[----:B------:R-:W4:Y:S04]  /*30240*/  LDL.LU R134, [R1+0x2f8] ;  /* 0x0002f80001867983 */ /* 0x000f280000300800 */
[----:B------:R-:W4:Y:S01]  /*30250*/  LDL.LU R135, [R1+0x2fc] ;  /* 0x0002fc0001877983 */ /* 0x000f220000300800 */
[----:B------:R-:W-:Y:S01]  /*30260*/  ISETP.LT.AND P6, PT, R3, UR6, !P6 ;  /* 0x0000000603007c0c */ /* 0x000fe2000f7c1270 */
[----:B------:R-:W0:Y:S01]  /*30270*/  LDCU UR6, c[0x0][0x398] ;  /* 0x00007300ff0677ac */ /* 0x000e220008000800 */
[----:B------:R-:W-:Y:S01]  /*30280*/  ISETP.GE.AND P4, PT, R5, UR13, PT ;  /* 0x0000000d05007c0c */ /* 0x000fe2000bf86270 */
[----:B------:R0:W-:Y:S01]  /*30290*/  @P5 STG.E.U8 desc[UR18][R164.64], R7 ;  /* 0x00000007a4005986 */ /* 0x0001e2000c101112 */
[----:B------:R-:W-:-:S02]  /*302a0*/  PRMT R6, R61, 0x9910, RZ ;  /* 0x000099103d067816 */ /* 0x000fc400000000ff */
[----:B------:R-:W-:Y:S01]  /*302b0*/  ISETP.LT.AND P5, PT, R2, UR7, !P4 ;  /* 0x0000000702007c0c */ /* 0x000fe2000e7a1270 */
[----:B------:R-:W3:Y:S01]  /*302c0*/  LDCU UR7, c[0x0][0x398] ;  /* 0x00007300ff0777ac */ /* 0x000ee20008000800 */
[----:B-1----:R-:W-:Y:S02]  /*302d0*/  ISETP.LT.AND P4, PT, R3, UR4, !P4 ;  /* 0x0000000403007c0c */ /* 0x002fe4000e781270 */
[----:B------:R-:W-:Y:S01]  /*302e0*/  PRMT R5, R7, 0x9910, RZ ;  /* 0x0000991007057816 */ /* 0x000fe200000000ff */
[----:B------:R-:W-:Y:S01]  /*302f0*/  VIADD R4, R0, 0xfb ;  /* 0x000000fb00047836 */ /* 0x000fe20000000000 */
[----:B------:R-:W1:Y:S01]  /*30300*/  LDCU UR4, c[0x0][0x398] ;  /* 0x00007300ff0477ac */ /* 0x000e620008000800 */
[----:B------:R-:W-:Y:S01]  /*30310*/  @P6 STG.E.U8 desc[UR18][R162.64], R61 ;  /* 0x0000003da2006986 */ /* 0x000fe2000c101112 */
[----:B------:R-:W-:Y:S01]  /*30320*/  ISETP.LT.AND P6, PT, R2, UR5, !P3 ;  /* 0x0000000502007c0c */ /* 0x000fe2000dfc1270 */
[----:B0-----:R-:W-:Y:S01]  /*30330*/  IMAD.MOV.U32 R7, RZ, RZ, R6 ;  /* 0x000000ffff077224 */ /* 0x001fe200078e0006 */
[----:B------:R-:W-:Y:S01]  /*30340*/  SHF.R.S32.HI R5, RZ, 0x8, R5 ;  /* 0x00000008ff057819 */ /* 0x000fe20000011405 */
[----:B------:R-:W0:Y:S03]  /*30350*/  LDCU UR5, c[0x0][0x398] ;  /* 0x00007300ff0577ac */ /* 0x000e260008000800 */
[----:B------:R-:W-:Y:S01]  /*30360*/  SHF.R.S32.HI R7, RZ, 0x8, R7 ;  /* 0x00000008ff077819 */ /* 0x000fe20000011407 */
[----:B------:R0:W-:Y:S01]  /*30370*/  @P5 STG.E.U8 desc[UR18][R160.64], R5 ;  /* 0x00000005a0005986 */ /* 0x0001e2000c101112 */
[----:B------:R-:W-:-:S02]  /*30380*/  ISETP.GE.AND P5, PT, R4, UR15, PT ;  /* 0x0000000f04007c0c */ /* 0x000fc4000bfa6270 */
[C---:B------:R-:W-:Y:S01]  /*30390*/  ISETP.LT.AND P3, PT, R3.reuse, UR6, !P3 ;  /* 0x0000000603007c0c */ /* 0x040fe2000df61270 */
[----:B------:R0:W-:Y:S01]  /*303a0*/  @P4 STG.E.U8 desc[UR18][R158.64], R7 ;  /* 0x000000079e004986 */ /* 0x0001e2000c101112 */
[----:B------:R-:W0:Y:S01]  /*303b0*/  LDCU UR6, c[0x0][0x398] ;  /* 0x00007300ff0677ac */ /* 0x000e220008000800 */
[----:B------:R-:W-:Y:S02]  /*303c0*/  ISETP.LT.AND P4, PT, R2, UR8, !P5 ;  /* 0x0000000802007c0c */ /* 0x000fe4000ef81270 */
[----:B------:R-:W-:Y:S01]  /*303d0*/  ISETP.LT.AND P5, PT, R3, UR9, !P5 ;  /* 0x0000000903007c0c */ /* 0x000fe2000efa1270 */
[----:B------:R-:W-:Y:S01]  /*303e0*/  VIADD R0, R0, 0xfd ;  /* 0x000000fd00007836 */ /* 0x000fe20000000000 */
[----:B---3--:R-:W-:-:S04]  /*303f0*/  F2FP.SATFINITE.E4M3.F32.PACK_AB_MERGE_C R63, R63, R62, RZ ;  /* 0x0000003e3f3f723e */ /* 0x008fc800048070ff */
[----:B------:R-:W-:Y:S02]  /*30400*/  PRMT R4, R63, 0x9910, RZ ;  /* 0x000099103f047816 */ /* 0x000fe400000000ff */
[----:B------:R-:W-:-:S05]  /*30410*/  F2FP.SATFINITE.E4M3.F32.PACK_AB_MERGE_C R9, R72, R75, RZ ;  /* 0x0000004b4809723e */ /* 0x000fca00048070ff */
[----:B------:R2:W-:Y:S01]  /*30420*/  @P6 STG.E.U8 desc[UR18][R156.64], R9 ;  /* 0x000000099c006986 */ /* 0x0005e2000c101112 */
[----:B------:R-:W-:Y:S01]  /*30430*/  ISETP.LT.AND P6, PT, R2, UR7, !P0 ;  /* 0x0000000702007c0c */ /* 0x000fe2000c7c1270 */
[----:B------:R-:W3:Y:S01]  /*30440*/  LDCU UR7, c[0x0][0x398] ;  /* 0x00007300ff0777ac */ /* 0x000ee20008000800 */
[----:B0-----:R-:W-:Y:S01]  /*30450*/  PRMT R5, R9, 0x9910, RZ ;  /* 0x0000991009057816 */ /* 0x001fe200000000ff */
[----:B------:R-:W-:-:S03]  /*30460*/  IMAD.MOV.U32 R7, RZ, RZ, R4 ;  /* 0x000000ffff077224 */ /* 0x000fc600078e0004 */
[----:B------:R-:W-:Y:S02]  /*30470*/  SHF.R.S32.HI R5, RZ, 0x8, R5 ;  /* 0x00000008ff057819 */ /* 0x000fe40000011405 */
[----:B------:R-:W-:Y:S01]  /*30480*/  SHF.R.S32.HI R7, RZ, 0x8, R7 ;  /* 0x00000008ff077819 */ /* 0x000fe20000011407 */
[----:B------:R-:W-:Y:S01]  /*30490*/  @P3 STG.E.U8 desc[UR18][R154.64], R63 ;  /* 0x0000003f9a003986 */ /* 0x000fe2000c101112 */
[----:B------:R-:W-:-:S03]  /*304a0*/  ISETP.GE.AND P3, PT, R0, UR23, PT ;  /* 0x0000001700007c0c */ /* 0x000fc6000bf66270 */
[----:B------:R0:W-:Y:S01]  /*304b0*/  @P4 STG.E.U8 desc[UR18][R152.64], R5 ;  /* 0x0000000598004986 */ /* 0x0001e2000c101112 */
[----:B-1----:R-:W-:-:S03]  /*304c0*/  ISETP.LT.AND P0, PT, R3, UR4, !P0 ;  /* 0x0000000403007c0c */ /* 0x002fc6000c701270 */
[----:B------:R1:W-:Y:S01]  /*304d0*/  @P5 STG.E.U8 desc[UR18][R150.64], R7 ;  /* 0x0000000796005986 */ /* 0x0003e2000c101112 */
[----:B--2---:R-:W-:-:S04]  /*304e0*/  F2FP.SATFINITE.E4M3.F32.PACK_AB_MERGE_C R9, R71, R73, RZ ;  /* 0x000000494709723e */ /* 0x004fc800048070ff */
[----:B------:R-:W-:Y:S01]  /*304f0*/  PRMT R0, R9, 0x9910, RZ ;  /* 0x0000991009007816 */ /* 0x000fe200000000ff */
[----:B------:R2:W-:Y:S01]  /*30500*/  @P6 STG.E.U8 desc[UR18][R148.64], R9 ;  /* 0x0000000994006986 */ /* 0x0005e2000c101112 */
[C---:B------:R-:W-:Y:S02]  /*30510*/  ISETP.LT.AND P6, PT, R2.reuse, UR5, !P3 ;  /* 0x0000000502007c0c */ /* 0x040fe4000dfc1270 */
[C---:B------:R-:W-:Y:S02]  /*30520*/  ISETP.LT.AND P4, PT, R2.reuse, UR12, !P1 ;  /* 0x0000000c02007c0c */ /* 0x040fe4000cf81270 */
[----:B------:R-:W-:Y:S02]  /*30530*/  ISETP.LT.AND P5, PT, R2, UR10, !P2 ;  /* 0x0000000a02007c0c */ /* 0x000fe4000d7a1270 */
[----:B------:R-:W-:Y:S02]  /*30540*/  F2FP.SATFINITE.E4M3.F32.PACK_AB_MERGE_C R65, R65, R64, RZ ;  /* 0x000000404141723e */ /* 0x000fe400048070ff */
[----:B------:R-:W-:-:S02]  /*30550*/  ISETP.LT.AND P3, PT, R3, UR6, !P3 ;  /* 0x0000000603007c0c */ /* 0x000fc4000df61270 */
[C---:B------:R-:W-:Y:S02]  /*30560*/  ISETP.LT.AND P1, PT, R3.reuse, UR11, !P1 ;  /* 0x0000000b03007c0c */ /* 0x040fe4000cf21270 */
[----:B---3--:R-:W-:Y:S01]  /*30570*/  ISETP.LT.AND P2, PT, R3, UR7, !P2 ;  /* 0x0000000703007c0c */ /* 0x008fe2000d741270 */
[----:B------:R-:W-:Y:S01]  /*30580*/  IMAD.MOV.U32 R3, RZ, RZ, R0 ;  /* 0x000000ffff037224 */ /* 0x000fe200078e0000 */
[----:B----4-:R-:W-:Y:S02]  /*30590*/  F2FP.SATFINITE.E4M3.F32.PACK_AB_MERGE_C R11, R135, R134, RZ ;  /* 0x00000086870b723e */ /* 0x010fe400048070ff */
[----:B0-----:R-:W-:Y:S02]  /*305a0*/  PRMT R5, R65, 0x9910, RZ ;  /* 0x0000991041057816 */ /* 0x001fe400000000ff */
[----:B------:R-:W-:Y:S02]  /*305b0*/  F2FP.SATFINITE.E4M3.F32.PACK_AB_MERGE_C R67, R67, R66, RZ ;  /* 0x000000424343723e */ /* 0x000fe400048070ff */
[----:B------:R-:W-:-:S02]  /*305c0*/  SHF.R.S32.HI R3, RZ, 0x8, R3 ;  /* 0x00000008ff037819 */ /* 0x000fc40000011403 */
[----:B-1----:R-:W-:Y:S02]  /*305d0*/  PRMT R7, R11, 0x9910, RZ ;  /* 0x000099100b077816 */ /* 0x002fe400000000ff */
[----:B------:R-:W-:Y:S02]  /*305e0*/  SHF.R.S32.HI R5, RZ, 0x8, R5 ;  /* 0x00000008ff057819 */ /* 0x000fe40000011405 */
[----:B--2---:R-:W-:Y:S01]  /*305f0*/  PRMT R9, R67, 0x9910, RZ ;  /* 0x0000991043097816 */ /* 0x004fe200000000ff */
[----:B------:R0:W-:Y:S01]  /*30600*/  @P0 STG.E.U8 desc[UR18][R146.64], R65 ;  /* 0x0000004192000986 */ /* 0x0001e2000c101112 */
[----:B------:R-:W-:Y:S02]  /*30610*/  SHF.R.S32.HI R7, RZ, 0x8, R7 ;  /* 0x00000008ff077819 */ /* 0x000fe40000011407 */
[----:B------:R-:W-:Y:S01]  /*30620*/  SHF.R.S32.HI R9, RZ, 0x8, R9 ;  /* 0x00000008ff097819 */ /* 0x000fe20000011409 */
[----:B------:R0:W-:Y:S04]  /*30630*/  @P6 STG.E.U8 desc[UR18][R144.64], R3 ;  /* 0x0000000390006986 */ /* 0x0001e8000c101112 */
[----:B------:R0:W-:Y:S04]  /*30640*/  @P3 STG.E.U8 desc[UR18][R142.64], R5 ;  /* 0x000000058e003986 */ /* 0x0001e8000c101112 */
[----:B------:R0:W-:Y:S04]  /*30650*/  @P5 STG.E.U8 desc[UR18][R140.64], R11 ;  /* 0x0000000b8c005986 */ /* 0x0001e8000c101112 */
[----:B------:R0:W-:Y:S04]  /*30660*/  @P2 STG.E.U8 desc[UR18][R138.64], R67 ;  /* 0x000000438a002986 */ /* 0x0001e8000c101112 */
[----:B------:R0:W-:Y:S04]  /*30670*/  @P4 STG.E.U8 desc[UR18][R136.64], R7 ;  /* 0x0000000788004986 */ /* 0x0001e8000c101112 */
[----:B------:R0:W-:Y:S01]  /*30680*/  @P1 STG.E.U8 desc[UR18][R132.64], R9 ;  /* 0x0000000984001986 */ /* 0x0001e2000c101112 */
[----:B------:R-:W-:Y:S06]  /*30690*/  BAR.SYNC.DEFER_BLOCKING 0x0 ;  /* 0x0000000000007b1d */ /* 0x000fec0000010000 */
[----:B------:R-:W-:Y:S05]  /*306a0*/  BRA.U UP0, `(.L_x_19) ;  /* 0x0000000100a07547 */ /* 0x000fea000b800000 */
[----:B------:R-:W1:Y:S01]  /*306b0*/  S2UR UR5, SR_CgaCtaId ;  /* 0x00000000000579c3 */ /* 0x000e620000008800 */
[----:B------:R-:W-:Y:S01]  /*306c0*/  NOP ;  /* 0x0000000000007918 */ /* 0x000fe20000000000 */
[----:B------:R-:W-:Y:S01]  /*306d0*/  UMOV UR4, 0x50 ;  /* 0x0000005000047882 */ /* 0x000fe20000000000 */
[----:B------:R-:W-:Y:S02]  /*306e0*/  IMAD.U32 R0, RZ, RZ, UR20 ;  /* 0x00000014ff007e24 */ /* 0x000fe4000f8e00ff */
[----:B0-----:R-:W-:Y:S02]  /*306f0*/  IMAD.MOV.U32 R3, RZ, RZ, 0xffff ;  /* 0x0000ffffff037424 */ /* 0x001fe400078e00ff */
[----:B------:R-:W-:Y:S01]  /*30700*/  IMAD.MOV.U32 R7, RZ, RZ, 0x1 ;  /* 0x00000001ff077424 */ /* 0x000fe200078e00ff */
[----:B------:R-:W-:-:S04]  /*30710*/  LOP3.LUT R0, R0, 0xffff, RZ, 0xc0, !PT ;  /* 0x0000ffff00007812 */ /* 0x000fc800078ec0ff */
[----:B------:R-:W-:-:S05]  /*30720*/  SHF.R.U32.HI R0, RZ, 0x5, R0 ;  /* 0x00000005ff007819 */ /* 0x000fca0000011600 */
[----:B------:R-:W-:Y:S01]  /*30730*/  VIADD R2, R0, 0x10 ;  /* 0x0000001000027836 */ /* 0x000fe20000000000 */
[----:B------:R-:W-:Y:S01]  /*30740*/  SHF.L.U32 R0, R3, R0, RZ ;  /* 0x0000000003007219 */ /* 0x000fe200000006ff */
[----:B-1----:R-:W-:-:S03]  /*30750*/  ULEA UR6, UR5, UR4, 0x18 ;  /* 0x0000000405067291 */ /* 0x002fc6000f8ec0ff */
[----:B------:R-:W-:-:S04]  /*30760*/  SHF.L.U32 R3, R7, R2, RZ ;  /* 0x0000000207037219 */ /* 0x000fc800000006ff */
[----:B------:R-:W-:Y:S02]  /*30770*/  LOP3.LUT R0, R3, R0, RZ, 0xfc, !PT ;  /* 0x0000000003007212 */ /* 0x000fe400078efcff */
[----:B------:R-:W0:Y:S02]  /*30780*/  LDS R5, [UR6] ;  /* 0x00000006ff057984 */ /* 0x000e240008000800 */
[C---:B------:R-:W-:Y:S02]  /*30790*/  LOP3.LUT R2, R0.reuse, 0xffff, RZ, 0xc0, !PT ;  /* 0x0000ffff00027812 */ /* 0x040fe400078ec0ff */
[----:B0-----:R-:W-:-:S04]  /*307a0*/  LOP3.LUT R3, R0, 0xffff, R5, 0x80, !PT ;  /* 0x0000ffff00037812 */ /* 0x001fc800078e8005 */
[----:B------:R-:W-:-:S13]  /*307b0*/  ISETP.NE.AND P0, PT, R3, R2, PT ;  /* 0x000000020300720c */ /* 0x000fda0003f05270 */
[----:B------:R-:W-:Y:S05]  /*307c0*/  @P0 BRA `(.L_x_20) ;  /* 0x0000000000500947 */ /* 0x000fea0003800000 */
[----:B------:R-:W-:Y:S02]  /*307d0*/  SHF.R.U32.HI R5, RZ, 0x10, R5 ;  /* 0x00000010ff057819 */ /* 0x000fe40000011605 */
[----:B------:R-:W-:-:S04]  /*307e0*/  SHF.R.U32.HI R2, RZ, 0x10, R0 ;  /* 0x00000010ff027819 */ /* 0x000fc80000011600 */
[----:B------:R-:W-:-:S04]  /*307f0*/  LOP3.LUT R5, R5, R2, RZ, 0xc0, !PT ;  /* 0x0000000205057212 */ /* 0x000fc800078ec0ff */
[----:B------:R-:W-:-:S13]  /*30800*/  ISETP.NE.AND P0, PT, R5, R2, PT ;  /* 0x000000020500720c */ /* 0x000fda0003f05270 */
[----:B------:R-:W-:Y:S05]  /*30810*/  @P0 BRA `(.L_x_21) ;  /* 0x0000000000300947 */ /* 0x000fea0003800000 */
[----:B------:R-:W-:Y:S01]  /*30820*/  R2UR UR4, R0 ;  /* 0x00000000000472ca */ /* 0x000fe200000e0000 */
[----:B------:R-:W-:Y:S01]  /*30830*/  VOTEU.ANY UR5, UPT, PT ;  /* 0x0000000000057886 */ /* 0x000fe200038e0100 */
[----:B------:R-:W0:Y:S01]  /*30840*/  S2R R0, SR_LANEID ;  /* 0x0000000000007919 */ /* 0x000e220000000000 */
[----:B------:R-:W-:-:S10]  /*30850*/  UFLO.U32 UR5, UR5 ;  /* 0x00000005000572bd */ /* 0x000fd400080e0000 */
[----:B------:R-:W-:-:S06]  /*30860*/  ULOP3.LUT UR4, URZ, UR4, URZ, 0x33, !UPT ;  /* 0x00000004ff047292 */ /* 0x000fcc000f8e33ff */
[----:B------:R-:W-:-:S04]  /*30870*/  IMAD.U32 R2, RZ, RZ, UR4 ;  /* 0x00000004ff027e24 */ /* 0x000fc8000f8e00ff */
[----:B------:R-:W1:Y:S02]  /*30880*/  REDUX UR7, R2 ;  /* 0x00000000020773c4 */ /* 0x000e640000000000 */
[----:B------:R2:W-:Y:S01]  /*30890*/  UTCATOMSWS.AND URZ, UR4 ;  /* 0x0000000400ff79e3 */ /* 0x0005e20008000000 */
[----:B0-----:R-:W-:Y:S01]  /*308a0*/  ISETP.EQ.U32.AND P0, PT, R0, UR5, PT ;  /* 0x0000000500007c0c */ /* 0x001fe2000bf02070 */
[----:B-1----:R-:W-:-:S12]  /*308b0*/  IMAD.U32 R0, RZ, RZ, UR7 ;  /* 0x00000007ff007e24 */ /* 0x002fd8000f8e00ff */
[----:B------:R2:W-:Y:S01]  /*308c0*/  @P0 ATOMS.AND RZ, [UR6], R0 ;  /* 0x00000000ffff098c */ /* 0x0005e2000a800006 */
[----:B------:R-:W-:Y:S05]  /*308d0*/  BRA `(.L_x_19) ;  /* 0x0000000000147947 */ /* 0x000fea0003800000 */
.L_x_21:
[----:B------:R-:W-:-:S07]  /*308e0*/  MOV R2, 0x30900 ;  /* 0x0003090000027802 */ /* 0x000fce0000000f00 */
[----:B------:R-:W-:Y:S05]  /*308f0*/  CALL.REL.NOINC `($__internal_0_$__cuda_sm10x_tcgen05_guardrail_trap_col_being_dealloced_not_returned_by_alloc) ;  /* 0x00000000005c7944 */ /* 0x000fea0003c00000 */
[----:B------:R-:W-:Y:S05]  /*30900*/  BRA `(.L_x_19) ;  /* 0x0000000000087947 */ /* 0x000fea0003800000 */
.L_x_20:
[----:B------:R-:W-:-:S07]  /*30910*/  MOV R2, 0x30930 ;  /* 0x0003093000027802 */ /* 0x000fce0000000f00 */
[----:B------:R-:W-:Y:S05]  /*30920*/  CALL.REL.NOINC `($__internal_2_$__cuda_sm10x_tcgen05_guardrail_trap_unallocated_columns_being_dealloced) ;  /* 0x0000000000687944 */ /* 0x000fea0003c00000 */
.L_x_19:
[----:B------:R-:W-:Y:S01]  /*30930*/  NOP ;  /* 0x0000000000007918 */ /* 0x000fe20000000000 */
[----:B--2---:R-:W-:Y:S05]  /*30940*/  EXIT ;  /* 0x000000000000794d */ /* 0x004fea0003800000 */
.L_x_7:
[----:B------:R-:W-:-:S07]  /*30950*/  IMAD.MOV.U32 R3, RZ, RZ, R2 ;  /* 0x000000ffff037224 */ /* 0x000fce00078e0002 */
.L_x_22:
[----:B0-----:R0:W1:Y:S02]  /*30960*/  SYNCS.PHASECHK.TRANS64.TRYWAIT P1, [R7+URZ], R3 ;  /* 0x00000003070075a7 */ /* 0x00106400080211ff */
[----:B-1----:R-:W-:Y:S05]  /*30970*/  @!P1 NANOSLEEP.SYNCS 0x989680 ;  /* 0x009896800000995d */ /* 0x002fea0003900000 */
[----:B------:R-:W1:Y:S02]  /*30980*/  @!P1 SYNCS.PHASECHK.TRANS64 P1, [R7+URZ], R3 ;  /* 0x00000003070095a7 */ /* 0x000e6400080210ff */
[----:B-1----:R-:W-:Y:S05]  /*30990*/  @!P1 BRA `(.L_x_22) ;  /* 0xfffffffc00f09947 */ /* 0x002fea000383ffff */
[----:B------:R-:W-:Y:S05]  /*309a0*/  BRA `(.L_x_6) ;  /* 0xfffffcf800607947 */ /* 0x000fea000383ffff */
.L_x_10:
[----:B------:R-:W-:-:S07]  /*309b0*/  IMAD.MOV.U32 R3, RZ, RZ, R2 ;  /* 0x000000ffff037224 */ /* 0x000fce00078e0002 */
.L_x_23:
[----:B0-----:R0:W1:Y:S02]  /*309c0*/  SYNCS.PHASECHK.TRANS64.TRYWAIT P0, [R9+URZ], R3 ;  /* 0x00000003090075a7 */ /* 0x00106400080011ff */
[----:B-1----:R-:W-:Y:S05]  /*309d0*/  @!P0 NANOSLEEP.SYNCS 0x989680 ;  /* 0x009896800000895d */ /* 0x002fea0003900000 */
[----:B------:R-:W1:Y:S02]  /*309e0*/  @!P0 SYNCS.PHASECHK.TRANS64 P0, [R9+URZ], R3 ;  /* 0x00000003090085a7 */ /* 0x000e6400080010ff */
[----:B-1----:R-:W-:Y:S05]  /*309f0*/  @!P0 BRA `(.L_x_23) ;  /* 0xfffffffc00f08947 */ /* 0x002fea000383ffff */
[----:B------:R-:W-:Y:S05]  /*30a00*/  BRA `(.L_x_9) ;  /* 0xfffffcf800c47947 */ /* 0x000fea000383ffff */
.L_x_14:
[----:B------:R-:W0:Y:S02]  /*30a10*/  SYNCS.PHASECHK.TRANS64.TRYWAIT P2, [UR10], R40 ;  /* 0x00000028ff0075a7 */ /* 0x000e24000804110a */
[----:B0-----:R-:W-:Y:S05]  /*30a20*/  @!P2 BRA `(.L_x_14) ;  /* 0xfffffffc00f8a947 */ /* 0x001fea000383ffff */
[----:B------:R-:W-:Y:S05]  /*30a30*/  BRA `(.L_x_24) ;  /* 0xfffffe2400bc7947 */ /* 0x000fea000383ffff */
.L_x_18:
[----:B------:R-:W0:Y:S02]  /*30a40*/  SYNCS.PHASECHK.TRANS64.TRYWAIT P1, [UR10], R4 ;  /* 0x00000004ff0075a7 */ /* 0x000e24000802110a */
[----:B0-----:R-:W-:Y:S05]  /*30a50*/  @!P1 BRA `(.L_x_18) ;  /* 0xfffffffc00f89947 */ /* 0x001fea000383ffff */
[----:B------:R-:W-:Y:S05]  /*30a60*/  BRA `(.L_x_17) ;  /* 0xfffffe8800407947 */ /* 0x000fea000383ffff */
        .weak           $__internal_0_$__cuda_sm10x_tcgen05_guardrail_trap_col_being_dealloced_not_returned_by_alloc
        .type           $__internal_0_$__cuda_sm10x_tcgen05_guardrail_trap_col_being_dealloced_not_returned_by_alloc,@function
        .size           $__internal_0_$__cuda_sm10x_tcgen05_guardrail_trap_col_being_dealloced_not_returned_by_alloc,($__internal_1_$__cuda_sm10x_tcgen05_guardrail_trap_phase_invalid_during_alloc - $__internal_0_$__cuda_sm10x_tcgen05_guardrail_trap_col_being_dealloced_not_returned_by_alloc)
$__internal_0_$__cuda_sm10x_tcgen05_guardrail_trap_col_being_dealloced_not_returned_by_alloc:
[----:B------:R-:W-:Y:S05]  /*30a70*/  BPT.TRAP 0x1 ;  /* 0x000000040000795c */ /* 0x000fea0000300000 */
[----:B------:R-:W-:-:S04]  /*30a80*/  IMAD.MOV.U32 R3, RZ, RZ, 0x0 ;  /* 0x00000000ff037424 */ /* 0x000fc800078e00ff */
[----:B------:R-:W-:Y:S05]  /*30a90*/  RET.REL.NODEC R2 `(matmul_kernel) ;  /* 0xfffffcf402587950 */ /* 0x000fea0003c3ffff */
        .weak           $__internal_1_$__cuda_sm10x_tcgen05_guardrail_trap_phase_invalid_during_alloc
        .type           $__internal_1_$__cuda_sm10x_tcgen05_guardrail_trap_phase_invalid_during_alloc,@function
        .size           $__internal_1_$__cuda_sm10x_tcgen05_guardrail_trap_phase_invalid_during_alloc,($__internal_2_$__cuda_sm10x_tcgen05_guardrail_trap_unallocated_columns_being_dealloced - $__internal_1_$__cuda_sm10x_tcgen05_guardrail_trap_phase_invalid_during_alloc)
$__internal_1_$__cuda_sm10x_tcgen05_guardrail_trap_phase_invalid_during_alloc:
[----:B------:R-:W-:Y:S05]  /*30aa0*/  BPT.TRAP 0x1 ;  /* 0x000000040000795c */ /* 0x000fea0000300000 */
[----:B------:R-:W-:-:S04]  /*30ab0*/  IMAD.MOV.U32 R3, RZ, RZ, 0x0 ;  /* 0x00000000ff037424 */ /* 0x000fc800078e00ff */
[----:B------:R-:W-:Y:S05]  /*30ac0*/  RET.REL.NODEC R2 `(matmul_kernel) ;  /* 0xfffffcf4024c7950 */ /* 0x000fea0003c3ffff */
        .weak           $__internal_2_$__cuda_sm10x_tcgen05_guardrail_trap_unallocated_columns_being_dealloced
        .type           $__internal_2_$__cuda_sm10x_tcgen05_guardrail_trap_unallocated_columns_being_dealloced,@function
        .size           $__internal_2_$__cuda_sm10x_tcgen05_guardrail_trap_unallocated_columns_being_dealloced,(.L_x_28 - $__internal_2_$__cuda_sm10x_tcgen05_guardrail_trap_unallocated_columns_being_dealloced)
$__internal_2_$__cuda_sm10x_tcgen05_guardrail_trap_unallocated_columns_being_dealloced:
[----:B------:R-:W-:Y:S05]  /*30ad0*/  BPT.TRAP 0x1 ;  /* 0x000000040000795c */ /* 0x000fea0000300000 */
[----:B------:R-:W-:-:S04]  /*30ae0*/  IMAD.MOV.U32 R3, RZ, RZ, 0x0 ;  /* 0x00000000ff037424 */ /* 0x000fc800078e00ff */
[----:B------:R-:W-:Y:S05]  /*30af0*/  RET.REL.NODEC R2 `(matmul_kernel) ;  /* 0xfffffcf402407950 */ /* 0x000fea0003c3ffff */
.L_x_25:
[----:B------:R-:W-:-:S00]  /*30b00*/  BRA `(.L_x_25) ;  /* 0xfffffffc00fc7947 */ /* 0x000fc0000383ffff */
[----:B------:R-:W-:-:S00]  /*30b10*/  NOP ;  /* 0x0000000000007918 */ /* 0x000fc00000000000 */
        /* <DEDUP_REMOVED lines=14> */
.L_x_28:


//--------------------- .nv.shared.matmul_kernel  --------------------------
	.section	.nv.shared.matmul_kernel,"aw",@nobits
	.sectionflags	@""
	.align	16
	.zero		1024


//--------------------- .nv.shared.reserved.0     --------------------------
	.section	.nv.shared.reserved.0,"aw",@nobits
	.align	8
	.weak		__nv_reservedSMEM_offset_0_alias
	.size		__nv_reservedSMEM_offset_0_alias, 0, 64
	.other		__nv_reservedSMEM_offset_0_alias,@"STO_CUDA_RESERVED_SHARED STV_DEFAULT"
__nv_reservedSMEM_offset_0_alias:
	.zero		0
.nv.shared.reserved.0:
	.zero		64
	.weak		__nv_reservedSMEM_allocation_phase
	.type		__nv_reservedSMEM_allocation_phase,@object
	.size		__nv_reservedSMEM_allocation_phase,(.L_0 - __nv_reservedSMEM_allocation_phase)
__nv_reservedSMEM_allocation_phase:
	.zero		1
.L_0:
	.zero		7
	.weak		__nv_reservedSMEM_devtool_atexit_pc
	.type		__nv_reservedSMEM_devtool_atexit_pc,@object
	.size		__nv_reservedSMEM_devtool_atexit_pc,(__nv_reservedSMEM_allocation_mask - __nv_reservedSMEM_devtool_atexit_pc)
__nv_reservedSMEM_devtool_atexit_pc:
	.zero		8
	.weak		__nv_reservedSMEM_allocation_mask
	.type		__nv_reservedSMEM_allocation_mask,@object
	.size		__nv_reservedSMEM_allocation_mask,(.L_2 - __nv_reservedSMEM_allocation_mask)
__nv_reservedSMEM_allocation_mask:
	.zero		4
.L_2:
	.zero		4
	.weak		__nv_reservedSMEM_tmem_allocation_pipeline_mbarrier
	.type		__nv_reservedSMEM_tmem_allocation_pipeline_mbarrier,@object
	.size		__nv_reservedSMEM_tmem_allocation_pipeline_mbarrier,(__nv_reservedSMEM_tmem_allocation_pipeline_mbarrier_parity - __nv_reservedSMEM_tmem_allocation_pipeline_mbarrier)
__nv_reservedSMEM_tmem_allocation_pipeline_mbarrier:
	.zero		8
	.weak		__nv_reservedSMEM_tmem_allocation_pipeline_mbarrier_parity
	.type		__nv_reservedSMEM_tmem_allocation_pipeline_mbarrier_parity,@object
	.size		__nv_reservedSMEM_tmem_allocation_pipeline_mbarrier_parity,(.L_4 - __nv_reservedSMEM_tmem_allocation_pipeline_mbarrier_parity)
__nv_reservedSMEM_tmem_allocation_pipeline_mbarrier_parity:
	.zero		4
.L_4:


//--------------------- .nv.constant0.matmul_kernel --------------------------
	.section	.nv.constant0.matmul_kernel,"a",@progbits
	.sectionflags	@""
	.align	4
.nv.constant0.matmul_kernel:
	.zero		976


//--------------------- SYMBOLS --------------------------

	.type		.nv.reservedSmem.offset0,@object
	.size		.nv.reservedSmem.offset0,0x4
	.type		.nv.reservedSmem.cap,@object
	.size		.nv.reservedSmem.cap,0x4
